// auto-generated by cutlass_sweep.fmha — config: {"arch": "sm_90", "direction": "fwd", "dtype": "bf16", "head_dim": 160, "mask": "residual", "schedule": "tma", "tile_kv": 128, "tile_q": 64}
#include "cutlass/cutlass.h"
#include "cute/tensor.hpp"
#include "cutlass/device_kernel.h"
#include "cutlass/kernel_hardware_info.h"
#include "88_hopper_fmha/collective/fmha_fusion.hpp"
#include "88_hopper_fmha/kernel/fmha_kernel_builder.hpp"

using namespace cute;
using Element = cutlass::bfloat16_t;
using TileShape = Shape<_64, _128, _160>;
using StrideQ = cute::tuple<int, _1, cute::tuple<int, int>>;
using StrideK = cute::tuple<int, _1, cute::tuple<int, int>>;
using StrideV = cute::tuple<int, cute::_1, cute::tuple<int, int>>;

using Kernel = typename cutlass::fmha::kernel::FmhaBuilder<
    Element, float, float,
    TileShape, StrideQ, StrideK, StrideV,
    cutlass::fmha::collective::ResidualFusion,
    cutlass::gemm::KernelTma
  >::Kernel;

auto* _anchor = &cutlass::device_kernel<Kernel>;


// ===== COMPILED SASS (sm_90a) =====

	.target	sm_90a

	.elftype	@"ET_EXEC"


//--------------------- .note.nv.tkinfo           --------------------------
	.section	.note.nv.tkinfo,"",@"SHT_NOTE"
	.sectionflags	@"SHF_NOTE_NV_TKINFO"
	.tkinfo
        /*0018*/ 	.word	0x00000002
        /*0030*/ 	.string	""
        /*0030*/ 	.string	"ptxas"
        /*0030*/ 	.string	"Cuda compilation tools, release 13.0, V13.0.88"
        /*0030*/ 	.string	"Build cuda_13.0.r13.0/compiler.36424714_0"
        /*0030*/ 	.string	"-arch sm_90a -m 64 "



//--------------------- .note.nv.cuinfo           --------------------------
	.section	.note.nv.cuinfo,"",@"SHT_NOTE"
	.sectionflags	@"SHF_NOTE_NV_CUINFO"
        /*0018*/ 	.short	0x0002
        /*001a*/ 	.short	0x005a
        /*001c*/ 	.short	0x0082
	.zero		2


//--------------------- .nv.info                  --------------------------
	.section	.nv.info,"",@"SHT_CUDA_INFO"
	.align	4


	//----- nvinfo : EIATTR_REGCOUNT
	.align		4
        /*0000*/ 	.byte	0x04, 0x2f
        /*0002*/ 	.short	(.L_16 - .L_15)
	.align		4
.L_15:
        /*0004*/ 	.word	index@(_ZN7cutlass13device_kernelINS_4fmha6kernel13FmhaKernelTmaINS1_10collective15FmhaMainloopTmaINS_10bfloat16_tEfN4cute5tupleIJNS7_1CILi64EEENS9_ILi128EEENS9_ILi160EEEEEENS4_14ResidualFusionEJEEENS4_15FmhaFwdEpilogueIS6_fNS8_IJSA_SC_SB_EEEEEJEEEEEvNT_6ParamsE)
        /*0008*/ 	.word	0x000000c9


	//----- nvinfo : EIATTR_FRAME_SIZE
	.align		4
.L_16:
        /*000c*/ 	.byte	0x04, 0x11
        /*000e*/ 	.short	(.L_18 - .L_17)
	.align		4
.L_17:
        /*0010*/ 	.word	index@($__internal_0_$__cuda_sm20_rcp_rn_f32_slowpath)
        /*0014*/ 	.word	0x00000000


	//----- nvinfo : EIATTR_FRAME_SIZE
	.align		4
.L_18:
        /*0018*/ 	.byte	0x04, 0x11
        /*001a*/ 	.short	(.L_20 - .L_19)
	.align		4
.L_19:
        /*001c*/ 	.word	index@(_ZN7cutlass13device_kernelINS_4fmha6kernel13FmhaKernelTmaINS1_10collective15FmhaMainloopTmaINS_10bfloat16_tEfN4cute5tupleIJNS7_1CILi64EEENS9_ILi128EEENS9_ILi160EEEEEENS4_14ResidualFusionEJEEENS4_15FmhaFwdEpilogueIS6_fNS8_IJSA_SC_SB_EEEEEJEEEEEvNT_6ParamsE)
        /*0020*/ 	.word	0x00000000


	//----- nvinfo : EIATTR_MIN_STACK_SIZE
	.align		4
.L_20:
        /*0024*/ 	.byte	0x04, 0x12
        /*0026*/ 	.short	(.L_22 - .L_21)
	.align		4
.L_21:
        /*0028*/ 	.word	index@(_ZN7cutlass13device_kernelINS_4fmha6kernel13FmhaKernelTmaINS1_10collective15FmhaMainloopTmaINS_10bfloat16_tEfN4cute5tupleIJNS7_1CILi64EEENS9_ILi128EEENS9_ILi160EEEEEENS4_14ResidualFusionEJEEENS4_15FmhaFwdEpilogueIS6_fNS8_IJSA_SC_SB_EEEEEJEEEEEvNT_6ParamsE)
        /*002c*/ 	.word	0x00000000
.L_22:


//--------------------- .nv.compat                --------------------------
	.section	.nv.compat,"",@"SHT_CUDA_COMPAT_INFO"
	.align	4
        /*0000*/ 	.byte	0x02, 0x09, 0x01, 0x00, 0x02, 0x02, 0x04, 0x00, 0x02, 0x05, 0x05, 0x00, 0x03, 0x07, 0x01, 0x01
        /*0010*/ 	.byte	0x02, 0x03, 0x01, 0x00, 0x02, 0x06, 0x01, 0x00, 0x04, 0x0b, 0x08, 0x00, 0x00, 0x00, 0x00, 0x00
        /*0020*/ 	.byte	0x00, 0x00, 0x00, 0x00


//--------------------- .nv.info._ZN7cutlass13device_kernelINS_4fmha6kernel13FmhaKernelTmaINS1_10collective15FmhaMainloopTmaINS_10bfloat16_tEfN4cute5tupleIJNS7_1CILi64EEENS9_ILi128EEENS9_ILi160EEEEEENS4_14ResidualFusionEJEEENS4_15FmhaFwdEpilogueIS6_fNS8_IJSA_SC_SB_EEEEEJEEEEEvNT_6ParamsE --------------------------
	.section	.nv.info._ZN7cutlass13device_kernelINS_4fmha6kernel13FmhaKernelTmaINS1_10collective15FmhaMainloopTmaINS_10bfloat16_tEfN4cute5tupleIJNS7_1CILi64EEENS9_ILi128EEENS9_ILi160EEEEEENS4_14ResidualFusionEJEEENS4_15FmhaFwdEpilogueIS6_fNS8_IJSA_SC_SB_EEEEEJEEEEEvNT_6ParamsE,"",@"SHT_CUDA_INFO"
	.sectionflags	@""
	.align	4


	//----- nvinfo : EIATTR_CUDA_API_VERSION
	.align		4
        /*0000*/ 	.byte	0x04, 0x37
        /*0002*/ 	.short	(.L_24 - .L_23)
.L_23:
        /*0004*/ 	.word	0x00000082


	//----- nvinfo : EIATTR_KPARAM_INFO
	.align		4
.L_24:
        /*0008*/ 	.byte	0x04, 0x17
        /*000a*/ 	.short	(.L_26 - .L_25)
.L_25:
        /*000c*/ 	.word	0x00000000
        /*0010*/ 	.short	0x0000
        /*0012*/ 	.short	0x0070
        /*0014*/ 	.byte	0x00, 0xf0, 0x01, 0x20


	//----- nvinfo : EIATTR_SPARSE_MMA_MASK
	.align		4
.L_26:
        /*0018*/ 	.byte	0x03, 0x50
        /*001a*/ 	.short	0x0000


	//----- nvinfo : EIATTR_MAXREG_COUNT
	.align		4
        /*001c*/ 	.byte	0x03, 0x1b
        /*001e*/ 	.short	0x00ff


	//----- nvinfo : EIATTR_NUM_BARRIERS
	.align		4
        /*0020*/ 	.byte	0x02, 0x4c
        /*0022*/ 	.byte	0x02
	.zero		1


	//----- nvinfo : EIATTR_EXTERNS
	.align		4
        /*0024*/ 	.byte	0x04, 0x0f
        /*0026*/ 	.short	(.L_28 - .L_27)


	//   ....[0]....
	.align		4
.L_27:
        /*0028*/ 	.word	index@(__assertfail)


	//----- nvinfo : EIATTR_MERCURY_ISA_VERSION
	.align		4
.L_28:
        /*002c*/ 	.byte	0x03, 0x5f
        /*002e*/ 	.short	0x0101


	//----- nvinfo : EIATTR_COOP_GROUP_MASK_REGIDS
	.align		4
        /*0030*/ 	.byte	0x04, 0x29
        /*0032*/ 	.short	(.L_30 - .L_29)


	//   ....[0]....
.L_29:
        /*0034*/ 	.word	0xffffffff


	//   ....[1]....
        /*0038*/ 	.word	0xffffffff


	//   ....[2]....
        /*003c*/ 	.word	0xffffffff


	//   ....[3]....
        /*0040*/ 	.word	0xffffffff


	//   ....[4]....
        /*0044*/ 	.word	0xffffffff


	//   ....[5]....
        /*0048*/ 	.word	0xffffffff


	//   ....[6]....
        /*004c*/ 	.word	0xffffffff


	//   ....[7]....
        /*0050*/ 	.word	0xffffffff


	//   ....[8]....
        /*0054*/ 	.word	0xffffffff


	//   ....[9]....
        /*0058*/ 	.word	0xffffffff


	//   ....[10]....
        /*005c*/ 	.word	0xffffffff


	//   ....[11]....
        /*0060*/ 	.word	0xffffffff


	//   ....[12]....
        /*0064*/ 	.word	0xffffffff


	//   ....[13]....
        /*0068*/ 	.word	0xffffffff


	//   ....[14]....
        /*006c*/ 	.word	0xffffffff


	//   ....[15]....
        /*0070*/ 	.word	0xffffffff


	//   ....[16]....
        /*0074*/ 	.word	0xffffffff


	//   ....[17]....
        /*0078*/ 	.word	0xffffffff


	//   ....[18]....
        /*007c*/ 	.word	0xffffffff


	//   ....[19]....
        /*0080*/ 	.word	0xffffffff


	//   ....[20]....
        /*0084*/ 	.word	0xffffffff


	//----- nvinfo : EIATTR_COOP_GROUP_INSTR_OFFSETS
	.align		4
.L_30:
        /*0088*/ 	.byte	0x04, 0x28
        /*008a*/ 	.short	(.L_32 - .L_31)


	//   ....[0]....
.L_31:
        /*008c*/ 	.word	0x00000050


	//   ....[1]....
        /*0090*/ 	.word	0x00000140


	//   ....[2]....
        /*0094*/ 	.word	0x00000270


	//   ....[3]....
        /*0098*/ 	.word	0x00000410


	//   ....[4]....
        /*009c*/ 	.word	0x000005b0


	//   ....[5]....
        /*00a0*/ 	.word	0x000030a0


	//   ....[6]....
        /*00a4*/ 	.word	0x00003160


	//   ....[7]....
        /*00a8*/ 	.word	0x00003170


	//   ....[8]....
        /*00ac*/ 	.word	0x000031a0


	//   ....[9]....
        /*00b0*/ 	.word	0x000069f0


	//   ....[10]....
        /*00b4*/ 	.word	0x00006a30


	//   ....[11]....
        /*00b8*/ 	.word	0x00006a60


	//   ....[12]....
        /*00bc*/ 	.word	0x00006a80


	//   ....[13]....
        /*00c0*/ 	.word	0x0000b4b0


	//   ....[14]....
        /*00c4*/ 	.word	0x0000b4c0


	//   ....[15]....
        /*00c8*/ 	.word	0x0000b500


	//   ....[16]....
        /*00cc*/ 	.word	0x0000b510


	//   ....[17]....
        /*00d0*/ 	.word	0x0000ec80


	//   ....[18]....
        /*00d4*/ 	.word	0x0000ecc0


	//   ....[19]....
        /*00d8*/ 	.word	0x0000ed10


	//   ....[20]....
        /*00dc*/ 	.word	0x0000ed20


	//----- nvinfo : EIATTR_SYSCALL_OFFSETS
	.align		4
.L_32:
        /*00e0*/ 	.byte	0x04, 0x46
        /*00e2*/ 	.short	(.L_34 - .L_33)


	//   ....[0]....
.L_33:
        /*00e4*/ 	.word	0x0000f960


	//   ....[1]....
        /*00e8*/ 	.word	0x0000fa80


	//----- nvinfo : EIATTR_MBARRIER_INSTR_OFFSETS
	.align		4
.L_34:
        /*00ec*/ 	.byte	0x04, 0x39
        /*00ee*/ 	.short	(.L_36 - .L_35)


	//   ....[0]....
.L_35:
        /*00f0*/ 	.word	0x00000240
        /*00f4*/ 	.word	0x000000ff
        /*00f8*/ 	.word	0x0002d040
        /*00fc*/ 	.short	0x0100
        /*00fe*/ 	.byte	0x08
	.zero		1


	//   ....[1]....
        /*0100*/ 	.word	0x00000250
        /*0104*/ 	.word	0x000000ff
        /*0108*/ 	.word	0x0002d048
        /*010c*/ 	.short	0x0100
        /*010e*/ 	.byte	0x08
	.zero		1


	//   ....[2]....
        /*0110*/ 	.word	0x00000380
        /*0114*/ 	.word	0x000000ff
        /*0118*/ 	.word	0x0002d000
        /*011c*/ 	.short	0x0100
        /*011e*/ 	.byte	0x08
	.zero		1


	//   ....[3]....
        /*0120*/ 	.word	0x00000390
        /*0124*/ 	.word	0x000000ff
        /*0128*/ 	.word	0x0002d020
        /*012c*/ 	.short	0x0100
        /*012e*/ 	.byte	0x08
	.zero		1


	//   ....[4]....
        /*0130*/ 	.word	0x000003a0
        /*0134*/ 	.word	0x000000ff
        /*0138*/ 	.word	0x0002d008
        /*013c*/ 	.short	0x0100
        /*013e*/ 	.byte	0x08
	.zero		1


	//   ....[5]....
        /*0140*/ 	.word	0x000003b0
        /*0144*/ 	.word	0x000000ff
        /*0148*/ 	.word	0x0002d028
        /*014c*/ 	.short	0x0100
        /*014e*/ 	.byte	0x08
	.zero		1


	//   ....[6]....
        /*0150*/ 	.word	0x000003c0
        /*0154*/ 	.word	0x000000ff
        /*0158*/ 	.word	0x0002d010
        /*015c*/ 	.short	0x0100
        /*015e*/ 	.byte	0x08
	.zero		1


	//   ....[7]....
        /*0160*/ 	.word	0x000003d0
        /*0164*/ 	.word	0x000000ff
        /*0168*/ 	.word	0x0002d030
        /*016c*/ 	.short	0x0100
        /*016e*/ 	.byte	0x08
	.zero		1


	//   ....[8]....
        /*0170*/ 	.word	0x000003e0
        /*0174*/ 	.word	0x000000ff
        /*0178*/ 	.word	0x0002d018
        /*017c*/ 	.short	0x0100
        /*017e*/ 	.byte	0x08
	.zero		1


	//   ....[9]....
        /*0180*/ 	.word	0x000003f0
        /*0184*/ 	.word	0x000000ff
        /*0188*/ 	.word	0x0002d038
        /*018c*/ 	.short	0x0100
        /*018e*/ 	.byte	0x08
	.zero		1


	//   ....[10]....
        /*0190*/ 	.word	0x00000520
        /*0194*/ 	.word	0x000000ff
        /*0198*/ 	.word	0x0002d050
        /*019c*/ 	.short	0x0100
        /*019e*/ 	.byte	0x08
	.zero		1


	//   ....[11]....
        /*01a0*/ 	.word	0x00000530
        /*01a4*/ 	.word	0x000000ff
        /*01a8*/ 	.word	0x0002d070
        /*01ac*/ 	.short	0x0100
        /*01ae*/ 	.byte	0x08
	.zero		1


	//   ....[12]....
        /*01b0*/ 	.word	0x00000540
        /*01b4*/ 	.word	0x000000ff
        /*01b8*/ 	.word	0x0002d058
        /*01bc*/ 	.short	0x0100
        /*01be*/ 	.byte	0x08
	.zero		1


	//   ....[13]....
        /*01c0*/ 	.word	0x00000550
        /*01c4*/ 	.word	0x000000ff
        /*01c8*/ 	.word	0x0002d078
        /*01cc*/ 	.short	0x0100
        /*01ce*/ 	.byte	0x08
	.zero		1


	//   ....[14]....
        /*01d0*/ 	.word	0x00000560
        /*01d4*/ 	.word	0x000000ff
        /*01d8*/ 	.word	0x0002d060
        /*01dc*/ 	.short	0x0100
        /*01de*/ 	.byte	0x08
	.zero		1


	//   ....[15]....
        /*01e0*/ 	.word	0x00000570
        /*01e4*/ 	.word	0x000000ff
        /*01e8*/ 	.word	0x0002d080
        /*01ec*/ 	.short	0x0100
        /*01ee*/ 	.byte	0x08
	.zero		1


	//   ....[16]....
        /*01f0*/ 	.word	0x00000580
        /*01f4*/ 	.word	0x000000ff
        /*01f8*/ 	.word	0x0002d068
        /*01fc*/ 	.short	0x0100
        /*01fe*/ 	.byte	0x08
	.zero		1


	//   ....[17]....
        /*0200*/ 	.word	0x00000590
        /*0204*/ 	.word	0x000000ff
        /*0208*/ 	.word	0x0002d088
        /*020c*/ 	.short	0x0100
        /*020e*/ 	.byte	0x08
	.zero		1


	//   ....[18]....
        /*0210*/ 	.word	0x000006f0
        /*0214*/ 	.word	0x00000003
        /*0218*/ 	.word	0x0002d048
        /*021c*/ 	.short	0x010a
        /*021e*/ 	.byte	0x3f
	.zero		1


	//   ....[19]....
        /*0220*/ 	.word	0x00000b60
        /*0224*/ 	.word	0x00000003
        /*0228*/ 	.word	0x0002d020
        /*022c*/ 	.short	0x010a
        /*022e*/ 	.byte	0x3f
	.zero		1


	//   ....[20]....
        /*0230*/ 	.word	0x00000e90
        /*0234*/ 	.word	0x00000002
        /*0238*/ 	.word	0x0002d020
        /*023c*/ 	.short	0x010a
        /*023e*/ 	.byte	0x3f
	.zero		1


	//   ....[21]....
        /*0240*/ 	.word	0x00001270
        /*0244*/ 	.word	0x00000003
        /*0248*/ 	.word	0x0002d020
        /*024c*/ 	.short	0x010a
        /*024e*/ 	.byte	0x3f
	.zero		1


	//   ....[22]....
        /*0250*/ 	.word	0x00001600
        /*0254*/ 	.word	0x00000003
        /*0258*/ 	.word	0x0002d020
        /*025c*/ 	.short	0x010a
        /*025e*/ 	.byte	0x3f
	.zero		1


	//   ....[23]....
        /*0260*/ 	.word	0x000019f0
        /*0264*/ 	.word	0x00000002
        /*0268*/ 	.word	0x0002d040
        /*026c*/ 	.short	0x010a
        /*026e*/ 	.byte	0x3f
	.zero		1


	//   ....[24]....
        /*0270*/ 	.word	0x00001a10
        /*0274*/ 	.word	0x00000002
        /*0278*/ 	.word	0x0002d000
        /*027c*/ 	.short	0x010a
        /*027e*/ 	.byte	0x3f
	.zero		1


	//   ....[25]....
        /*0280*/ 	.word	0x00003d00
        /*0284*/ 	.word	0x00000002
        /*0288*/ 	.word	0x0002d008
        /*028c*/ 	.short	0x010a
        /*028e*/ 	.byte	0x3f
	.zero		1


	//   ....[26]....
        /*0290*/ 	.word	0x00005c40
        /*0294*/ 	.word	0x00000018
        /*0298*/ 	.word	0x00000000
        /*029c*/ 	.short	0x0101
        /*029e*/ 	.byte	0x3f
	.zero		1


	//   ....[27]....
        /*02a0*/ 	.word	0x00005d30
        /*02a4*/ 	.word	0x00000019
        /*02a8*/ 	.word	0x0002d000
        /*02ac*/ 	.short	0x010a
        /*02ae*/ 	.byte	0x3f
	.zero		1


	//   ....[28]....
        /*02b0*/ 	.word	0x00006220
        /*02b4*/ 	.word	0x000000ab
        /*02b8*/ 	.word	0x0002d020
        /*02bc*/ 	.short	0x010a
        /*02be*/ 	.byte	0x3f
	.zero		1


	//   ....[29]....
        /*02c0*/ 	.word	0x00006ac0
        /*02c4*/ 	.word	0x000000b5
        /*02c8*/ 	.word	0x00000000
        /*02cc*/ 	.short	0x0101
        /*02ce*/ 	.byte	0x3f
	.zero		1


	//   ....[30]....
        /*02d0*/ 	.word	0x00006af0
        /*02d4*/ 	.word	0x000000b7
        /*02d8*/ 	.word	0x0002d000
        /*02dc*/ 	.short	0x010a
        /*02de*/ 	.byte	0x3f
	.zero		1


	//   ....[31]....
        /*02e0*/ 	.word	0x000099c0
        /*02e4*/ 	.word	0x00000018
        /*02e8*/ 	.word	0x00000000
        /*02ec*/ 	.short	0x0101
        /*02ee*/ 	.byte	0x3f
	.zero		1


	//   ....[32]....
        /*02f0*/ 	.word	0x00009a70
        /*02f4*/ 	.word	0x00000018
        /*02f8*/ 	.word	0x0002d020
        /*02fc*/ 	.short	0x010a
        /*02fe*/ 	.byte	0x3f
	.zero		1


	//   ....[33]....
        /*0300*/ 	.word	0x00009ee0
        /*0304*/ 	.word	0x00000019
        /*0308*/ 	.word	0x0002d000
        /*030c*/ 	.short	0x010a
        /*030e*/ 	.byte	0x3f
	.zero		1


	//   ....[34]....
        /*0310*/ 	.word	0x0000a4b0
        /*0314*/ 	.word	0x000000ab
        /*0318*/ 	.word	0x0002d020
        /*031c*/ 	.short	0x010a
        /*031e*/ 	.byte	0x3f
	.zero		1


	//   ....[35]....
        /*0320*/ 	.word	0x0000b560
        /*0324*/ 	.word	0x00000022
        /*0328*/ 	.word	0x00000000
        /*032c*/ 	.short	0x0101
        /*032e*/ 	.byte	0x3f
	.zero		1


	//   ....[36]....
        /*0330*/ 	.word	0x0000b5b0
        /*0334*/ 	.word	0x00000030
        /*0338*/ 	.word	0x0002d000
        /*033c*/ 	.short	0x010a
        /*033e*/ 	.byte	0x3f
	.zero		1


	//   ....[37]....
        /*0340*/ 	.word	0x0000e760
        /*0344*/ 	.word	0x00000006
        /*0348*/ 	.word	0x00000000
        /*034c*/ 	.short	0x0101
        /*034e*/ 	.byte	0x3f
	.zero		1


	//   ....[38]....
        /*0350*/ 	.word	0x0000e7e0
        /*0354*/ 	.word	0x00000006
        /*0358*/ 	.word	0x0002d020
        /*035c*/ 	.short	0x010a
        /*035e*/ 	.byte	0x3f
	.zero		1


	//   ....[39]....
        /*0360*/ 	.word	0x00010bb0
        /*0364*/ 	.word	0x00000003
        /*0368*/ 	.word	0x0002d048
        /*036c*/ 	.short	0x010a
        /*036e*/ 	.byte	0x3f
	.zero		1


	//   ....[40]....
        /*0370*/ 	.word	0x00010c00
        /*0374*/ 	.word	0x00000003
        /*0378*/ 	.word	0x0002d020
        /*037c*/ 	.short	0x010a
        /*037e*/ 	.byte	0x3f
	.zero		1


	//   ....[41]....
        /*0380*/ 	.word	0x00010c50
        /*0384*/ 	.word	0x00000002
        /*0388*/ 	.word	0x0002d020
        /*038c*/ 	.short	0x010a
        /*038e*/ 	.byte	0x3f
	.zero		1


	//   ....[42]....
        /*0390*/ 	.word	0x00010ca0
        /*0394*/ 	.word	0x00000003
        /*0398*/ 	.word	0x0002d020
        /*039c*/ 	.short	0x010a
        /*039e*/ 	.byte	0x3f
	.zero		1


	//   ....[43]....
        /*03a0*/ 	.word	0x00010cf0
        /*03a4*/ 	.word	0x00000003
        /*03a8*/ 	.word	0x0002d020
        /*03ac*/ 	.short	0x010a
        /*03ae*/ 	.byte	0x3f
	.zero		1


	//   ....[44]....
        /*03b0*/ 	.word	0x00010d40
        /*03b4*/ 	.word	0x00000002
        /*03b8*/ 	.word	0x0002d040
        /*03bc*/ 	.short	0x010a
        /*03be*/ 	.byte	0x3f
	.zero		1


	//   ....[45]....
        /*03c0*/ 	.word	0x00010d90
        /*03c4*/ 	.word	0x00000002
        /*03c8*/ 	.word	0x0002d000
        /*03cc*/ 	.short	0x010a
        /*03ce*/ 	.byte	0x3f
	.zero		1


	//   ....[46]....
        /*03d0*/ 	.word	0x00010de0
        /*03d4*/ 	.word	0x00000002
        /*03d8*/ 	.word	0x0002d008
        /*03dc*/ 	.short	0x010a
        /*03de*/ 	.byte	0x3f
	.zero		1


	//   ....[47]....
        /*03e0*/ 	.word	0x00010e30
        /*03e4*/ 	.word	0x00000019
        /*03e8*/ 	.word	0x0002d000
        /*03ec*/ 	.short	0x010a
        /*03ee*/ 	.byte	0x3f
	.zero		1


	//   ....[48]....
        /*03f0*/ 	.word	0x00010e80
        /*03f4*/ 	.word	0x000000ab
        /*03f8*/ 	.word	0x0002d020
        /*03fc*/ 	.short	0x010a
        /*03fe*/ 	.byte	0x3f
	.zero		1


	//   ....[49]....
        /*0400*/ 	.word	0x00010ed0
        /*0404*/ 	.word	0x000000b7
        /*0408*/ 	.word	0x0002d000
        /*040c*/ 	.short	0x010a
        /*040e*/ 	.byte	0x3f
	.zero		1


	//   ....[50]....
        /*0410*/ 	.word	0x00010f20
        /*0414*/ 	.word	0x00000018
        /*0418*/ 	.word	0x0002d020
        /*041c*/ 	.short	0x010a
        /*041e*/ 	.byte	0x3f
	.zero		1


	//   ....[51]....
        /*0420*/ 	.word	0x00010f70
        /*0424*/ 	.word	0x00000019
        /*0428*/ 	.word	0x0002d000
        /*042c*/ 	.short	0x010a
        /*042e*/ 	.byte	0x3f
	.zero		1


	//   ....[52]....
        /*0430*/ 	.word	0x00010fc0
        /*0434*/ 	.word	0x000000ab
        /*0438*/ 	.word	0x0002d020
        /*043c*/ 	.short	0x010a
        /*043e*/ 	.byte	0x3f
	.zero		1


	//   ....[53]....
        /*0440*/ 	.word	0x00011010
        /*0444*/ 	.word	0x00000030
        /*0448*/ 	.word	0x0002d000
        /*044c*/ 	.short	0x010a
        /*044e*/ 	.byte	0x3f
	.zero		1


	//   ....[54]....
        /*0450*/ 	.word	0x00011060
        /*0454*/ 	.word	0x00000006
        /*0458*/ 	.word	0x0002d020
        /*045c*/ 	.short	0x010a
        /*045e*/ 	.byte	0x3f
	.zero		1


	//----- nvinfo : EIATTR_NUM_MBARRIERS
	.align		4
.L_36:
        /*0460*/ 	.byte	0x03, 0x38
        /*0462*/ 	.short	0x0012


	//----- nvinfo : EIATTR_EXIT_INSTR_OFFSETS
	.align		4
        /*0464*/ 	.byte	0x04, 0x1c
        /*0466*/ 	.short	(.L_38 - .L_37)


	//   ....[0]....
.L_37:
        /*0468*/ 	.word	0x00010ba0


	//----- nvinfo : EIATTR_MAX_THREADS
	.align		4
.L_38:
        /*046c*/ 	.byte	0x04, 0x05
        /*046e*/ 	.short	(.L_40 - .L_39)
.L_39:
        /*0470*/ 	.word	0x00000080
        /*0474*/ 	.word	0x00000001
        /*0478*/ 	.word	0x00000001


	//----- nvinfo : EIATTR_CRS_STACK_SIZE
	.align		4
.L_40:
        /*047c*/ 	.byte	0x04, 0x1e
        /*047e*/ 	.short	(.L_42 - .L_41)
.L_41:
        /*0480*/ 	.word	0x00000000


	//----- nvinfo : EIATTR_CBANK_PARAM_SIZE
	.align		4
.L_42:
        /*0484*/ 	.byte	0x03, 0x19
        /*0486*/ 	.short	0x0870


	//----- nvinfo : EIATTR_PARAM_CBANK
	.align		4
        /*0488*/ 	.byte	0x04, 0x0a
        /*048a*/ 	.short	(.L_44 - .L_43)
	.align		4
.L_43:
        /*048c*/ 	.word	index@(.nv.constant0._ZN7cutlass13device_kernelINS_4fmha6kernel13FmhaKernelTmaINS1_10collective15FmhaMainloopTmaINS_10bfloat16_tEfN4cute5tupleIJNS7_1CILi64EEENS9_ILi128EEENS9_ILi160EEEEEENS4_14ResidualFusionEJEEENS4_15FmhaFwdEpilogueIS6_fNS8_IJSA_SC_SB_EEEEEJEEEEEvNT_6ParamsE)
        /*0490*/ 	.short	0x0210
        /*0492*/ 	.short	0x0870


	//----- nvinfo : EIATTR_SW_WAR
	.align		4
.L_44:
        /*0494*/ 	.byte	0x04, 0x36
        /*0496*/ 	.short	(.L_46 - .L_45)
.L_45:
        /*0498*/ 	.word	0x00000008
.L_46:


//--------------------- .nv.callgraph             --------------------------
	.section	.nv.callgraph,"",@"SHT_CUDA_CALLGRAPH"
	.align	4
	.sectionentsize	8
	.align		4
        /*0000*/ 	.word	0x00000000
	.align		4
        /*0004*/ 	.word	0xffffffff
	.align		4
        /*0008*/ 	.word	index@(_ZN7cutlass13device_kernelINS_4fmha6kernel13FmhaKernelTmaINS1_10collective15FmhaMainloopTmaINS_10bfloat16_tEfN4cute5tupleIJNS7_1CILi64EEENS9_ILi128EEENS9_ILi160EEEEEENS4_14ResidualFusionEJEEENS4_15FmhaFwdEpilogueIS6_fNS8_IJSA_SC_SB_EEEEEJEEEEEvNT_6ParamsE)
	.align		4
        /*000c*/ 	.word	index@(__assertfail)
	.align		4
        /*0010*/ 	.word	0x00000000
	.align		4
        /*0014*/ 	.word	0xfffffffe
	.align		4
        /*0018*/ 	.word	0x00000000
	.align		4
        /*001c*/ 	.word	0xfffffffd
	.align		4
        /*0020*/ 	.word	0x00000000
	.align		4
        /*0024*/ 	.word	0xfffffffc


//--------------------- .nv.constant4             --------------------------
	.section	.nv.constant4,"a",@progbits
	.align	8
	.align		8
.nv.constant4:
        /*0000*/ 	.dword	__assertfail
	.align		8
        /*0008*/ 	.dword	__unnamed_1
	.align		8
        /*0010*/ 	.dword	__unnamed_2
	.align		8
        /*0018*/ 	.dword	_ZN39_INTERNAL_b647103d_4_k_cu_fda68e0f_29354cuda3std3__45__cpo5beginE
	.align		8
        /*0020*/ 	.dword	_ZN39_INTERNAL_b647103d_4_k_cu_fda68e0f_29354cuda3std3__45__cpo3endE
	.align		8
        /*0028*/ 	.dword	_ZN39_INTERNAL_b647103d_4_k_cu_fda68e0f_29354cuda3std3__45__cpo6cbeginE
	.align		8
        /*0030*/ 	.dword	_ZN39_INTERNAL_b647103d_4_k_cu_fda68e0f_29354cuda3std3__45__cpo4cendE
	.align		8
        /*0038*/ 	.dword	_ZN39_INTERNAL_b647103d_4_k_cu_fda68e0f_29354cuda3std3__441_GLOBAL__N__b647103d_4_k_cu_fda68e0f_29356ignoreE
	.align		8
        /*0040*/ 	.dword	_ZN39_INTERNAL_b647103d_4_k_cu_fda68e0f_29354cuda3std3__419piecewise_constructE
	.align		8
        /*0048*/ 	.dword	_ZN39_INTERNAL_b647103d_4_k_cu_fda68e0f_29354cuda3std3__48in_placeE
	.align		8
        /*0050*/ 	.dword	_ZN39_INTERNAL_b647103d_4_k_cu_fda68e0f_29354cuda3std6ranges3__45__cpo4swapE
	.align		8
        /*0058*/ 	.dword	_ZN39_INTERNAL_b647103d_4_k_cu_fda68e0f_29354cuda3std6ranges3__45__cpo9iter_moveE
	.align		8
        /*0060*/ 	.dword	_ZN39_INTERNAL_b647103d_4_k_cu_fda68e0f_29354cute7productE
	.align		8
        /*0068*/ 	.dword	_ZN39_INTERNAL_b647103d_4_k_cu_fda68e0f_29354cute1_E
	.align		8
        /*0070*/ 	.dword	$str$23
	.align		8
        /*0078*/ 	.dword	$str$24


//--------------------- .text._ZN7cutlass13device_kernelINS_4fmha6kernel13FmhaKernelTmaINS1_10collective15FmhaMainloopTmaINS_10bfloat16_tEfN4cute5tupleIJNS7_1CILi64EEENS9_ILi128EEENS9_ILi160EEEEEENS4_14ResidualFusionEJEEENS4_15FmhaFwdEpilogueIS6_fNS8_IJSA_SC_SB_EEEEEJEEEEEvNT_6ParamsE --------------------------
	.section	.text._ZN7cutlass13device_kernelINS_4fmha6kernel13FmhaKernelTmaINS1_10collective15FmhaMainloopTmaINS_10bfloat16_tEfN4cute5tupleIJNS7_1CILi64EEENS9_ILi128EEENS9_ILi160EEEEEENS4_14ResidualFusionEJEEENS4_15FmhaFwdEpilogueIS6_fNS8_IJSA_SC_SB_EEEEEJEEEEEvNT_6ParamsE,"ax",@progbits
	.align	128
.text._ZN7cutlass13device_kernelINS_4fmha6kernel13FmhaKernelTmaINS1_10collective15FmhaMainloopTmaINS_10bfloat16_tEfN4cute5tupleIJNS7_1CILi64EEENS9_ILi128EEENS9_ILi160EEEEEENS4_14ResidualFusionEJEEENS4_15FmhaFwdEpilogueIS6_fNS8_IJSA_SC_SB_EEEEEJEEEEEvNT_6ParamsE:
        .type           _ZN7cutlass13device_kernelINS_4fmha6kernel13FmhaKernelTmaINS1_10collective15FmhaMainloopTmaINS_10bfloat16_tEfN4cute5tupleIJNS7_1CILi64EEENS9_ILi128EEENS9_ILi160EEEEEENS4_14ResidualFusionEJEEENS4_15FmhaFwdEpilogueIS6_fNS8_IJSA_SC_SB_EEEEEJEEEEEvNT_6ParamsE,@function
        .size           _ZN7cutlass13device_kernelINS_4fmha6kernel13FmhaKernelTmaINS1_10collective15FmhaMainloopTmaINS_10bfloat16_tEfN4cute5tupleIJNS7_1CILi64EEENS9_ILi128EEENS9_ILi160EEEEEENS4_14ResidualFusionEJEEENS4_15FmhaFwdEpilogueIS6_fNS8_IJSA_SC_SB_EEEEEJEEEEEvNT_6ParamsE,(.L_x_99 - _ZN7cutlass13device_kernelINS_4fmha6kernel13FmhaKernelTmaINS1_10collective15FmhaMainloopTmaINS_10bfloat16_tEfN4cute5tupleIJNS7_1CILi64EEENS9_ILi128EEENS9_ILi160EEEEEENS4_14ResidualFusionEJEEENS4_15FmhaFwdEpilogueIS6_fNS8_IJSA_SC_SB_EEEEEJEEEEEvNT_6ParamsE)
        .other          _ZN7cutlass13device_kernelINS_4fmha6kernel13FmhaKernelTmaINS1_10collective15FmhaMainloopTmaINS_10bfloat16_tEfN4cute5tupleIJNS7_1CILi64EEENS9_ILi128EEENS9_ILi160EEEEEENS4_14ResidualFusionEJEEENS4_15FmhaFwdEpilogueIS6_fNS8_IJSA_SC_SB_EEEEEJEEEEEvNT_6ParamsE,@"STO_CUDA_ENTRY STV_DEFAULT"
_ZN7cutlass13device_kernelINS_4fmha6kernel13FmhaKernelTmaINS1_10collective15FmhaMainloopTmaINS_10bfloat16_tEfN4cute5tupleIJNS7_1CILi64EEENS9_ILi128EEENS9_ILi160EEEEEENS4_14ResidualFusionEJEEENS4_15FmhaFwdEpilogueIS6_fNS8_IJSA_SC_SB_EEEEEJEEEEEvNT_6ParamsE:
[----:B------:R-:W1:Y:S01]  /*0000*/  LDC R1, c[0x0][0x28] ;  /* 0x00000a00ff017b82 */ /* 0x000e620000000800 */
[----:B------:R-:W2:Y:S01]  /*0010*/  S2R R16, SR_TID.X ;  /* 0x0000000000107919 */ /* 0x000ea20000002100 */
[----:B------:R-:W-:Y:S01]  /*0020*/  ELECT P0, URZ, PT ;  /* 0x00000000003f782f */ /* 0x000fe20003800000 */
[----:B------:R-:W-:Y:S01]  /*0030*/  BSSY B0, `(.L_x_0) ;  /* 0x0000010000007945 */ /* 0x000fe20003800000 */
[----:B--2---:R-:W-:-:S05]  /*0040*/  SHF.R.U32.HI R9, RZ, 0x5, R16 ;  /* 0x00000005ff097819 */ /* 0x004fca0000011610 */
[----:B------:R-:W2:Y:S02]  /*0050*/  SHFL.IDX PT, R0, R9, RZ, 0x1f ;  /* 0x00001fff09007589 */ /* 0x000ea400000e0000 */
[----:B--2---:R-:W-:-:S13]  /*0060*/  ISETP.NE.OR P0, PT, R0, RZ, !P0 ;  /* 0x000000ff0000720c */ /* 0x004fda0004705670 */
[----:B-1----:R-:W-:Y:S05]  /*0070*/  @P0 BRA `(.L_x_1) ;  /* 0x00000000002c0947 */ /* 0x002fea0003800000 */
[----:B------:R-:W-:Y:S02]  /*0080*/  ULDC.64 UR4, c[0x0][0x198] ;  /* 0x0000660000047ab9 */ /* 0x000fe40000000a00 */
[----:B------:R-:W-:Y:S02]  /*0090*/  UIADD3 UR6, UP0, UR4, 0xf0, URZ ;  /* 0x000000f004067890 */ /* 0x000fe4000ff1e03f */
[----:B------:R-:W-:Y:S02]  /*00a0*/  UIADD3 UR8, UP1, UR4, 0x1f0, URZ ;  /* 0x000001f004087890 */ /* 0x000fe4000ff3e03f */
[----:B------:R-:W-:Y:S02]  /*00b0*/  UIADD3 UR4, UP2, UR4, 0x2f0, URZ ;  /* 0x000002f004047890 */ /* 0x000fe4000ff5e03f */
[----:B------:R-:W-:Y:S02]  /*00c0*/  UIADD3.X UR7, URZ, UR5, URZ, UP0, !UPT ;  /* 0x000000053f077290 */ /* 0x000fe400087fe43f */
[----:B------:R-:W-:-:S02]  /*00d0*/  UIADD3.X UR9, URZ, UR5, URZ, UP1, !UPT ;  /* 0x000000053f097290 */ /* 0x000fc40008ffe43f */
[----:B------:R-:W-:-:S05]  /*00e0*/  UIADD3.X UR5, URZ, UR5, URZ, UP2, !UPT ;  /* 0x000000053f057290 */ /* 0x000fca00097fe43f */
[----:B------:R1:W-:Y:S02]  /*00f0*/  UTMACCTL.PF [UR6] ;  /* 0x00000000060079b9 */ /* 0x0003e40008040000 */
[----:B------:R1:W-:Y:S02]  /*0100*/  UTMACCTL.PF [UR8] ;  /* 0x00000000080079b9 */ /* 0x0003e40008040000 */
[----:B------:R1:W-:Y:S02]  /*0110*/  UTMACCTL.PF [UR4] ;  /* 0x00000000040079b9 */ /* 0x0003e40008040000 */
[----:B-1----:R-:W-:Y:S01]  /*0120*/  NOP ;  /* 0x0000000000007918 */ /* 0x002fe20000000000 */
.L_x_1:
[----:B------:R-:W-:Y:S05]  /*0130*/  BSYNC B0 ;  /* 0x0000000000007941 */ /* 0x000fea0003800000 */
.L_x_0:
[----:B------:R-:W1:Y:S02]  /*0140*/  SHFL.IDX PT, R0, R9, RZ, 0x1f ;  /* 0x00001fff09007589 */ /* 0x000e6400000e0000 */
[----:B-1----:R-:W-:-:S13]  /*0150*/  ISETP.NE.AND P0, PT, R0, RZ, PT ;  /* 0x000000ff0000720c */ /* 0x002fda0003f05270 */
[----:B------:R-:W-:Y:S05]  /*0160*/  @P0 BRA `(.L_x_2) ;  /* 0x0000000000400947 */ /* 0x000fea0003800000 */
[----:B------:R-:W1:Y:S01]  /*0170*/  S2UR UR8, SR_CgaCtaId ;  /* 0x00000000000879c3 */ /* 0x000e620000008800 */
[----:B------:R-:W-:Y:S01]  /*0180*/  UMOV UR4, 0x400 ;  /* 0x0000040000047882 */ /* 0x000fe20000000000 */
[----:B------:R-:W-:Y:S01]  /*0190*/  UMOV UR5, 0x1 ;  /* 0x0000000100057882 */ /* 0x000fe20000000000 */
[----:B------:R-:W-:Y:S01]  /*01a0*/  UMOV UR6, 0x80 ;  /* 0x0000008000067882 */ /* 0x000fe20000000000 */
[----:B------:R-:W-:Y:S01]  /*01b0*/  ELECT P0, URZ, PT ;  /* 0x00000000003f782f */ /* 0x000fe20003800000 */
[----:B------:R-:W-:-:S04]  /*01c0*/  UIADD3 UR6, -UR6, 0x100000, URZ ;  /* 0x0010000006067890 */ /* 0x000fc8000fffe13f */
[----:B------:R-:W-:Y:S02]  /*01d0*/  USHF.L.U32 UR7, UR6, 0xb, URZ ;  /* 0x0000000b06077899 */ /* 0x000fe4000800063f */
[----:B------:R-:W-:Y:S02]  /*01e0*/  USHF.L.U32 UR6, UR6, 0x1, URZ ;  /* 0x0000000106067899 */ /* 0x000fe4000800063f */
[----:B-1----:R-:W-:Y:S02]  /*01f0*/  ULEA UR8, UR8, UR4, 0x18 ;  /* 0x0000000408087291 */ /* 0x002fe4000f8ec03f */
[----:B------:R-:W-:-:S04]  /*0200*/  UIADD3 UR4, -UR5, 0x100000, URZ ;  /* 0x0010000005047890 */ /* 0x000fc8000fffe13f */
[----:B------:R-:W-:Y:S02]  /*0210*/  USHF.L.U32 UR5, UR4, 0xb, URZ ;  /* 0x0000000b04057899 */ /* 0x000fe4000800063f */
[----:B------:R-:W-:Y:S01]  /*0220*/  USHF.L.U32 UR4, UR4, 0x1, URZ ;  /* 0x0000000104047899 */ /* 0x000fe2000800063f */
[----:B------:R-:W1:Y:S11]  /*0230*/  FENCE.VIEW.ASYNC.S ;  /* 0x00000000000073c6 */ /* 0x000e760000000000 */
[----:B-1----:R1:W2:Y:S01]  /*0240*/  SYNCS.EXCH.64 URZ, [UR8+0x2d040], UR4 ;  /* 0x02d04004083f75b2 */ /* 0x0022a20008000100 */
[----:B------:R1:W3:Y:S01]  /*0250*/  SYNCS.EXCH.64 URZ, [UR8+0x2d048], UR6 ;  /* 0x02d04806083f75b2 */ /* 0x0002e20008000100 */
[----:B------:R-:W-:Y:S01]  /*0260*/  NOP ;  /* 0x0000000000007918 */ /* 0x000fe20000000000 */
.L_x_2:
[----:B------:R-:W4:Y:S01]  /*0270*/  SHFL.IDX PT, R0, R9, RZ, 0x1f ;  /* 0x00001fff09007589 */ /* 0x000f2200000e0000 */
[----:B------:R-:W-:Y:S01]  /*0280*/  NOP ;  /* 0x0000000000007918 */ /* 0x000fe20000000000 */
[----:B----4-:R-:W-:-:S13]  /*0290*/  ISETP.NE.AND P0, PT, R0, RZ, PT ;  /* 0x000000ff0000720c */ /* 0x010fda0003f05270 */
[----:B------:R-:W-:Y:S05]  /*02a0*/  @P0 BRA `(.L_x_3) ;  /* 0x0000000000580947 */ /* 0x000fea0003800000 */
[----:B-1----:R-:W1:Y:S01]  /*02b0*/  S2UR UR5, SR_CgaCtaId ;  /* 0x00000000000579c3 */ /* 0x002e620000008800 */
[----:B------:R-:W-:Y:S01]  /*02c0*/  UMOV UR4, 0x400 ;  /* 0x0000040000047882 */ /* 0x000fe20000000000 */
[----:B------:R-:W-:Y:S01]  /*02d0*/  UMOV UR6, 0x1 ;  /* 0x0000000100067882 */ /* 0x000fe20000000000 */
[----:B------:R-:W-:Y:S01]  /*02e0*/  UMOV UR7, 0x80 ;  /* 0x0000008000077882 */ /* 0x000fe20000000000 */
[----:B------:R-:W-:Y:S01]  /*02f0*/  ELECT P0, URZ, PT ;  /* 0x00000000003f782f */ /* 0x000fe20003800000 */
[----:B-1----:R-:W-:Y:S02]  /*0300*/  ULEA UR8, UR5, UR4, 0x18 ;  /* 0x0000000405087291 */ /* 0x002fe4000f8ec03f */
[----:B------:R-:W-:-:S04]  /*0310*/  UIADD3 UR4, -UR6, 0x100000, URZ ;  /* 0x0010000006047890 */ /* 0x000fc8000fffe13f */
[----:B------:R-:W-:Y:S02]  /*0320*/  USHF.L.U32 UR5, UR4, 0xb, URZ ;  /* 0x0000000b04057899 */ /* 0x000fe4000800063f */
[----:B------:R-:W-:Y:S02]  /*0330*/  USHF.L.U32 UR4, UR4, 0x1, URZ ;  /* 0x0000000104047899 */ /* 0x000fe4000800063f */
[----:B------:R-:W-:-:S04]  /*0340*/  UIADD3 UR6, -UR7, 0x100000, URZ ;  /* 0x0010000007067890 */ /* 0x000fc8000fffe13f */
[----:B------:R-:W-:Y:S02]  /*0350*/  USHF.L.U32 UR7, UR6, 0xb, URZ ;  /* 0x0000000b06077899 */ /* 0x000fe4000800063f */
[----:B------:R-:W-:Y:S01]  /*0360*/  USHF.L.U32 UR6, UR6, 0x1, URZ ;  /* 0x0000000106067899 */ /* 0x000fe2000800063f */
[----:B------:R-:W1:Y:S03]  /*0370*/  FENCE.VIEW.ASYNC.S ;  /* 0x00000000000073c6 */ /* 0x000e660000000000 */
[----:B-1----:R4:W1:Y:S08]  /*0380*/  SYNCS.EXCH.64 URZ, [UR8+0x2d000], UR4 ;  /* 0x02d00004083f75b2 */ /* 0x0028700008000100 */
[----:B------:R4:W1:Y:S01]  /*0390*/  SYNCS.EXCH.64 URZ, [UR8+0x2d020], UR6 ;  /* 0x02d02006083f75b2 */ /* 0x0008620008000100 */
[----:B------:R4:W1:Y:S01]  /*03a0*/  SYNCS.EXCH.64 URZ, [UR8+0x2d008], UR4 ;  /* 0x02d00804083f75b2 */ /* 0x0008620008000100 */
[----:B------:R4:W1:Y:S01]  /*03b0*/  SYNCS.EXCH.64 URZ, [UR8+0x2d028], UR6 ;  /* 0x02d02806083f75b2 */ /* 0x0008620008000100 */
[----:B------:R4:W1:Y:S01]  /*03c0*/  SYNCS.EXCH.64 URZ, [UR8+0x2d010], UR4 ;  /* 0x02d01004083f75b2 */ /* 0x0008620008000100 */
[----:B------:R4:W1:Y:S01]  /*03d0*/  SYNCS.EXCH.64 URZ, [UR8+0x2d030], UR6 ;  /* 0x02d03006083f75b2 */ /* 0x0008620008000100 */
[----:B------:R4:W1:Y:S01]  /*03e0*/  SYNCS.EXCH.64 URZ, [UR8+0x2d018], UR4 ;  /* 0x02d01804083f75b2 */ /* 0x0008620008000100 */
[----:B------:R4:W1:Y:S02]  /*03f0*/  SYNCS.EXCH.64 URZ, [UR8+0x2d038], UR6 ;  /* 0x02d03806083f75b2 */ /* 0x0008640008000100 */
[----:B----4-:R-:W-:Y:S01]  /*0400*/  NOP ;  /* 0x0000000000007918 */ /* 0x010fe20000000000 */
.L_x_3:
        /* <DEDUP_REMOVED lines=26> */
.L_x_4:
[----:B------:R-:W4:Y:S01]  /*05b0*/  SHFL.IDX PT, R9, R9, RZ, 0x1f ;  /* 0x00001fff09097589 */ /* 0x000f2200000e0000 */
[----:B------:R-:W-:Y:S02]  /*05c0*/  ELECT P0, URZ, PT ;  /* 0x00000000003f782f */ /* 0x000fe40003800000 */
[----:B------:R-:W-:Y:S01]  /*05d0*/  SHF.R.S32.HI R3, RZ, 0x1f, R16 ;  /* 0x0000001fff037819 */ /* 0x000fe20000011410 */
[----:B------:R-:W-:Y:S01]  /*05e0*/  NOP ;  /* 0x0000000000007918 */ /* 0x000fe20000000000 */
[----:B------:R-:W4:Y:S01]  /*05f0*/  S2UR UR44, SR_CTAID.Y ;  /* 0x00000000002c79c3 */ /* 0x000f220000002600 */
[----:B------:R-:W-:Y:S01]  /*0600*/  BSSY B0, `(.L_x_5) ;  /* 0x000003f000007945 */ /* 0x000fe20003800000 */
[----:B------:R-:W-:Y:S02]  /*0610*/  LEA.HI R3, R3, R16, RZ, 0x7 ;  /* 0x0000001003037211 */ /* 0x000fe400078f38ff */
[----:B------:R-:W-:Y:S02]  /*0620*/  MOV R8, RZ ;  /* 0x000000ff00087202 */ /* 0x000fe40000000f00 */
[----:B------:R-:W-:-:S02]  /*0630*/  LOP3.LUT R3, R3, 0xffffff80, RZ, 0xc0, !PT ;  /* 0xffffff8003037812 */ /* 0x000fc400078ec0ff */
[----:B------:R-:W4:Y:S03]  /*0640*/  S2UR UR45, SR_CTAID.Z ;  /* 0x00000000002d79c3 */ /* 0x000f260000002700 */
[----:B------:R-:W-:-:S05]  /*0650*/  IMAD.IADD R0, R16, 0x1, -R3 ;  /* 0x0000000110007824 */ /* 0x000fca00078e0a03 */
[----:B-123--:R-:W-:Y:S01]  /*0660*/  BAR.SYNC.DEFER_BLOCKING 0x0 ;  /* 0x0000000000007b1d */ /* 0x00efe20000010000 */
[----:B----4-:R-:W-:-:S13]  /*0670*/  ISETP.EQ.AND P1, PT, R9, RZ, P0 ;  /* 0x000000ff0900720c */ /* 0x010fda0000722270 */
[----:B------:R-:W-:Y:S05]  /*0680*/  @!P1 BRA `(.L_x_6) ;  /* 0x0000000000d89947 */ /* 0x000fea0003800000 */
[----:B------:R-:W1:Y:S01]  /*0690*/  S2R R3, SR_CgaCtaId ;  /* 0x0000000000037919 */ /* 0x000e620000008800 */
[----:B------:R-:W-:Y:S02]  /*06a0*/  MOV R2, 0x400 ;  /* 0x0000040000027802 */ /* 0x000fe40000000f00 */
[----:B------:R-:W-:Y:S02]  /*06b0*/  MOV R4, 0x1 ;  /* 0x0000000100047802 */ /* 0x000fe40000000f00 */
[----:B------:R-:W-:Y:S02]  /*06c0*/  ISETP.NE.AND P3, PT, R0, RZ, PT ;  /* 0x000000ff0000720c */ /* 0x000fe40003f65270 */
[----:B-1----:R-:W-:Y:S02]  /*06d0*/  LEA R3, R3, R2, 0x18 ;  /* 0x0000000203037211 */ /* 0x002fe400078ec0ff */
[----:B------:R-:W-:-:S04]  /*06e0*/  SHF.L.U32 R2, R4, 0x1f, RZ ;  /* 0x0000001f04027819 */ /* 0x000fc800000006ff */
[----:B------:R-:W1:Y:S02]  /*06f0*/  SYNCS.PHASECHK.TRANS64.TRYWAIT P2, [R3+URZ+0x2d048], R2 ;  /* 0x02d04802030075a7 */ /* 0x000e64000804017f */
[----:B-1----:R-:W-:Y:S05]  /*0700*/  @!P2 BRA `(.L_x_7) ;  /* 0x000001040028a947 */ /* 0x002fea0003800000 */
.L_x_78:
[----:B------:R-:W-:Y:S05]  /*0710*/  @P3 BRA `(.L_x_8) ;  /* 0x0000000000143947 */ /* 0x000fea0003800000 */
[----:B------:R-:W-:Y:S01]  /*0720*/  LOP3.LUT P2, RZ, R16, 0x1f, RZ, 0xc0, !PT ;  /* 0x0000001f10ff7812 */ /* 0x000fe2000784c0ff */
[----:B-1----:R-:W-:-:S04]  /*0730*/  IMAD.MOV.U32 R2, RZ, RZ, 0x5000 ;  /* 0x00005000ff027424 */ /* 0x002fc800078e00ff */
[----:B------:R2:W-:Y:S08]  /*0740*/  SYNCS.ARRIVE.TRANS64 RZ, [R3+URZ+0x2d040], R2 ;  /* 0x02d0400203ff79a7 */ /* 0x0005f0000800003f */
[----:B------:R-:W-:Y:S05]  /*0750*/  @!P2 BRA `(.L_x_8) ;  /* 0x000000000004a947 */ /* 0x000fea0003800000 */
[----:B------:R-:W-:Y:S01]  /*0760*/  BPT.TRAP 0x1 ;  /* 0x000000040000795c */ /* 0x000fe20000300000 */
.L_x_8:
[----:B------:R-:W3:Y:S01]  /*0770*/  S2UR UR11, SR_CTAID.X ;  /* 0x00000000000b79c3 */ /* 0x000ee20000002500 */
[----:B------:R-:W-:Y:S01]  /*0780*/  R2UR UR8, R3 ;  /* 0x00000000030872ca */ /* 0x000fe200000e0000 */
[----:B------:R-:W-:Y:S01]  /*0790*/  ULDC.64 UR4, c[0x0][0x198] ;  /* 0x0000660000047ab9 */ /* 0x000fe20000000a00 */
[----:B------:R-:W-:Y:S01]  /*07a0*/  UMOV UR6, 0x0 ;  /* 0x0000000000067882 */ /* 0x000fe20000000000 */
[----:B------:R-:W-:Y:S01]  /*07b0*/  UIADD3 UR4, UP0, UR4, 0xf0, URZ ;  /* 0x000000f004047890 */ /* 0x000fe2000ff1e03f */
[----:B------:R-:W-:Y:S01]  /*07c0*/  UMOV UR7, 0x10000000 ;  /* 0x1000000000077882 */ /* 0x000fe20000000000 */
[----:B------:R-:W-:Y:S02]  /*07d0*/  UMOV UR10, URZ ;  /* 0x0000003f000a7c82 */ /* 0x000fe40008000000 */
[----:B------:R-:W-:Y:S01]  /*07e0*/  UIADD3.X UR5, URZ, UR5, URZ, UP0, !UPT ;  /* 0x000000053f057290 */ /* 0x000fe200087fe43f */
[----:B------:R-:W-:Y:S01]  /*07f0*/  UMOV UR12, UR44 ;  /* 0x0000002c000c7c82 */ /* 0x000fe20008000000 */
[----:B------:R-:W-:Y:S01]  /*0800*/  UMOV UR13, UR45 ;  /* 0x0000002d000d7c82 */ /* 0x000fe20008000000 */
[----:B------:R-:W-:Y:S01]  /*0810*/  UMOV UR34, 0x20 ;  /* 0x0000002000227882 */ /* 0x000fe20000000000 */
[----:B------:R-:W-:-:S02]  /*0820*/  UMOV UR36, UR44 ;  /* 0x0000002c00247c82 */ /* 0x000fc40008000000 */
[----:B------:R-:W-:Y:S02]  /*0830*/  UIADD3 UR9, UR8, 0x2d040, URZ ;  /* 0x0002d04008097890 */ /* 0x000fe4000fffe03f */
[----:B------:R-:W-:Y:S02]  /*0840*/  UIADD3 UR32, UR8, 0x1000, URZ ;  /* 0x0000100008207890 */ /* 0x000fe4000fffe03f */
[----:B------:R-:W-:Y:S02]  /*0850*/  UIADD3 UR24, UR8, 0x2000, URZ ;  /* 0x0000200008187890 */ /* 0x000fe4000fffe03f */
[----:B------:R-:W-:Y:S02]  /*0860*/  UIADD3 UR16, UR8, 0x3000, URZ ;  /* 0x0000300008107890 */ /* 0x000fe4000fffe03f */
[----:B------:R-:W-:Y:S02]  /*0870*/  UIADD3 UR40, UR8, 0x4000, URZ ;  /* 0x0000400008287890 */ /* 0x000fe4000fffe03f */
[----:B---3--:R-:W-:Y:S01]  /*0880*/  USHF.L.U32 UR11, UR11, 0x6, URZ ;  /* 0x000000060b0b7899 */ /* 0x008fe2000800063f */
[----:B------:R-:W-:Y:S01]  /*0890*/  UMOV UR37, UR45 ;  /* 0x0000002d00257c82 */ /* 0x000fe20008000000 */
[----:B------:R-:W-:Y:S01]  /*08a0*/  UMOV UR33, UR9 ;  /* 0x0000000900217c82 */ /* 0x000fe20008000000 */
[----:B------:R-:W-:Y:S01]  /*08b0*/  UMOV UR26, 0x40 ;  /* 0x00000040001a7882 */ /* 0x000fe20000000000 */
[----:B------:R-:W-:Y:S01]  /*08c0*/  UMOV UR28, UR44 ;  /* 0x0000002c001c7c82 */ /* 0x000fe20008000000 */
[----:B------:R-:W-:-:S02]  /*08d0*/  UMOV UR29, UR45 ;  /* 0x0000002d001d7c82 */ /* 0x000fc40008000000 */
[----:B------:R-:W-:Y:S01]  /*08e0*/  UMOV UR35, UR11 ;  /* 0x0000000b00237c82 */ /* 0x000fe20008000000 */
[----:B------:R-:W-:Y:S01]  /*08f0*/  UMOV UR25, UR9 ;  /* 0x0000000900197c82 */ /* 0x000fe20008000000 */
[----:B------:R-:W-:Y:S01]  /*0900*/  UMOV UR27, UR11 ;  /* 0x0000000b001b7c82 */ /* 0x000fe20008000000 */
[----:B------:R3:W-:Y:S01]  /*0910*/  UTMALDG.4D [UR8], [UR4], desc[UR6] ;  /* 0x00000608040075b4 */ /* 0x0007e20008019000 */
[----:B------:R-:W-:Y:S01]  /*0920*/  UMOV UR18, 0x60 ;  /* 0x0000006000127882 */ /* 0x000fe20000000000 */
[----:B------:R-:W-:Y:S01]  /*0930*/  UMOV UR20, UR44 ;  /* 0x0000002c00147c82 */ /* 0x000fe20008000000 */
[----:B------:R-:W-:Y:S01]  /*0940*/  UMOV UR21, UR45 ;  /* 0x0000002d00157c82 */ /* 0x000fe20008000000 */
[----:B------:R-:W-:Y:S01]  /*0950*/  UMOV UR17, UR9 ;  /* 0x0000000900117c82 */ /* 0x000fe20008000000 */
[----:B------:R-:W-:Y:S01]  /*0960*/  UMOV UR19, UR11 ;  /* 0x0000000b00137c82 */ /* 0x000fe20008000000 */
[----:B------:R-:W-:Y:S01]  /*0970*/  UMOV UR42, 0x80 ;  /* 0x00000080002a7882 */ /* 0x000fe20000000000 */
[----:B------:R-:W-:Y:S01]  /*0980*/  UMOV UR41, UR9 ;  /* 0x0000000900297c82 */ /* 0x000fe20008000000 */
[----:B------:R3:W-:Y:S01]  /*0990*/  UTMALDG.4D [UR32], [UR4], desc[UR6] ;  /* 0x00000620040075b4 */ /* 0x0007e20008019000 */
[----:B------:R-:W-:Y:S01]  /*09a0*/  UMOV UR43, UR11 ;  /* 0x0000000b002b7c82 */ /* 0x000fe20008000000 */
[----:B------:R3:W-:Y:S01]  /*09b0*/  UTMALDG.4D [UR24], [UR4], desc[UR6] ;  /* 0x00000618040075b4 */ /* 0x0007e20008019000 */
[----:B------:R3:W-:Y:S01]  /*09c0*/  UTMALDG.4D [UR16], [UR4], desc[UR6] ;  /* 0x00000610040075b4 */ /* 0x0007e20008019000 */
[----:B------:R3:W-:Y:S02]  /*09d0*/  UTMALDG.4D [UR40], [UR4], desc[UR6] ;  /* 0x00000628040075b4 */ /* 0x0007e40008019000 */
[----:B---3--:R-:W-:Y:S01]  /*09e0*/  NOP ;  /* 0x0000000000007918 */ /* 0x008fe20000000000 */
.L_x_6:
[----:B------:R-:W-:Y:S05]  /*09f0*/  BSYNC B0 ;  /* 0x0000000000007941 */ /* 0x000fea0003800000 */
.L_x_5:
[----:B------:R-:W3:Y:S01]  /*0a00*/  LDC R10, c[0x0][0x28c] ;  /* 0x0000a300ff0a7b82 */ /* 0x000ee20000000800 */
[----:B------:R-:W-:Y:S01]  /*0a10*/  BSSY B0, `(.L_x_9) ;  /* 0x00000f9000007945 */ /* 0x000fe20003800000 */
[----:B------:R-:W-:Y:S01]  /*0a20*/  IMAD.MOV.U32 R6, RZ, RZ, 0x1 ;  /* 0x00000001ff067424 */ /* 0x000fe200078e00ff */
[----:B------:R-:W-:Y:S01]  /*0a30*/  MOV R4, 0x1 ;  /* 0x0000000100047802 */ /* 0x000fe20000000f00 */
[----:B------:R-:W-:Y:S01]  /*0a40*/  IMAD.MOV.U32 R5, RZ, RZ, RZ ;  /* 0x000000ffff057224 */ /* 0x000fe200078e00ff */
[----:B---3--:R-:W-:-:S04]  /*0a50*/  IADD3 R173, R10, 0x7f, RZ ;  /* 0x0000007f0aad7810 */ /* 0x008fc80007ffe0ff */
[----:B-12---:R-:W-:-:S04]  /*0a60*/  SHF.R.S32.HI R2, RZ, 0x1f, R173 ;  /* 0x0000001fff027819 */ /* 0x006fc800000114ad */
[----:B------:R-:W-:-:S04]  /*0a70*/  LEA.HI R173, R2, R173, RZ, 0x7 ;  /* 0x000000ad02ad7211 */ /* 0x000fc800078f38ff */
[----:B------:R-:W-:-:S04]  /*0a80*/  SHF.R.S32.HI R7, RZ, 0x7, R173 ;  /* 0x00000007ff077819 */ /* 0x000fc800000114ad */
[----:B------:R-:W-:Y:S01]  /*0a90*/  SHF.L.U32 R7, R7, 0x1, RZ ;  /* 0x0000000107077819 */ /* 0x000fe200000006ff */
[----:B------:R-:W-:Y:S06]  /*0aa0*/  @!P1 BRA `(.L_x_10) ;  /* 0x0000000c00bc9947 */ /* 0x000fec0003800000 */
[----:B------:R-:W-:Y:S01]  /*0ab0*/  ISETP.GE.AND P1, PT, R10, 0x1, PT ;  /* 0x000000010a00780c */ /* 0x000fe20003f26270 */
[----:B------:R-:W-:Y:S01]  /*0ac0*/  IMAD.MOV.U32 R8, RZ, RZ, RZ ;  /* 0x000000ffff087224 */ /* 0x000fe200078e00ff */
[----:B------:R-:W-:Y:S02]  /*0ad0*/  LOP3.LUT R12, R16, 0x1f, RZ, 0xc0, !PT ;  /* 0x0000001f100c7812 */ /* 0x000fe400078ec0ff */
[----:B------:R-:W-:-:S09]  /*0ae0*/  MOV R5, RZ ;  /* 0x000000ff00057202 */ /* 0x000fd20000000f00 */
[----:B------:R-:W-:Y:S05]  /*0af0*/  @!P1 BRA `(.L_x_11) ;  /* 0x0000000400b49947 */ /* 0x000fea0003800000 */
[----:B------:R-:W1:Y:S01]  /*0b00*/  S2R R3, SR_CgaCtaId ;  /* 0x0000000000037919 */ /* 0x000e620000008800 */
[----:B------:R-:W-:Y:S01]  /*0b10*/  MOV R2, 0x400 ;  /* 0x0000040000027802 */ /* 0x000fe20000000f00 */
[----:B------:R-:W-:Y:S01]  /*0b20*/  IMAD.MOV.U32 R4, RZ, RZ, 0x1 ;  /* 0x00000001ff047424 */ /* 0x000fe200078e00ff */
[----:B------:R-:W-:Y:S02]  /*0b30*/  ISETP.NE.AND P2, PT, R0, RZ, PT ;  /* 0x000000ff0000720c */ /* 0x000fe40003f45270 */
[----:B-1----:R-:W-:Y:S02]  /*0b40*/  LEA R3, R3, R2, 0x18 ;  /* 0x0000000203037211 */ /* 0x002fe400078ec0ff */
[----:B------:R-:W-:-:S04]  /*0b50*/  SHF.L.U32 R2, R4, 0x1f, RZ ;  /* 0x0000001f04027819 */ /* 0x000fc800000006ff */
[----:B------:R-:W1:Y:S02]  /*0b60*/  SYNCS.PHASECHK.TRANS64.TRYWAIT P1, [R3+URZ+0x2d020], R2 ;  /* 0x02d02002030075a7 */ /* 0x000e64000802017f */
[----:B-1----:R-:W-:Y:S05]  /*0b70*/  @!P1 BRA `(.L_x_12) ;  /* 0x0000010000209947 */ /* 0x002fea0003800000 */
.L_x_79:
[----:B------:R-:W-:Y:S01]  /*0b80*/  MOV R5, 0x1 ;  /* 0x0000000100057802 */ /* 0x000fe20000000f00 */
[----:B------:R-:W-:Y:S06]  /*0b90*/  @P2 BRA `(.L_x_13) ;  /* 0x0000000000142947 */ /* 0x000fec0003800000 */
[----:B------:R-:W-:Y:S01]  /*0ba0*/  ISETP.NE.AND P1, PT, R12, RZ, PT ;  /* 0x000000ff0c00720c */ /* 0x000fe20003f25270 */
[----:B-1----:R-:W-:-:S04]  /*0bb0*/  IMAD.MOV.U32 R2, RZ, RZ, 0xa000 ;  /* 0x0000a000ff027424 */ /* 0x002fc800078e00ff */
[----:B------:R2:W-:Y:S08]  /*0bc0*/  SYNCS.ARRIVE.TRANS64 RZ, [R3+URZ+0x2d000], R2 ;  /* 0x02d0000203ff79a7 */ /* 0x0005f0000800003f */
[----:B------:R-:W-:Y:S05]  /*0bd0*/  @!P1 BRA `(.L_x_13) ;  /* 0x0000000000049947 */ /* 0x000fea0003800000 */
[----:B------:R-:W-:Y:S01]  /*0be0*/  BPT.TRAP 0x1 ;  /* 0x000000040000795c */ /* 0x000fe20000300000 */
.L_x_13:
[----:B------:R-:W3:Y:S01]  /*0bf0*/  S2R R11, SR_CgaCtaId ;  /* 0x00000000000b7919 */ /* 0x000ee20000008800 */
[----:B------:R-:W-:Y:S01]  /*0c00*/  R2UR UR9, R3 ;  /* 0x00000000030972ca */ /* 0x000fe200000e0000 */
[----:B------:R-:W-:Y:S01]  /*0c10*/  ULDC.64 UR4, c[0x0][0x198] ;  /* 0x0000660000047ab9 */ /* 0x000fe20000000a00 */
[----:B------:R-:W-:Y:S01]  /*0c20*/  UMOV UR6, 0x0 ;  /* 0x0000000000067882 */ /* 0x000fe20000000000 */
[----:B------:R-:W-:Y:S01]  /*0c30*/  UIADD3 UR4, UP0, UR4, 0x1f0, URZ ;  /* 0x000001f004047890 */ /* 0x000fe2000ff1e03f */
[----:B-12---:R-:W-:Y:S01]  /*0c40*/  MOV R2, 0x400 ;  /* 0x0000040000027802 */ /* 0x006fe20000000f00 */
[----:B------:R-:W-:Y:S01]  /*0c50*/  UMOV UR7, 0x10000000 ;  /* 0x1000000000077882 */ /* 0x000fe20000000000 */
[----:B------:R-:W-:Y:S01]  /*0c60*/  UMOV UR42, URZ ;  /* 0x0000003f002a7c82 */ /* 0x000fe20008000000 */
[----:B------:R-:W-:Y:S01]  /*0c70*/  UIADD3.X UR5, URZ, UR5, URZ, UP0, !UPT ;  /* 0x000000053f057290 */ /* 0x000fe200087fe43f */
[----:B------:R-:W-:Y:S01]  /*0c80*/  MOV R3, 0x1 ;  /* 0x0000000100037802 */ /* 0x000fe20000000f00 */
[----:B------:R-:W-:Y:S01]  /*0c90*/  UMOV UR43, URZ ;  /* 0x0000003f002b7c82 */ /* 0x000fe20008000000 */
[----:B------:R-:W-:Y:S01]  /*0ca0*/  UMOV UR26, 0x20 ;  /* 0x00000020001a7882 */ /* 0x000fe20000000000 */
[----:B------:R-:W-:Y:S01]  /*0cb0*/  UMOV UR28, UR44 ;  /* 0x0000002c001c7c82 */ /* 0x000fe20008000000 */
[----:B------:R-:W-:Y:S01]  /*0cc0*/  UMOV UR29, UR45 ;  /* 0x0000002d001d7c82 */ /* 0x000fe20008000000 */
[----:B------:R-:W-:Y:S01]  /*0cd0*/  UIADD3 UR40, UR9, 0x5000, URZ ;  /* 0x0000500009287890 */ /* 0x000fe2000fffe03f */
[----:B------:R-:W-:Y:S01]  /*0ce0*/  SHF.L.U32 R3, R3, 0x1f, RZ ;  /* 0x0000001f03037819 */ /* 0x000fe200000006ff */
[----:B------:R-:W-:Y:S01]  /*0cf0*/  UIADD3 UR41, UR9, 0x2d000, URZ ;  /* 0x0002d00009297890 */ /* 0x000fe2000fffe03f */
[----:B------:R-:W-:Y:S01]  /*0d00*/  ISETP.NE.AND P2, PT, R0, RZ, PT ;  /* 0x000000ff0000720c */ /* 0x000fe20003f45270 */
[----:B------:R-:W-:-:S02]  /*0d10*/  UIADD3 UR24, UR9, 0x7000, URZ ;  /* 0x0000700009187890 */ /* 0x000fc4000fffe03f */
[----:B------:R-:W-:Y:S02]  /*0d20*/  UIADD3 UR16, UR9, 0x9000, URZ ;  /* 0x0000900009107890 */ /* 0x000fe4000fffe03f */
[----:B------:R-:W-:Y:S01]  /*0d30*/  UIADD3 UR8, UR9, 0xb000, URZ ;  /* 0x0000b00009087890 */ /* 0x000fe2000fffe03f */
[----:B------:R-:W-:Y:S02]  /*0d40*/  UMOV UR27, UR43 ;  /* 0x0000002b001b7c82 */ /* 0x000fe40008000000 */
[----:B------:R1:W-:Y:S01]  /*0d50*/  UTMALDG.4D [UR40], [UR4], desc[UR6] ;  /* 0x00000628040075b4 */ /* 0x0003e20008019000 */
[----:B------:R-:W-:Y:S01]  /*0d60*/  UMOV UR25, UR41 ;  /* 0x0000002900197c82 */ /* 0x000fe20008000000 */
[----:B------:R-:W-:Y:S01]  /*0d70*/  UMOV UR18, 0x40 ;  /* 0x0000004000127882 */ /* 0x000fe20000000000 */
[----:B------:R-:W-:Y:S01]  /*0d80*/  UMOV UR20, UR44 ;  /* 0x0000002c00147c82 */ /* 0x000fe20008000000 */
[----:B------:R-:W-:Y:S01]  /*0d90*/  UMOV UR21, UR45 ;  /* 0x0000002d00157c82 */ /* 0x000fe20008000000 */
[----:B------:R-:W-:Y:S01]  /*0da0*/  UMOV UR19, UR43 ;  /* 0x0000002b00137c82 */ /* 0x000fe20008000000 */
[----:B------:R-:W-:Y:S01]  /*0db0*/  UMOV UR17, UR41 ;  /* 0x0000002900117c82 */ /* 0x000fe20008000000 */
[----:B---3--:R-:W-:Y:S01]  /*0dc0*/  LEA R4, R11, R2, 0x18 ;  /* 0x000000020b047211 */ /* 0x008fe200078ec0ff */
[----:B------:R-:W-:Y:S01]  /*0dd0*/  UMOV UR10, 0x60 ;  /* 0x00000060000a7882 */ /* 0x000fe20000000000 */
[----:B------:R2:W-:Y:S01]  /*0de0*/  UTMALDG.4D [UR24], [UR4], desc[UR6] ;  /* 0x00000618040075b4 */ /* 0x0005e20008019000 */
[----:B------:R-:W-:Y:S01]  /*0df0*/  UMOV UR12, UR44 ;  /* 0x0000002c000c7c82 */ /* 0x000fe20008000000 */
[----:B------:R-:W-:Y:S01]  /*0e00*/  UMOV UR13, UR45 ;  /* 0x0000002d000d7c82 */ /* 0x000fe20008000000 */
[----:B------:R-:W-:Y:S01]  /*0e10*/  UMOV UR11, UR43 ;  /* 0x0000002b000b7c82 */ /* 0x000fe20008000000 */
[----:B------:R-:W-:Y:S01]  /*0e20*/  IMAD R2, R5, 0x8, R4 ;  /* 0x0000000805027824 */ /* 0x000fe200078e0204 */
[----:B------:R2:W-:Y:S01]  /*0e30*/  UTMALDG.4D [UR16], [UR4], desc[UR6] ;  /* 0x00000610040075b4 */ /* 0x0005e20008019000 */
[----:B-1----:R-:W-:Y:S01]  /*0e40*/  UIADD3 UR40, UR9, 0xd000, URZ ;  /* 0x0000d00009287890 */ /* 0x002fe2000fffe03f */
[----:B------:R-:W-:-:S02]  /*0e50*/  UMOV UR42, 0x80 ;  /* 0x00000080002a7882 */ /* 0x000fc40000000000 */
[----:B------:R-:W-:Y:S02]  /*0e60*/  UMOV UR9, UR41 ;  /* 0x0000002900097c82 */ /* 0x000fe40008000000 */
[----:B------:R2:W-:Y:S04]  /*0e70*/  UTMALDG.4D [UR8], [UR4], desc[UR6] ;  /* 0x00000608040075b4 */ /* 0x0005e80008019000 */
[----:B------:R2:W-:Y:S01]  /*0e80*/  UTMALDG.4D [UR40], [UR4], desc[UR6] ;  /* 0x00000628040075b4 */ /* 0x0005e20008019000 */
[----:B------:R-:W1:Y:S02]  /*0e90*/  SYNCS.PHASECHK.TRANS64.TRYWAIT P1, [R2+URZ+0x2d020], R3 ;  /* 0x02d02003020075a7 */ /* 0x000e64000802017f */
[----:B-12---:R-:W-:Y:S05]  /*0ea0*/  @!P1 BRA `(.L_x_14) ;  /* 0x000000fc00689947 */ /* 0x006fea0003800000 */
.L_x_80:
[----:B------:R-:W-:Y:S01]  /*0eb0*/  MOV R8, 0x1 ;  /* 0x0000000100087802 */ /* 0x000fe20000000f00 */
[----:B------:R-:W-:Y:S06]  /*0ec0*/  @P2 BRA `(.L_x_15) ;  /* 0x0000000000142947 */ /* 0x000fec0003800000 */
[----:B------:R-:W-:Y:S01]  /*0ed0*/  ISETP.NE.AND P1, PT, R12, RZ, PT ;  /* 0x000000ff0c00720c */ /* 0x000fe20003f25270 */
[----:B-1----:R-:W-:-:S04]  /*0ee0*/  IMAD.MOV.U32 R3, RZ, RZ, 0xa000 ;  /* 0x0000a000ff037424 */ /* 0x002fc800078e00ff */
[----:B------:R2:W-:Y:S08]  /*0ef0*/  SYNCS.ARRIVE.TRANS64 RZ, [R2+URZ+0x2d000], R3 ;  /* 0x02d0000302ff79a7 */ /* 0x0005f0000800003f */
[----:B------:R-:W-:Y:S05]  /*0f00*/  @!P1 BRA `(.L_x_15) ;  /* 0x0000000000049947 */ /* 0x000fea0003800000 */
[----:B------:R-:W-:Y:S01]  /*0f10*/  BPT.TRAP 0x1 ;  /* 0x000000040000795c */ /* 0x000fe20000300000 */
.L_x_15:
[C---:B------:R-:W-:Y:S01]  /*0f20*/  IMAD R4, R5.reuse, 0xa000, R4 ;  /* 0x0000a00005047824 */ /* 0x040fe200078e0204 */
[----:B------:R-:W-:Y:S01]  /*0f30*/  R2UR UR33, R2 ;  /* 0x00000000022172ca */ /* 0x000fe200000e0000 */
[----:B------:R-:W-:Y:S01]  /*0f40*/  ULDC.64 UR4, c[0x0][0x198] ;  /* 0x0000660000047ab9 */ /* 0x000fe20000000a00 */
[----:B------:R-:W-:Y:S01]  /*0f50*/  UMOV UR35, URZ ;  /* 0x0000003f00237c82 */ /* 0x000fe20008000000 */
[----:B------:R-:W-:Y:S01]  /*0f60*/  UIADD3 UR4, UP0, UR4, 0x2f0, URZ ;  /* 0x000002f004047890 */ /* 0x000fe2000ff1e03f */
[----:B------:R-:W-:Y:S01]  /*0f70*/  R2UR UR40, R4 ;  /* 0x00000000042872ca */ /* 0x000fe200000e0000 */
[----:B------:R-:W-:Y:S01]  /*0f80*/  UMOV UR6, 0x0 ;  /* 0x0000000000067882 */ /* 0x000fe20000000000 */
[----:B------:R-:W-:Y:S01]  /*0f90*/  UMOV UR7, 0x10000000 ;  /* 0x1000000000077882 */ /* 0x000fe20000000000 */
[----:B------:R-:W-:Y:S01]  /*0fa0*/  UIADD3.X UR5, URZ, UR5, URZ, UP0, !UPT ;  /* 0x000000053f057290 */ /* 0x000fe200087fe43f */
[----:B------:R-:W-:Y:S01]  /*0fb0*/  IADD3 R5, R5, 0x1, RZ ;  /* 0x0000000105057810 */ /* 0x000fe20007ffe0ff */
[----:B------:R-:W-:Y:S01]  /*0fc0*/  UMOV UR34, URZ ;  /* 0x0000003f00227c82 */ /* 0x000fe20008000000 */
[----:B------:R-:W-:Y:S01]  /*0fd0*/  UMOV UR36, UR44 ;  /* 0x0000002c00247c82 */ /* 0x000fe20008000000 */
[----:B------:R-:W-:Y:S01]  /*0fe0*/  UMOV UR37, UR45 ;  /* 0x0000002d00257c82 */ /* 0x000fe20008000000 */
[----:B------:R-:W-:Y:S01]  /*0ff0*/  UMOV UR26, 0x20 ;  /* 0x00000020001a7882 */ /* 0x000fe20000000000 */
[----:B------:R-:W-:Y:S01]  /*1000*/  UIADD3 UR33, UR33, 0x2d000, URZ ;  /* 0x0002d00021217890 */ /* 0x000fe2000fffe03f */
[----:B------:R-:W-:Y:S01]  /*1010*/  UMOV UR28, UR44 ;  /* 0x0000002c001c7c82 */ /* 0x000fe20008000000 */
[----:B------:R-:W-:-:S02]  /*1020*/  UMOV UR29, UR45 ;  /* 0x0000002d001d7c82 */ /* 0x000fc40008000000 */
[----:B------:R-:W-:Y:S02]  /*1030*/  UIADD3 UR32, UR40, 0x5000, URZ ;  /* 0x0000500028207890 */ /* 0x000fe4000fffe03f */
[----:B------:R-:W-:Y:S02]  /*1040*/  UIADD3 UR24, UR40, 0x7000, URZ ;  /* 0x0000700028187890 */ /* 0x000fe4000fffe03f */
[----:B------:R-:W-:Y:S02]  /*1050*/  UIADD3 UR16, UR40, 0x9000, URZ ;  /* 0x0000900028107890 */ /* 0x000fe4000fffe03f */
[----:B------:R-:W-:Y:S02]  /*1060*/  UIADD3 UR8, UR40, 0xb000, URZ ;  /* 0x0000b00028087890 */ /* 0x000fe4000fffe03f */
[----:B------:R-:W-:Y:S01]  /*1070*/  UIADD3 UR40, UR40, 0xd000, URZ ;  /* 0x0000d00028287890 */ /* 0x000fe2000fffe03f */
[----:B------:R3:W-:Y:S01]  /*1080*/  UTMALDG.4D [UR32], [UR4], desc[UR6] ;  /* 0x00000620040075b4 */ /* 0x0007e20008019000 */
[----:B------:R-:W-:Y:S01]  /*1090*/  UMOV UR27, UR35 ;  /* 0x00000023001b7c82 */ /* 0x000fe20008000000 */
[----:B------:R-:W-:Y:S01]  /*10a0*/  UMOV UR25, UR33 ;  /* 0x0000002100197c82 */ /* 0x000fe20008000000 */
[----:B------:R-:W-:Y:S01]  /*10b0*/  UMOV UR18, 0x40 ;  /* 0x0000004000127882 */ /* 0x000fe20000000000 */
[----:B------:R-:W-:Y:S01]  /*10c0*/  UMOV UR20, UR44 ;  /* 0x0000002c00147c82 */ /* 0x000fe20008000000 */
[----:B------:R-:W-:Y:S01]  /*10d0*/  UMOV UR21, UR45 ;  /* 0x0000002d00157c82 */ /* 0x000fe20008000000 */
[----:B------:R-:W-:Y:S01]  /*10e0*/  UMOV UR19, UR35 ;  /* 0x0000002300137c82 */ /* 0x000fe20008000000 */
[----:B------:R-:W-:Y:S01]  /*10f0*/  UMOV UR17, UR33 ;  /* 0x0000002100117c82 */ /* 0x000fe20008000000 */
[----:B------:R-:W-:Y:S01]  /*1100*/  UMOV UR10, 0x60 ;  /* 0x00000060000a7882 */ /* 0x000fe20000000000 */
[----:B------:R-:W-:Y:S01]  /*1110*/  UMOV UR12, UR44 ;  /* 0x0000002c000c7c82 */ /* 0x000fe20008000000 */
[----:B------:R-:W-:Y:S01]  /*1120*/  UMOV UR13, UR45 ;  /* 0x0000002d000d7c82 */ /* 0x000fe20008000000 */
[----:B------:R3:W-:Y:S01]  /*1130*/  UTMALDG.4D [UR24], [UR4], desc[UR6] ;  /* 0x00000618040075b4 */ /* 0x0007e20008019000 */
[----:B------:R-:W-:Y:S01]  /*1140*/  UMOV UR11, UR35 ;  /* 0x00000023000b7c82 */ /* 0x000fe20008000000 */
[----:B------:R-:W-:Y:S01]  /*1150*/  UMOV UR9, UR33 ;  /* 0x0000002100097c82 */ /* 0x000fe20008000000 */
[----:B------:R-:W-:Y:S01]  /*1160*/  UMOV UR42, 0x80 ;  /* 0x00000080002a7882 */ /* 0x000fe20000000000 */
[----:B------:R-:W-:Y:S01]  /*1170*/  UMOV UR43, UR35 ;  /* 0x00000023002b7c82 */ /* 0x000fe20008000000 */
[----:B------:R-:W-:Y:S01]  /*1180*/  UMOV UR41, UR33 ;  /* 0x0000002100297c82 */ /* 0x000fe20008000000 */
[----:B------:R3:W-:Y:S01]  /*1190*/  UTMALDG.4D [UR16], [UR4], desc[UR6] ;  /* 0x00000610040075b4 */ /* 0x0007e20008019000 */
[----:B------:R3:W-:Y:S01]  /*11a0*/  UTMALDG.4D [UR8], [UR4], desc[UR6] ;  /* 0x00000608040075b4 */ /* 0x0007e20008019000 */
[----:B------:R3:W-:Y:S02]  /*11b0*/  UTMALDG.4D [UR40], [UR4], desc[UR6] ;  /* 0x00000628040075b4 */ /* 0x0007e40008019000 */
[----:B---3--:R-:W-:Y:S01]  /*11c0*/  NOP ;  /* 0x0000000000007918 */ /* 0x008fe20000000000 */
.L_x_11:
[----:B------:R-:W-:Y:S01]  /*11d0*/  ISETP.GE.AND P1, PT, R10, 0x81, PT ;  /* 0x000000810a00780c */ /* 0x000fe20003f26270 */
[----:B------:R-:W-:-:S12]  /*11e0*/  IMAD.MOV.U32 R4, RZ, RZ, 0x1 ;  /* 0x00000001ff047424 */ /* 0x000fd800078e00ff */
[----:B------:R-:W-:Y:S05]  /*11f0*/  @!P1 BRA `(.L_x_16) ;  /* 0x0000000400e49947 */ /* 0x000fea0003800000 */
[----:B-12---:R-:W1:Y:S01]  /*1200*/  S2R R3, SR_CgaCtaId ;  /* 0x0000000000037919 */ /* 0x006e620000008800 */
[----:B------:R-:W-:Y:S02]  /*1210*/  MOV R2, 0x400 ;  /* 0x0000040000027802 */ /* 0x000fe40000000f00 */
[----:B------:R-:W-:Y:S02]  /*1220*/  MOV R4, 0x1 ;  /* 0x0000000100047802 */ /* 0x000fe40000000f00 */
[----:B------:R-:W-:Y:S02]  /*1230*/  ISETP.NE.AND P2, PT, R0, RZ, PT ;  /* 0x000000ff0000720c */ /* 0x000fe40003f45270 */
[----:B------:R-:W-:Y:S02]  /*1240*/  SHF.L.U32 R4, R4, 0x1f, RZ ;  /* 0x0000001f04047819 */ /* 0x000fe400000006ff */
[----:B-1----:R-:W-:-:S05]  /*1250*/  LEA R2, R3, R2, 0x18 ;  /* 0x0000000203027211 */ /* 0x002fca00078ec0ff */
[----:B------:R-:W-:-:S04]  /*1260*/  IMAD R3, R5, 0x8, R2 ;  /* 0x0000000805037824 */ /* 0x000fc800078e0202 */
[----:B------:R-:W1:Y:S02]  /*1270*/  SYNCS.PHASECHK.TRANS64.TRYWAIT P1, [R3+URZ+0x2d020], R4 ;  /* 0x02d02004030075a7 */ /* 0x000e64000802017f */
[----:B-1----:R-:W-:Y:S05]  /*1280*/  @!P1 BRA `(.L_x_17) ;  /* 0x000000f800849947 */ /* 0x002fea0003800000 */
.L_x_81:
[----:B------:R-:W-:Y:S05]  /*1290*/  @P2 BRA `(.L_x_18) ;  /* 0x0000000000142947 */ /* 0x000fea0003800000 */
[----:B------:R-:W-:Y:S02]  /*12a0*/  ISETP.NE.AND P1, PT, R12, RZ, PT ;  /* 0x000000ff0c00720c */ /* 0x000fe40003f25270 */
[----:B-1----:R-:W-:-:S04]  /*12b0*/  MOV R4, 0xa000 ;  /* 0x0000a00000047802 */ /* 0x002fc80000000f00 */
[----:B------:R2:W-:Y:S07]  /*12c0*/  SYNCS.ARRIVE.TRANS64 RZ, [R3+URZ+0x2d000], R4 ;  /* 0x02d0000403ff79a7 */ /* 0x0005ee000800003f */
[----:B------:R-:W-:Y:S05]  /*12d0*/  @!P1 BRA `(.L_x_18) ;  /* 0x0000000000049947 */ /* 0x000fea0003800000 */
[----:B------:R-:W-:Y:S01]  /*12e0*/  BPT.TRAP 0x1 ;  /* 0x000000040000795c */ /* 0x000fe20000300000 */
.L_x_18:
[----:B------:R-:W3:Y:S01]  /*12f0*/  S2R R11, SR_CgaCtaId ;  /* 0x00000000000b7919 */ /* 0x000ee20000008800 */
[----:B------:R-:W-:Y:S01]  /*1300*/  IMAD R2, R5, 0xa000, R2 ;  /* 0x0000a00005027824 */ /* 0x000fe200078e0202 */
[----:B------:R-:W-:Y:S01]  /*1310*/  R2UR UR27, R8 ;  /* 0x00000000081b72ca */ /* 0x000fe200000e0000 */
[----:B------:R-:W-:Y:S01]  /*1320*/  ULDC.64 UR4, c[0x0][0x198] ;  /* 0x0000660000047ab9 */ /* 0x000fe20000000a00 */
[----:B------:R-:W-:Y:S01]  /*1330*/  R2UR UR25, R3 ;  /* 0x00000000031972ca */ /* 0x000fe200000e0000 */
[----:B------:R-:W-:Y:S01]  /*1340*/  UIADD3 UR4, UP0, UR4, 0x1f0, URZ ;  /* 0x000001f004047890 */ /* 0x000fe2000ff1e03f */
[----:B------:R-:W-:Y:S01]  /*1350*/  R2UR UR9, R2 ;  /* 0x00000000020972ca */ /* 0x000fe200000e0000 */
[----:B------:R-:W-:Y:S01]  /*1360*/  VIADD R5, R5, 0x1 ;  /* 0x0000000105057836 */ /* 0x000fe20000000000 */
[----:B------:R-:W-:Y:S01]  /*1370*/  UMOV UR6, 0x0 ;  /* 0x0000000000067882 */ /* 0x000fe20000000000 */
[----:B------:R-:W-:Y:S01]  /*1380*/  UIADD3.X UR5, URZ, UR5, URZ, UP0, !UPT ;  /* 0x000000053f057290 */ /* 0x000fe200087fe43f */
[----:B------:R-:W-:Y:S01]  /*1390*/  MOV R2, 0x400 ;  /* 0x0000040000027802 */ /* 0x000fe20000000f00 */
[----:B------:R-:W-:Y:S01]  /*13a0*/  UMOV UR7, 0x10000000 ;  /* 0x1000000000077882 */ /* 0x000fe20000000000 */
[----:B------:R-:W-:Y:S01]  /*13b0*/  UMOV UR26, URZ ;  /* 0x0000003f001a7c82 */ /* 0x000fe20008000000 */
[----:B------:R-:W-:Y:S01]  /*13c0*/  UMOV UR28, UR44 ;  /* 0x0000002c001c7c82 */ /* 0x000fe20008000000 */
[----:B------:R-:W-:Y:S01]  /*13d0*/  UMOV UR29, UR45 ;  /* 0x0000002d001d7c82 */ /* 0x000fe20008000000 */
[----:B------:R-:W-:Y:S01]  /*13e0*/  USHF.L.U32 UR27, UR27, 0x7, URZ ;  /* 0x000000071b1b7899 */ /* 0x000fe2000800063f */
[C---:B------:R-:W-:Y:S01]  /*13f0*/  ISETP.NE.AND P2, PT, R5.reuse, 0x4, PT ;  /* 0x000000040500780c */ /* 0x040fe20003f45270 */
[----:B------:R-:W-:Y:S01]  /*1400*/  UIADD3 UR25, UR25, 0x2d000, URZ ;  /* 0x0002d00019197890 */ /* 0x000fe2000fffe03f */
[C---:B------:R-:W-:Y:S01]  /*1410*/  ISETP.NE.AND P1, PT, R5.reuse, 0x4, PT ;  /* 0x000000040500780c */ /* 0x040fe20003f25270 */
[----:B------:R-:W-:Y:S01]  /*1420*/  UIADD3 UR24, UR9, 0x5000, URZ ;  /* 0x0000500009187890 */ /* 0x000fe2000fffe03f */
[----:B------:R-:W-:Y:S01]  /*1430*/  SEL R5, R5, RZ, P2 ;  /* 0x000000ff05057207 */ /* 0x000fe20001000000 */
[----:B------:R-:W-:Y:S01]  /*1440*/  UIADD3 UR40, UR9, 0x7000, URZ ;  /* 0x0000700009287890 */ /* 0x000fe2000fffe03f */
[----:B-12---:R-:W-:Y:S01]  /*1450*/  SEL R4, RZ, 0x1, !P1 ;  /* 0x00000001ff047807 */ /* 0x006fe20004800000 */
[----:B------:R-:W-:Y:S01]  /*1460*/  UMOV UR42, 0x20 ;  /* 0x00000020002a7882 */ /* 0x000fe20000000000 */
[----:B------:R-:W-:Y:S01]  /*1470*/  UMOV UR41, UR25 ;  /* 0x0000001900297c82 */ /* 0x000fe20008000000 */
[----:B------:R-:W-:Y:S01]  /*1480*/  UMOV UR43, UR27 ;  /* 0x0000001b002b7c82 */ /* 0x000fe20008000000 */
[----:B------:R-:W-:Y:S01]  /*1490*/  UIADD3 UR16, UR9, 0x9000, URZ ;  /* 0x0000900009107890 */ /* 0x000fe2000fffe03f */
[----:B------:R-:W-:Y:S01]  /*14a0*/  ISETP.NE.AND P2, PT, R0, RZ, PT ;  /* 0x000000ff0000720c */ /* 0x000fe20003f45270 */
[----:B------:R-:W-:Y:S01]  /*14b0*/  UTMALDG.4D [UR24], [UR4], desc[UR6] ;  /* 0x00000618040075b4 */ /* 0x000fe20008019000 */
[----:B------:R-:W-:Y:S01]  /*14c0*/  UIADD3 UR8, UR9, 0xb000, URZ ;  /* 0x0000b00009087890 */ /* 0x000fe2000fffe03f */
[----:B------:R-:W-:Y:S01]  /*14d0*/  UMOV UR18, 0x40 ;  /* 0x0000004000127882 */ /* 0x000fe20000000000 */
[----:B---3--:R-:W-:Y:S01]  /*14e0*/  LEA R10, R11, R2, 0x18 ;  /* 0x000000020b0a7211 */ /* 0x008fe200078ec0ff */
[----:B------:R-:W-:Y:S01]  /*14f0*/  UMOV UR20, UR44 ;  /* 0x0000002c00147c82 */ /* 0x000fe20008000000 */
[----:B------:R-:W-:Y:S01]  /*1500*/  UMOV UR21, UR45 ;  /* 0x0000002d00157c82 */ /* 0x000fe20008000000 */
[----:B------:R-:W-:Y:S01]  /*1510*/  UMOV UR17, UR25 ;  /* 0x0000001900117c82 */ /* 0x000fe20008000000 */
[----:B------:R1:W-:Y:S01]  /*1520*/  UTMALDG.4D [UR40], [UR4], desc[UR6] ;  /* 0x00000628040075b4 */ /* 0x0003e20008019000 */
[----:B------:R-:W-:Y:S01]  /*1530*/  UMOV UR19, UR27 ;  /* 0x0000001b00137c82 */ /* 0x000fe20008000000 */
[----:B------:R-:W-:Y:S01]  /*1540*/  UMOV UR10, 0x60 ;  /* 0x00000060000a7882 */ /* 0x000fe20000000000 */
[----:B------:R-:W-:Y:S01]  /*1550*/  UMOV UR12, UR44 ;  /* 0x0000002c000c7c82 */ /* 0x000fe20008000000 */
[----:B------:R-:W-:Y:S01]  /*1560*/  UMOV UR13, UR45 ;  /* 0x0000002d000d7c82 */ /* 0x000fe20008000000 */
[----:B------:R-:W-:Y:S01]  /*1570*/  UMOV UR11, UR27 ;  /* 0x0000001b000b7c82 */ /* 0x000fe20008000000 */
[----:B------:R-:W-:-:S02]  /*1580*/  LEA R3, R5, R10, 0x3 ;  /* 0x0000000a05037211 */ /* 0x000fc400078e18ff */
[----:B------:R-:W-:Y:S01]  /*1590*/  SHF.L.U32 R2, R4, 0x1f, RZ ;  /* 0x0000001f04027819 */ /* 0x000fe200000006ff */
[----:B------:R2:W-:Y:S01]  /*15a0*/  UTMALDG.4D [UR16], [UR4], desc[UR6] ;  /* 0x00000610040075b4 */ /* 0x0005e20008019000 */
[----:B-1----:R-:W-:Y:S01]  /*15b0*/  UIADD3 UR40, UR9, 0xd000, URZ ;  /* 0x0000d00009287890 */ /* 0x002fe2000fffe03f */
[----:B------:R-:W-:Y:S02]  /*15c0*/  UMOV UR42, 0x80 ;  /* 0x00000080002a7882 */ /* 0x000fe40000000000 */
[----:B------:R-:W-:Y:S02]  /*15d0*/  UMOV UR9, UR25 ;  /* 0x0000001900097c82 */ /* 0x000fe40008000000 */
[----:B------:R2:W-:Y:S04]  /*15e0*/  UTMALDG.4D [UR8], [UR4], desc[UR6] ;  /* 0x00000608040075b4 */ /* 0x0005e80008019000 */
[----:B------:R2:W-:Y:S01]  /*15f0*/  UTMALDG.4D [UR40], [UR4], desc[UR6] ;  /* 0x00000628040075b4 */ /* 0x0005e20008019000 */
[----:B------:R-:W1:Y:S02]  /*1600*/  SYNCS.PHASECHK.TRANS64.TRYWAIT P1, [R3+URZ+0x2d020], R2 ;  /* 0x02d02002030075a7 */ /* 0x000e64000802017f */
[----:B-12---:R-:W-:Y:S05]  /*1610*/  @!P1 BRA `(.L_x_19) ;  /* 0x000000f400b49947 */ /* 0x006fea0003800000 */
.L_x_82:
[----:B------:R-:W-:Y:S05]  /*1620*/  @P2 BRA `(.L_x_20) ;  /* 0x0000000000142947 */ /* 0x000fea0003800000 */
[----:B------:R-:W-:Y:S01]  /*1630*/  ISETP.NE.AND P1, PT, R12, RZ, PT ;  /* 0x000000ff0c00720c */ /* 0x000fe20003f25270 */
[----:B-1----:R-:W-:-:S04]  /*1640*/  IMAD.MOV.U32 R2, RZ, RZ, 0xa000 ;  /* 0x0000a000ff027424 */ /* 0x002fc800078e00ff */
[----:B------:R2:W-:Y:S08]  /*1650*/  SYNCS.ARRIVE.TRANS64 RZ, [R3+URZ+0x2d000], R2 ;  /* 0x02d0000203ff79a7 */ /* 0x0005f0000800003f */
[----:B------:R-:W-:Y:S05]  /*1660*/  @!P1 BRA `(.L_x_20) ;  /* 0x0000000000049947 */ /* 0x000fea0003800000 */
[----:B------:R-:W-:Y:S01]  /*1670*/  BPT.TRAP 0x1 ;  /* 0x000000040000795c */ /* 0x000fe20000300000 */
.L_x_20:
[----:B------:R-:W-:Y:S01]  /*1680*/  IMAD R10, R5, 0xa000, R10 ;  /* 0x0000a000050a7824 */ /* 0x000fe200078e020a */
[----:B------:R-:W-:Y:S01]  /*1690*/  R2UR UR33, R3 ;  /* 0x00000000032172ca */ /* 0x000fe200000e0000 */
[----:B------:R-:W-:Y:S01]  /*16a0*/  ULDC.64 UR4, c[0x0][0x198] ;  /* 0x0000660000047ab9 */ /* 0x000fe20000000a00 */
[----:B------:R-:W-:Y:S01]  /*16b0*/  R2UR UR35, R8 ;  /* 0x00000000082372ca */ /* 0x000fe200000e0000 */
        /* <DEDUP_REMOVED lines=11> */
[C---:B------:R-:W-:Y:S01]  /*1770*/  ISETP.NE.AND P1, PT, R5.reuse, 0x4, PT ;  /* 0x000000040500780c */ /* 0x040fe20003f25270 */
[----:B------:R-:W-:Y:S01]  /*1780*/  USHF.L.U32 UR35, UR35, 0x7, URZ ;  /* 0x0000000723237899 */ /* 0x000fe2000800063f */
[----:B------:R-:W-:Y:S01]  /*1790*/  VIADD R8, R8, 0x1 ;  /* 0x0000000108087836 */ /* 0x000fe20000000000 */
[----:B------:R-:W-:Y:S01]  /*17a0*/  UIADD3 UR32, UR40, 0x5000, URZ ;  /* 0x0000500028207890 */ /* 0x000fe2000fffe03f */
[----:B-12---:R-:W-:Y:S01]  /*17b0*/  SEL R3, RZ, 0x1, P1 ;  /* 0x00000001ff037807 */ /* 0x006fe20000800000 */
[----:B------:R-:W-:Y:S01]  /*17c0*/  UIADD3 UR24, UR40, 0x7000, URZ ;  /* 0x0000700028187890 */ /* 0x000fe2000fffe03f */
[----:B------:R-:W-:Y:S01]  /*17d0*/  SEL R5, R5, RZ, P1 ;  /* 0x000000ff05057207 */ /* 0x000fe20000800000 */
[----:B------:R-:W-:Y:S01]  /*17e0*/  UIADD3 UR16, UR40, 0x9000, URZ ;  /* 0x0000900028107890 */ /* 0x000fe2000fffe03f */
[----:B------:R-:W-:Y:S01]  /*17f0*/  LOP3.LUT R4, R4, R3, RZ, 0x3c, !PT ;  /* 0x0000000304047212 */ /* 0x000fe200078e3cff */
[----:B------:R-:W-:-:S02]  /*1800*/  UIADD3 UR8, UR40, 0xb000, URZ ;  /* 0x0000b00028087890 */ /* 0x000fc4000fffe03f */
[----:B------:R-:W-:Y:S01]  /*1810*/  UIADD3 UR40, UR40, 0xd000, URZ ;  /* 0x0000d00028287890 */ /* 0x000fe2000fffe03f */
[----:B------:R3:W-:Y:S01]  /*1820*/  UTMALDG.4D [UR32], [UR4], desc[UR6] ;  /* 0x00000620040075b4 */ /* 0x0007e20008019000 */
[----:B------:R-:W-:Y:S01]  /*1830*/  UMOV UR28, UR44 ;  /* 0x0000002c001c7c82 */ /* 0x000fe20008000000 */
[----:B------:R-:W-:Y:S01]  /*1840*/  UMOV UR29, UR45 ;  /* 0x0000002d001d7c82 */ /* 0x000fe20008000000 */
        /* <DEDUP_REMOVED lines=20> */
.L_x_16:
[----:B------:R-:W-:-:S07]  /*1990*/  IADD3 R7, R7, -0x4, RZ ;  /* 0xfffffffc07077810 */ /* 0x000fce0007ffe0ff */
.L_x_10:
[----:B------:R-:W-:Y:S05]  /*19a0*/  BSYNC B0 ;  /* 0x0000000000007941 */ /* 0x000fea0003800000 */
.L_x_9:
[----:B-12---:R-:W1:Y:S01]  /*19b0*/  S2R R3, SR_CgaCtaId ;  /* 0x0000000000037919 */ /* 0x006e620000008800 */
[----:B------:R-:W-:Y:S02]  /*19c0*/  MOV R2, 0x400 ;  /* 0x0000040000027802 */ /* 0x000fe40000000f00 */
[----:B------:R-:W-:Y:S02]  /*19d0*/  SHF.L.U32 R17, RZ, 0x1f, RZ ;  /* 0x0000001fff117819 */ /* 0x000fe400000006ff */
[----:B-1----:R-:W-:-:S04]  /*19e0*/  LEA R2, R3, R2, 0x18 ;  /* 0x0000000203027211 */ /* 0x002fc800078ec0ff */
[----:B------:R-:W1:Y:S02]  /*19f0*/  SYNCS.PHASECHK.TRANS64.TRYWAIT P1, [R2+URZ+0x2d040], R17 ;  /* 0x02d04011020075a7 */ /* 0x000e64000802017f */
[----:B-1----:R-:W-:Y:S05]  /*1a00*/  @!P1 BRA `(.L_x_21) ;  /* 0x000000f000cc9947 */ /* 0x002fea0003800000 */
.L_x_83:
[----:B------:R-:W2:Y:S01]  /*1a10*/  SYNCS.PHASECHK.TRANS64.TRYWAIT P1, [R2+URZ+0x2d000], R17 ;  /* 0x02d00011020075a7 */ /* 0x000ea2000802017f */
[----:B------:R-:W-:-:S04]  /*1a20*/  SHF.R.S32.HI R3, RZ, 0x1f, R0 ;  /* 0x0000001fff037819 */ /* 0x000fc80000011400 */
[----:B------:R-:W-:-:S04]  /*1a30*/  LEA.HI R3, R3, R0, RZ, 0x2 ;  /* 0x0000000003037211 */ /* 0x000fc800078f10ff */
[----:B------:R-:W-:-:S05]  /*1a40*/  LOP3.LUT R3, R3, 0x7ffffffc, RZ, 0xc0, !PT ;  /* 0x7ffffffc03037812 */ /* 0x000fca00078ec0ff */
[----:B------:R-:W-:Y:S01]  /*1a50*/  IMAD.IADD R168, R0, 0x1, -R3 ;  /* 0x0000000100a87824 */ /* 0x000fe200078e0a03 */
[----:B------:R-:W-:-:S03]  /*1a60*/  MOV R3, RZ ;  /* 0x000000ff00037202 */ /* 0x000fc60000000f00 */
[----:B------:R-:W-:Y:S01]  /*1a70*/  IMAD.SHL.U32 R168, R168, 0x2, RZ ;  /* 0x00000002a8a87824 */ /* 0x000fe200078e00ff */
[----:B--2---:R-:W-:Y:S06]  /*1a80*/  @!P1 BRA `(.L_x_22) ;  /* 0x000000f000c09947 */ /* 0x004fec0003800000 */
.L_x_84:
[----:B------:R-:W-:Y:S05]  /*1a90*/  WARPSYNC.ALL ;  /* 0x0000000000007948 */ /* 0x000fea0003800000 */
[C---:B------:R-:W-:Y:S01]  /*1aa0*/  R2UR UR23, R2.reuse ;  /* 0x00000000021772ca */ /* 0x040fe200000e0000 */
[----:B------:R-:W-:Y:S01]  /*1ab0*/  WARPGROUP.ARRIVE ;  /* 0x00000000000079c5 */ /* 0x000fe20000000000 */
[----:B------:R-:W-:Y:S01]  /*1ac0*/  R2UR UR4, R2 ;  /* 0x00000000020472ca */ /* 0x000fe200000e0000 */
[----:B------:R-:W-:Y:S01]  /*1ad0*/  UMOV UR7, 0x80000020 ;  /* 0x8000002000077882 */ /* 0x000fe20000000000 */
[----:B------:R-:W-:Y:S01]  /*1ae0*/  UMOV UR31, 0x80000020 ;  /* 0x80000020001f7882 */ /* 0x000fe20000000000 */
[----:B------:R-:W-:Y:S01]  /*1af0*/  UMOV UR29, UR7 ;  /* 0x00000007001d7c82 */ /* 0x000fe20008000000 */
[----:B------:R-:W-:Y:S01]  /*1b00*/  IMAD.U32 R23, RZ, RZ, UR7 ;  /* 0x00000007ff177e24 */ /* 0x000fe2000f8e00ff */
[----:B------:R-:W-:Y:S01]  /*1b10*/  UMOV UR7, 0x80000020 ;  /* 0x8000002000077882 */ /* 0x000fe20000000000 */
[----:B------:R-:W-:Y:S01]  /*1b20*/  UMOV UR11, 0x80000020 ;  /* 0x80000020000b7882 */ /* 0x000fe20000000000 */
[----:B------:R-:W-:Y:S01]  /*1b30*/  UMOV UR9, UR7 ;  /* 0x0000000700097c82 */ /* 0x000fe20008000000 */
[----:B------:R-:W-:Y:S01]  /*1b40*/  IMAD.U32 R21, RZ, RZ, UR7 ;  /* 0x00000007ff157e24 */ /* 0x000fe2000f8e00ff */
[----:B------:R-:W-:Y:S01]  /*1b50*/  UMOV UR7, 0x80000020 ;  /* 0x8000002000077882 */ /* 0x000fe20000000000 */
[----:B------:R-:W-:Y:S01]  /*1b60*/  UMOV UR57, 0x80000020 ;  /* 0x8000002000397882 */ /* 0x000fe20000000000 */
[----:B------:R-:W-:Y:S01]  /*1b70*/  UIADD3 UR23, UR23, 0x5000, URZ ;  /* 0x0000500017177890 */ /* 0x000fe2000fffe03f */
[----:B------:R-:W-:Y:S01]  /*1b80*/  IMAD.U32 R19, RZ, RZ, UR7 ;  /* 0x00000007ff137e24 */ /* 0x000fe2000f8e00ff */
[----:B------:R-:W-:Y:S01]  /*1b90*/  USHF.R.U32.HI UR4, URZ, 0x4, UR4 ;  /* 0x000000043f047899 */ /* 0x000fe20008011604 */
[C---:B------:R-:W-:Y:S01]  /*1ba0*/  VIADD R89, R168.reuse, 0x8 ;  /* 0x00000008a8597836 */ /* 0x040fe20000000000 */
[----:B------:R-:W-:Y:S01]  /*1bb0*/  USHF.R.U32.HI UR23, URZ, 0x4, UR23 ;  /* 0x000000043f177899 */ /* 0x000fe20008011617 */
[----:B------:R-:W-:Y:S01]  /*1bc0*/  IADD3 R88, R168, 0x1, RZ ;  /* 0x00000001a8587810 */ /* 0x000fe20007ffe0ff */
[----:B------:R-:W-:-:S02]  /*1bd0*/  ULOP3.LUT UR4, UR4, 0x3fff, URZ, 0xc0, !UPT ;  /* 0x00003fff04047892 */ /* 0x000fc4000f8ec03f */
[----:B------:R-:W-:Y:S02]  /*1be0*/  ULOP3.LUT UR23, UR23, 0x3fff, URZ, 0xc0, !UPT ;  /* 0x00003fff17177892 */ /* 0x000fe4000f8ec03f */
[----:B------:R-:W-:Y:S02]  /*1bf0*/  ULOP3.LUT UR4, UR4, 0x10000, URZ, 0xfc, !UPT ;  /* 0x0001000004047892 */ /* 0x000fe4000f8efc3f */
[----:B------:R-:W-:Y:S02]  /*1c00*/  ULOP3.LUT UR30, UR23, 0x10000, URZ, 0xfc, !UPT ;  /* 0x00010000171e7892 */ /* 0x000fe4000f8efc3f */
[----:B------:R-:W-:Y:S02]  /*1c10*/  UIADD3 UR5, UR4, 0x2, URZ ;  /* 0x0000000204057890 */ /* 0x000fe4000fffe03f */
[----:B------:R-:W-:Y:S01]  /*1c20*/  UIADD3 UR10, UR30, 0x2, URZ ;  /* 0x000000021e0a7890 */ /* 0x000fe2000fffe03f */
[----:B------:R-:W-:Y:S01]  /*1c30*/  UMOV UR6, UR4 ;  /* 0x0000000400067c82 */ /* 0x000fe20008000000 */
[----:B------:R-:W-:Y:S01]  /*1c40*/  UIADD3 UR56, UR4, 0x300, URZ ;  /* 0x0000030004387890 */ /* 0x000fe2000fffe03f */
[----:B------:R-:W-:Y:S01]  /*1c50*/  MOV R22, UR6 ;  /* 0x0000000600167c02 */ /* 0x000fe20008000f00 */
[----:B------:R-:W-:Y:S01]  /*1c60*/  UMOV UR28, UR6 ;  /* 0x00000006001c7c82 */ /* 0x000fe20008000000 */
[----:B------:R-:W-:Y:S01]  /*1c70*/  UMOV UR6, UR5 ;  /* 0x0000000500067c82 */ /* 0x000fe20008000000 */
[----:B------:R-:W-:Y:S01]  /*1c80*/  HGMMA.64x128x16.F32.BF16 R24, gdesc[UR28], RZ, !UPT, gsb0 ;  /* 0x01e000001c1879f0 */ /* 0x000fe2000c0018ff */
[----:B------:R-:W-:Y:S01]  /*1c90*/  UMOV UR8, UR6 ;  /* 0x0000000600087c82 */ /* 0x000fe20008000000 */
[----:B------:R-:W-:Y:S01]  /*1ca0*/  UIADD3 UR5, UR4, 0x100, URZ ;  /* 0x0000010004057890 */ /* 0x000fe2000fffe03f */
[----:B------:R-:W-:Y:S01]  /*1cb0*/  MOV R20, UR6 ;  /* 0x0000000600147c02 */ /* 0x000fe20008000f00 */
[----:B------:R-:W-:Y:S01]  /*1cc0*/  UIADD3 UR58, UR30, 0x600, URZ ;  /* 0x000006001e3a7890 */ /* 0x000fe2000fffe03f */
[----:B------:R-:W-:Y:S01]  /*1cd0*/  UMOV UR59, 0x80000020 ;  /* 0x80000020003b7882 */ /* 0x000fe20000000000 */
[----:B------:R-:W-:-:S03]  /*1ce0*/  UIADD3 UR52, UR4, 0x302, URZ ;  /* 0x0000030204347890 */ /* 0x000fc6000fffe03f */
[----:B------:R-:W-:Y:S01]  /*1cf0*/  UMOV UR6, UR5 ;  /* 0x0000000500067c82 */ /* 0x000fe20008000000 */
[----:B------:R-:W-:Y:S01]  /*1d00*/  UIADD3 UR5, UR4, 0x102, URZ ;  /* 0x0000010204057890 */ /* 0x000fe2000fffe03f */
[----:B------:R-:W-:Y:S01]  /*1d10*/  MOV R18, UR6 ;  /* 0x0000000600127c02 */ /* 0x000fe20008000f00 */
[----:B------:R-:W-:Y:S01]  /*1d20*/  UIADD3 UR54, UR30, 0x602, URZ ;  /* 0x000006021e367890 */ /* 0x000fe2000fffe03f */
[----:B------:R-:W-:Y:S01]  /*1d30*/  UMOV UR53, 0x80000020 ;  /* 0x8000002000357882 */ /* 0x000fe20000000000 */
[----:B------:R-:W-:Y:S01]  /*1d40*/  UMOV UR55, 0x80000020 ;  /* 0x8000002000377882 */ /* 0x000fe20000000000 */
[----:B------:R-:W-:Y:S02]  /*1d50*/  UIADD3 UR48, UR4, 0x400, URZ ;  /* 0x0000040004307890 */ /* 0x000fe4000fffe03f */
[----:B------:R-:W-:Y:S01]  /*1d60*/  UIADD3 UR50, UR30, 0x800, URZ ;  /* 0x000008001e327890 */ /* 0x000fe2000fffe03f */
[----:B------:R-:W-:Y:S01]  /*1d70*/  UMOV UR49, 0x80000020 ;  /* 0x8000002000317882 */ /* 0x000fe20000000000 */
[----:B------:R-:W-:Y:S01]  /*1d80*/  UMOV UR51, 0x80000020 ;  /* 0x8000002000337882 */ /* 0x000fe20000000000 */
[----:B------:R-:W-:Y:S01]  /*1d90*/  ULDC UR12, c[0x0][0x604] ;  /* 0x00018100000c7ab9 */ /* 0x000fe20000000800 */
        /* <DEDUP_REMOVED lines=27> */
[----:B------:R-:W-:-:S02]  /*1f50*/  WARPGROUP.DEPBAR.LE gsb0, 0x0 ;  /* 0x00008000000079c5 */ /* 0x000fc40000010000 */
[----:B------:R-:W-:-:S06]  /*1f60*/  WARPGROUP.ARRIVE ;  /* 0x00000000000079c5 */ /* 0x000fcc0000000000 */
[----:B------:R-:W-:Y:S01]  /*1f70*/  HGMMA.64x128x16.F32.BF16 R24, gdesc[UR8], R24, gsb0 ;  /* 0x01e00000081879f0 */ /* 0x000fe20008001818 */
[----:B------:R-:W-:Y:S01]  /*1f80*/  UIADD3 UR10, UR30, 0x200, URZ ;  /* 0x000002001e0a7890 */ /* 0x000fe2000fffe03f */
[----:B------:R-:W-:Y:S01]  /*1f90*/  UMOV UR8, UR6 ;  /* 0x0000000600087c82 */ /* 0x000fe20008000000 */
[----:B------:R-:W-:Y:S01]  /*1fa0*/  UMOV UR9, UR7 ;  /* 0x0000000700097c82 */ /* 0x000fe20008000000 */
[----:B------:R-:W-:Y:S01]  /*1fb0*/  UMOV UR11, 0x80000020 ;  /* 0x80000020000b7882 */ /* 0x000fe20000000000 */
[----:B------:R-:W-:Y:S01]  /*1fc0*/  UMOV UR6, UR5 ;  /* 0x0000000500067c82 */ /* 0x000fe20008000000 */
[----:B------:R-:W-:Y:S01]  /*1fd0*/  UMOV UR7, 0x80000020 ;  /* 0x8000002000077882 */ /* 0x000fe20000000000 */
[----:B------:R-:W-:Y:S01]  /*1fe0*/  UIADD3 UR5, UR4, 0x200, URZ ;  /* 0x0000020004057890 */ /* 0x000fe2000fffe03f */
[----:B------:R-:W-:Y:S01]  /*1ff0*/  MOV R14, UR6 ;  /* 0x00000006000e7c02 */ /* 0x000fe20008000f00 */
[----:B------:R-:W-:Y:S01]  /*2000*/  IMAD.U32 R15, RZ, RZ, UR7 ;  /* 0x00000007ff0f7e24 */ /* 0x000fe2000f8e00ff */
        /* <DEDUP_REMOVED lines=12> */
[----:B------:R-:W-:Y:S01]  /*20d0*/  UIADD3 UR4, UR4, 0x402, URZ ;  /* 0x0000040204047890 */ /* 0x000fe2000fffe03f */
        /* <DEDUP_REMOVED lines=9> */
[----:B------:R-:W-:Y:S01]  /*2170*/  MOV R10, UR6 ;  /* 0x00000006000a7c02 */ /* 0x000fe20008000f00 */
[----:B------:R-:W-:Y:S01]  /*2180*/  IMAD.U32 R11, RZ, RZ, UR7 ;  /* 0x00000007ff0b7e24 */ /* 0x000fe2000f8e00ff */
[----:B------:R-:W-:Y:S01]  /*2190*/  UMOV UR5, 0x80000020 ;  /* 0x8000002000057882 */ /* 0x000fe20000000000 */
[----:B------:R-:W-:-:S02]  /*21a0*/  WARPGROUP.DEPBAR.LE gsb0, 0x0 ;  /* 0x00008000000079c5 */ /* 0x000fc40000010000 */
[----:B------:R-:W-:-:S06]  /*21b0*/  WARPGROUP.ARRIVE ;  /* 0x00000000000079c5 */ /* 0x000fcc0000000000 */
[----:B------:R-:W-:Y:S01]  /*21c0*/  HGMMA.64x128x16.F32.BF16 R24, gdesc[UR8], R24, gsb0 ;  /* 0x01e00000081879f0 */ /* 0x000fe20008001818 */
[----:B------:R-:W-:Y:S01]  /*21d0*/  UIADD3 UR10, UR30, 0x402, URZ ;  /* 0x000004021e0a7890 */ /* 0x000fe2000fffe03f */
[----:B------:R-:W-:Y:S01]  /*21e0*/  UMOV UR8, UR6 ;  /* 0x0000000600087c82 */ /* 0x000fe20008000000 */
[----:B------:R-:W-:Y:S01]  /*21f0*/  UMOV UR9, UR7 ;  /* 0x0000000700097c82 */ /* 0x000fe20008000000 */
[----:B------:R-:W-:Y:S01]  /*2200*/  UMOV UR11, 0x80000020 ;  /* 0x80000020000b7882 */ /* 0x000fe20000000000 */
[----:B------:R-:W-:Y:S01]  /*2210*/  UIADD3 UR6, UR30, 0x802, URZ ;  /* 0x000008021e067890 */ /* 0x000fe2000fffe03f */
[----:B------:R-:W-:Y:S01]  /*2220*/  UMOV UR7, 0x80000020 ;  /* 0x8000002000077882 */ /* 0x000fe20000000000 */
[----:B------:R-:W-:Y:S02]  /*2230*/  WARPGROUP.DEPBAR.LE gsb0, 0x0 ;  /* 0x00008000000079c5 */ /* 0x000fe40000010000 */
[----:B------:R-:W-:-:S06]  /*2240*/  WARPGROUP.ARRIVE ;  /* 0x00000000000079c5 */ /* 0x000fcc0000000000 */
[----:B------:R-:W-:Y:S01]  /*2250*/  HGMMA.64x128x16.F32.BF16 R24, gdesc[UR8], R24, gsb0 ;  /* 0x01e00000081879f0 */ /* 0x000fe20008001818 */
[----:B------:R-:W-:Y:S01]  /*2260*/  ULDC UR8, c[0x0][0x604] ;  /* 0x0001810000087ab9 */ /* 0x000fe20000000800 */
[----:B------:R-:W-:Y:S01]  /*2270*/  ULDC UR9, c[0x0][0x604] ;  /* 0x0001810000097ab9 */ /* 0x000fe20000000800 */
[----:B------:R-:W-:Y:S01]  /*2280*/  ULDC UR10, c[0x0][0x604] ;  /* 0x00018100000a7ab9 */ /* 0x000fe20000000800 */
[----:B------:R-:W-:Y:S01]  /*2290*/  ULDC UR11, c[0x0][0x604] ;  /* 0x00018100000b7ab9 */ /* 0x000fe20000000800 */
[----:B------:R-:W-:Y:S02]  /*22a0*/  WARPGROUP.DEPBAR.LE gsb0, 0x0 ;  /* 0x00008000000079c5 */ /* 0x000fe40000010000 */
[----:B------:R-:W-:-:S06]  /*22b0*/  WARPGROUP.ARRIVE ;  /* 0x00000000000079c5 */ /* 0x000fcc0000000000 */
[----:B------:R-:W-:Y:S03]  /*22c0*/  HGMMA.64x128x16.F32.BF16 R24, gdesc[UR56], R24, gsb0 ;  /* 0x01e00000381879f0 */ /* 0x000fe60008001818 */
[----:B------:R-:W-:Y:S02]  /*22d0*/  WARPGROUP.DEPBAR.LE gsb0, 0x0 ;  /* 0x00008000000079c5 */ /* 0x000fe40000010000 */
[----:B------:R-:W-:-:S07]  /*22e0*/  WARPGROUP.ARRIVE ;  /* 0x00000000000079c5 */ /* 0x000fce0000000000 */
[----:B------:R-:W-:Y:S03]  /*22f0*/  HGMMA.64x128x16.F32.BF16 R24, gdesc[UR52], R24, gsb0 ;  /* 0x01e00000341879f0 */ /* 0x000fe60008001818 */
[----:B------:R-:W-:Y:S02]  /*2300*/  WARPGROUP.DEPBAR.LE gsb0, 0x0 ;  /* 0x00008000000079c5 */ /* 0x000fe40000010000 */
[----:B------:R-:W-:-:S07]  /*2310*/  WARPGROUP.ARRIVE ;  /* 0x00000000000079c5 */ /* 0x000fce0000000000 */
[----:B------:R-:W-:Y:S03]  /*2320*/  HGMMA.64x128x16.F32.BF16 R24, gdesc[UR48], R24, gsb0 ;  /* 0x01e00000301879f0 */ /* 0x000fe60008001818 */
[----:B------:R-:W-:Y:S02]  /*2330*/  WARPGROUP.DEPBAR.LE gsb0, 0x0 ;  /* 0x00008000000079c5 */ /* 0x000fe40000010000 */
[----:B------:R-:W-:-:S07]  /*2340*/  WARPGROUP.ARRIVE ;  /* 0x00000000000079c5 */ /* 0x000fce0000000000 */
[----:B------:R-:W-:Y:S01]  /*2350*/  HGMMA.64x128x16.F32.BF16 R24, gdesc[UR4], R24, gsb0 ;  /* 0x01e00000041879f0 */ /* 0x000fe20008001818 */
[----:B------:R-:W-:Y:S01]  /*2360*/  ULDC UR7, c[0x0][0x28c] ;  /* 0x0000a30000077ab9 */ /* 0x000fe20000000800 */
[----:B------:R-:W-:Y:S01]  /*2370*/  ULDC UR6, c[0x0][0x28c] ;  /* 0x0000a30000067ab9 */ /* 0x000fe20000000800 */
[----:B------:R-:W-:Y:S01]  /*2380*/  ISETP.GE.AND P1, PT, R89, UR7, PT ;  /* 0x0000000759007c0c */ /* 0x000fe2000bf26270 */
[----:B------:R-:W-:Y:S01]  /*2390*/  VIADD R89, R168, 0x10 ;  /* 0x00000010a8597836 */ /* 0x000fe20000000000 */
[----:B------:R-:W-:Y:S01]  /*23a0*/  ISETP.GE.AND P6, PT, R88, UR6, PT ;  /* 0x0000000658007c0c */ /* 0x000fe2000bfc6270 */
[----:B------:R-:W-:Y:S01]  /*23b0*/  ULDC UR7, c[0x0][0x28c] ;  /* 0x0000a30000077ab9 */ /* 0x000fe20000000800 */
[C---:B------:R-:W-:Y:S01]  /*23c0*/  IADD3 R88, R168.reuse, 0x9, RZ ;  /* 0x00000009a8587810 */ /* 0x040fe20007ffe0ff */
[----:B------:R-:W-:Y:S01]  /*23d0*/  ULDC UR6, c[0x0][0x28c] ;  /* 0x0000a30000067ab9 */ /* 0x000fe20000000800 */
[----:B------:R-:W-:Y:S01]  /*23e0*/  ISETP.GE.AND P3, PT, R89, UR7, PT ;  /* 0x0000000759007c0c */ /* 0x000fe2000bf66270 */
[----:B------:R-:W-:Y:S01]  /*23f0*/  VIADD R89, R168, 0x18 ;  /* 0x00000018a8597836 */ /* 0x000fe20000000000 */
[----:B------:R-:W-:Y:S01]  /*2400*/  ISETP.GE.AND P2, PT, R88, UR6, PT ;  /* 0x0000000658007c0c */ /* 0x000fe2000bf46270 */
[----:B------:R-:W-:Y:S01]  /*2410*/  ULDC UR7, c[0x0][0x28c] ;  /* 0x0000a30000077ab9 */ /* 0x000fe20000000800 */
[----:B------:R-:W-:Y:S01]  /*2420*/  IADD3 R88, R168, 0x11, RZ ;  /* 0x00000011a8587810 */ /* 0x000fe20007ffe0ff */
[----:B------:R-:W-:Y:S01]  /*2430*/  ULDC UR6, c[0x0][0x28c] ;  /* 0x0000a30000067ab9 */ /* 0x000fe20000000800 */
[----:B------:R-:W-:Y:S01]  /*2440*/  ISETP.GE.AND P5, PT, R89, UR7, PT ;  /* 0x0000000759007c0c */ /* 0x000fe2000bfa6270 */
[----:B------:R-:W-:Y:S01]  /*2450*/  ULDC UR7, c[0x0][0x28c] ;  /* 0x0000a30000077ab9 */ /* 0x000fe20000000800 */
[----:B------:R-:W-:Y:S01]  /*2460*/  ISETP.GE.AND P4, PT, R88, UR6, PT ;  /* 0x0000000658007c0c */ /* 0x000fe2000bf86270 */
[----:B------:R-:W-:Y:S01]  /*2470*/  ULDC UR6, c[0x0][0x28c] ;  /* 0x0000a30000067ab9 */ /* 0x000fe20000000800 */
[----:B------:R-:W-:Y:S01]  /*2480*/  IADD3 R89, R168, 0x19, RZ ;  /* 0x00000019a8597810 */ /* 0x000fe20007ffe0ff */
[----:B------:R-:W-:-:S02]  /*2490*/  WARPGROUP.DEPBAR.LE gsb0, 0x0 ;  /* 0x00008000000079c5 */ /* 0x000fc40000010000 */
[----:B------:R-:W-:Y:S01]  /*24a0*/  FSEL R88, R25, -INF , !P6 ;  /* 0xff80000019587808 */ /* 0x000fe20007000000 */
[----:B------:R-:W-:Y:S01]  /*24b0*/  VIADD R25, R168, 0x20 ;  /* 0x00000020a8197836 */ /* 0x000fe20000000000 */
[----:B------:R-:W-:Y:S02]  /*24c0*/  FSEL R97, R27, -INF , !P6 ;  /* 0xff8000001b617808 */ /* 0x000fe40007000000 */
[----:B------:R-:W-:Y:S01]  /*24d0*/  ISETP.GE.AND P6, PT, R89, UR6, PT ;  /* 0x0000000659007c0c */ /* 0x000fe2000bfc6270 */
[----:B------:R-:W-:Y:S01]  /*24e0*/  ULDC UR6, c[0x0][0x28c] ;  /* 0x0000a30000067ab9 */ /* 0x000fe20000000800 */
[----:B------:R-:W-:Y:S01]  /*24f0*/  FSEL R89, R28, -INF , !P1 ;  /* 0xff8000001c597808 */ /* 0x000fe20004800000 */
[----:B------:R-:W-:Y:S01]  /*2500*/  VIADD R28, R168, 0x28 ;  /* 0x00000028a81c7836 */ /* 0x000fe20000000000 */
[----:B------:R-:W-:Y:S02]  /*2510*/  FSEL R30, R30, -INF , !P1 ;  /* 0xff8000001e1e7808 */ /* 0x000fe40004800000 */
[----:B------:R-:W-:-:S02]  /*2520*/  IADD3 R27, R168, 0x21, RZ ;  /* 0x00000021a81b7810 */ /* 0x000fc40007ffe0ff */
[----:B------:R-:W-:Y:S01]  /*2530*/  ISETP.GE.AND P1, PT, R25, UR6, PT ;  /* 0x0000000619007c0c */ /* 0x000fe2000bf26270 */
[----:B------:R-:W-:Y:S01]  /*2540*/  ULDC UR6, c[0x0][0x28c] ;  /* 0x0000a30000067ab9 */ /* 0x000fe20000000800 */
[----:B------:R-:W-:Y:S02]  /*2550*/  FSEL R25, R29, -INF , !P2 ;  /* 0xff8000001d197808 */ /* 0x000fe40005000000 */
[----:B------:R-:W-:Y:S02]  /*2560*/  FSEL R29, R31, -INF , !P2 ;  /* 0xff8000001f1d7808 */ /* 0x000fe40005000000 */
[----:B------:R-:W-:Y:S01]  /*2570*/  ISETP.GE.AND P2, PT, R27, UR6, PT ;  /* 0x000000061b007c0c */ /* 0x000fe2000bf46270 */
[----:B------:R-:W-:Y:S01]  /*2580*/  ULDC UR6, c[0x0][0x28c] ;  /* 0x0000a30000067ab9 */ /* 0x000fe20000000800 */
[----:B------:R-:W-:Y:S01]  /*2590*/  FSEL R27, R32, -INF , !P3 ;  /* 0xff800000201b7808 */ /* 0x000fe20005800000 */
[----:B------:R-:W-:Y:S01]  /*25a0*/  VIADD R32, R168, 0x58 ;  /* 0x00000058a8207836 */ /* 0x000fe20000000000 */
[----:B------:R-:W-:-:S02]  /*25b0*/  FSEL R34, R34, -INF , !P3 ;  /* 0xff80000022227808 */ /* 0x000fc40005800000 */
[----:B------:R-:W-:Y:S01]  /*25c0*/  ISETP.GE.AND P3, PT, R28, UR6, PT ;  /* 0x000000061c007c0c */ /* 0x000fe2000bf66270 */
[----:B------:R-:W-:Y:S01]  /*25d0*/  ULDC UR6, c[0x0][0x28c] ;  /* 0x0000a30000067ab9 */ /* 0x000fe20000000800 */
[----:B------:R-:W-:Y:S02]  /*25e0*/  IADD3 R28, R168, 0x29, RZ ;  /* 0x00000029a81c7810 */ /* 0x000fe40007ffe0ff */
[----:B------:R-:W-:Y:S02]  /*25f0*/  FSEL R91, R33, -INF , !P4 ;  /* 0xff800000215b7808 */ /* 0x000fe40006000000 */
[----:B------:R-:W-:Y:S02]  /*2600*/  FSEL R35, R35, -INF , !P4 ;  /* 0xff80000023237808 */ /* 0x000fe40006000000 */
[----:B------:R-:W-:Y:S01]  /*2610*/  ISETP.GE.AND P4, PT, R28, UR6, PT ;  /* 0x000000061c007c0c */ /* 0x000fe2000bf86270 */
[----:B------:R-:W-:Y:S01]  /*2620*/  VIADD R28, R168, 0x30 ;  /* 0x00000030a81c7836 */ /* 0x000fe20000000000 */
[----:B------:R-:W-:Y:S01]  /*2630*/  ULDC UR6, c[0x0][0x28c] ;  /* 0x0000a30000067ab9 */ /* 0x000fe20000000800 */
[----:B------:R-:W-:-:S02]  /*2640*/  FSEL R90, R36, -INF , !P5 ;  /* 0xff800000245a7808 */ /* 0x000fc40006800000 */
[----:B------:R-:W-:Y:S02]  /*2650*/  FSEL R38, R38, -INF , !P5 ;  /* 0xff80000026267808 */ /* 0x000fe40006800000 */
        /* <DEDUP_REMOVED lines=42> */
[----:B------:R-:W-:Y:S02]  /*2900*/  FSEL R53, R53, -INF , !P2 ;  /* 0xff80000035357808 */ /* 0x000fe40005000000 */
[----:B------:R-:W-:Y:S02]  /*2910*/  FSEL R26, R26, -INF , !P1 ;  /* 0xff8000001a1a7808 */ /* 0x000fe40004800000 */
[----:B------:R-:W-:Y:S02]  /*2920*/  FSEL R55, R55, -INF , !P2 ;  /* 0xff80000037377808 */ /* 0x000fe40005000000 */
[----:B------:R-:W-:Y:S01]  /*2930*/  ISETP.GE.AND P2, PT, R28, UR7, PT ;  /* 0x000000071c007c0c */ /* 0x000fe2000bf46270 */
[----:B------:R-:W-:Y:S01]  /*2940*/  ULDC UR7, c[0x0][0x604] ;  /* 0x0001810000077ab9 */ /* 0x000fe20000000800 */
[----:B------:R-:W-:-:S02]  /*2950*/  IADD3 R28, R168, 0x51, RZ ;  /* 0x00000051a81c7810 */ /* 0x000fc40007ffe0ff */
[----:B------:R-:W-:Y:S02]  /*2960*/  FMNMX R31, R26, R97, !PT ;  /* 0x000000611a1f7209 */ /* 0x000fe40007800000 */
[----:B------:R-:W-:Y:S02]  /*2970*/  FSEL R56, R56, -INF , !P3 ;  /* 0xff80000038387808 */ /* 0x000fe40005800000 */
[----:B------:R-:W-:Y:S02]  /*2980*/  FSEL R58, R58, -INF , !P3 ;  /* 0xff8000003a3a7808 */ /* 0x000fe40005800000 */
[----:B------:R-:W-:Y:S01]  /*2990*/  ISETP.GE.AND P3, PT, R28, UR6, PT ;  /* 0x000000061c007c0c */ /* 0x000fe2000bf66270 */
[----:B------:R-:W-:Y:S01]  /*29a0*/  ULDC UR6, c[0x0][0x28c] ;  /* 0x0000a30000067ab9 */ /* 0x000fe20000000800 */
[----:B------:R-:W-:Y:S02]  /*29b0*/  FMNMX R28, R30, R31, !PT ;  /* 0x0000001f1e1c7209 */ /* 0x000fe40007800000 */
[----:B------:R-:W-:-:S02]  /*29c0*/  FSEL R37, R24, -INF , !P1 ;  /* 0xff80000018257808 */ /* 0x000fc40004800000 */
[----:B------:R-:W-:Y:S02]  /*29d0*/  FMNMX R31, R29, R28, !PT ;  /* 0x0000001c1d1f7209 */ /* 0x000fe40007800000 */
[----:B------:R-:W-:Y:S02]  /*29e0*/  FMNMX R24, R37, R88, !PT ;  /* 0x0000005825187209 */ /* 0x000fe40007800000 */
[----:B------:R-:W-:Y:S02]  /*29f0*/  FMNMX R28, R34, R31, !PT ;  /* 0x0000001f221c7209 */ /* 0x000fe40007800000 */
[----:B------:R-:W-:Y:S02]  /*2a00*/  FMNMX R24, R89, R24, !PT ;  /* 0x0000001859187209 */ /* 0x000fe40007800000 */
[----:B------:R-:W-:Y:S02]  /*2a10*/  FMNMX R31, R35, R28, !PT ;  /* 0x0000001c231f7209 */ /* 0x000fe40007800000 */
[----:B------:R-:W-:-:S02]  /*2a20*/  FMNMX R24, R25, R24, !PT ;  /* 0x0000001819187209 */ /* 0x000fc40007800000 */
        /* <DEDUP_REMOVED lines=11> */
[----:B------:R-:W-:Y:S01]  /*2ae0*/  ISETP.GE.AND P1, PT, R32, UR6, PT ;  /* 0x0000000620007c0c */ /* 0x000fe2000bf26270 */
[----:B------:R-:W-:Y:S01]  /*2af0*/  ULDC UR6, c[0x0][0x28c] ;  /* 0x0000a30000067ab9 */ /* 0x000fe20000000800 */
[----:B------:R-:W-:-:S02]  /*2b00*/  IADD3 R32, R168, 0x59, RZ ;  /* 0x00000059a8207810 */ /* 0x000fc40007ffe0ff */
[----:B------:R-:W-:Y:S02]  /*2b10*/  FMNMX R24, R93, R24, !PT ;  /* 0x000000185d187209 */ /* 0x000fe40007800000 */
[----:B------:R-:W-:Y:S02]  /*2b20*/  FMNMX R28, R50, R31, !PT ;  /* 0x0000001f321c7209 */ /* 0x000fe40007800000 */
[----:B------:R-:W-:Y:S02]  /*2b30*/  FSEL R57, R57, -INF , !P4 ;  /* 0xff80000039397808 */ /* 0x000fe40006000000 */
[----:B------:R-:W-:Y:S02]  /*2b40*/  FSEL R59, R59, -INF , !P4 ;  /* 0xff8000003b3b7808 */ /* 0x000fe40006000000 */
[----:B------:R-:W-:Y:S01]  /*2b50*/  ISETP.GE.AND P4, PT, R32, UR6, PT ;  /* 0x0000000620007c0c */ /* 0x000fe2000bf86270 */
[----:B------:R-:W-:Y:S01]  /*2b60*/  VIADD R32, R168, 0x60 ;  /* 0x00000060a8207836 */ /* 0x000fe20000000000 */
[----:B------:R-:W-:Y:S01]  /*2b70*/  FMNMX R24, R95, R24, !PT ;  /* 0x000000185f187209 */ /* 0x000fe20007800000 */
[----:B------:R-:W-:Y:S01]  /*2b80*/  ULDC UR6, c[0x0][0x28c] ;  /* 0x0000a30000067ab9 */ /* 0x000fe20000000800 */
[----:B------:R-:W-:-:S02]  /*2b90*/  FMNMX R33, R51, R28, !PT ;  /* 0x0000001c33217209 */ /* 0x000fc40007800000 */
[----:B------:R-:W-:Y:S02]  /*2ba0*/  FMNMX R31, R45, R24, !PT ;  /* 0x000000182d1f7209 */ /* 0x000fe40007800000 */
[----:B------:R-:W-:Y:S02]  /*2bb0*/  FSEL R60, R60, -INF , !P5 ;  /* 0xff8000003c3c7808 */ /* 0x000fe40006800000 */
[----:B------:R-:W-:Y:S02]  /*2bc0*/  FSEL R62, R62, -INF , !P5 ;  /* 0xff8000003e3e7808 */ /* 0x000fe40006800000 */
        /* <DEDUP_REMOVED lines=13> */
[----:B------:R-:W-:Y:S02]  /*2ca0*/  FSEL R64, R64, -INF , !P2 ;  /* 0xff80000040407808 */ /* 0x000fe40005000000 */
[----:B------:R-:W-:Y:S02]  /*2cb0*/  FSEL R66, R66, -INF , !P2 ;  /* 0xff80000042427808 */ /* 0x000fe40005000000 */
[----:B------:R-:W-:Y:S02]  /*2cc0*/  FMNMX R24, R52, R31, !PT ;  /* 0x0000001f34187209 */ /* 0x000fe40007800000 */
[----:B------:R-:W-:Y:S01]  /*2cd0*/  ISETP.GE.AND P2, PT, R32, UR6, PT ;  /* 0x0000000620007c0c */ /* 0x000fe2000bf46270 */
[----:B------:R-:W-:Y:S01]  /*2ce0*/  ULDC UR6, c[0x0][0x28c] ;  /* 0x0000a30000067ab9 */ /* 0x000fe20000000800 */
[----:B------:R-:W-:Y:S02]  /*2cf0*/  FMNMX R33, R59, R28, !PT ;  /* 0x0000001c3b217209 */ /* 0x000fe40007800000 */
[----:B------:R-:W-:-:S02]  /*2d00*/  IADD3 R32, R168, 0x69, RZ ;  /* 0x00000069a8207810 */ /* 0x000fc40007ffe0ff */
[----:B------:R-:W-:Y:S02]  /*2d10*/  FMNMX R31, R53, R24, !PT ;  /* 0x00000018351f7209 */ /* 0x000fe40007800000 */
[----:B------:R-:W-:Y:S02]  /*2d20*/  FSEL R65, R65, -INF , !P3 ;  /* 0xff80000041417808 */ /* 0x000fe40005800000 */
[----:B------:R-:W-:Y:S02]  /*2d30*/  FSEL R67, R67, -INF , !P3 ;  /* 0xff80000043437808 */ /* 0x000fe40005800000 */
[----:B------:R-:W-:Y:S02]  /*2d40*/  FMNMX R28, R62, R33, !PT ;  /* 0x000000213e1c7209 */ /* 0x000fe40007800000 */
[----:B------:R-:W-:Y:S01]  /*2d50*/  ISETP.GE.AND P3, PT, R32, UR6, PT ;  /* 0x0000000620007c0c */ /* 0x000fe2000bf66270 */
[----:B------:R-:W-:Y:S01]  /*2d60*/  VIADD R32, R168, 0x70 ;  /* 0x00000070a8207836 */ /* 0x000fe20000000000 */
[----:B------:R-:W-:Y:S01]  /*2d70*/  FMNMX R24, R56, R31, !PT ;  /* 0x0000001f38187209 */ /* 0x000fe20007800000 */
[----:B------:R-:W-:Y:S01]  /*2d80*/  ULDC UR6, c[0x0][0x28c] ;  /* 0x0000a30000067ab9 */ /* 0x000fe20000000800 */
[----:B------:R-:W-:-:S02]  /*2d90*/  FMNMX R33, R63, R28, !PT ;  /* 0x0000001c3f217209 */ /* 0x000fc40007800000 */
[----:B------:R-:W-:Y:S01]  /*2da0*/  FSEL R68, R68, -INF , !P1 ;  /* 0xff80000044447808 */ /* 0x000fe20004800000 */
[----:B------:R-:W3:Y:S01]  /*2db0*/  LDC R28, c[0x0][0x28c] ;  /* 0x0000a300ff1c7b82 */ /* 0x000ee20000000800 */
[----:B------:R-:W-:Y:S02]  /*2dc0*/  FSEL R70, R70, -INF , !P1 ;  /* 0xff80000046467808 */ /* 0x000fe40004800000 */
[----:B------:R-:W-:Y:S01]  /*2dd0*/  ISETP.GE.AND P1, PT, R32, UR6, PT ;  /* 0x0000000620007c0c */ /* 0x000fe2000bf26270 */
[----:B------:R-:W-:Y:S01]  /*2de0*/  ULDC UR6, c[0x0][0x28c] ;  /* 0x0000a30000067ab9 */ /* 0x000fe20000000800 */
[----:B------:R-:W-:Y:S02]  /*2df0*/  FMNMX R31, R57, R24, !PT ;  /* 0x00000018391f7209 */ /* 0x000fe40007800000 */
[----:B------:R-:W-:Y:S02]  /*2e00*/  FMNMX R32, R66, R33, !PT ;  /* 0x0000002142207209 */ /* 0x000fe40007800000 */
[----:B------:R-:W-:-:S02]  /*2e10*/  FMNMX R24, R60, R31, !PT ;  /* 0x0000001f3c187209 */ /* 0x000fc40007800000 */
[----:B------:R-:W-:Y:S02]  /*2e20*/  FMNMX R33, R67, R32, !PT ;  /* 0x0000002043217209 */ /* 0x000fe40007800000 */
[----:B------:R-:W-:Y:S02]  /*2e30*/  FMNMX R31, R61, R24, !PT ;  /* 0x000000183d1f7209 */ /* 0x000fe40007800000 */
[----:B------:R-:W-:Y:S02]  /*2e40*/  FSEL R71, R71, -INF , !P4 ;  /* 0xff80000047477808 */ /* 0x000fe40006000000 */
[----:B------:R-:W-:Y:S02]  /*2e50*/  FMNMX R32, R70, R33, !PT ;  /* 0x0000002146207209 */ /* 0x000fe40007800000 */
[----:B------:R-:W-:Y:S02]  /*2e60*/  FMNMX R24, R64, R31, !PT ;  /* 0x0000001f40187209 */ /* 0x000fe40007800000 */
[----:B------:R-:W-:-:S02]  /*2e70*/  FSEL R74, R74, -INF , !P5 ;  /* 0xff8000004a4a7808 */ /* 0x000fc40006800000 */
[----:B------:R-:W-:Y:S02]  /*2e80*/  FMNMX R31, R71, R32, !PT ;  /* 0x00000020471f7209 */ /* 0x000fe40007800000 */
[----:B------:R-:W-:Y:S02]  /*2e90*/  FMNMX R33, R65, R24, !PT ;  /* 0x0000001841217209 */ /* 0x000fe40007800000 */
[----:B------:R-:W-:Y:S02]  /*2ea0*/  FSEL R75, R75, -INF , !P6 ;  /* 0xff8000004b4b7808 */ /* 0x000fe40007000000 */
[----:B------:R-:W-:Y:S02]  /*2eb0*/  FMNMX R32, R74, R31, !PT ;  /* 0x0000001f4a207209 */ /* 0x000fe40007800000 */
[----:B------:R-:W-:Y:S02]  /*2ec0*/  FSEL R69, R69, -INF , !P4 ;  /* 0xff80000045457808 */ /* 0x000fe40006000000 */
[----:B------:R-:W-:-:S02]  /*2ed0*/  FMNMX R24, R68, R33, !PT ;  /* 0x0000002144187209 */ /* 0x000fc40007800000 */
[----:B------:R-:W-:Y:S02]  /*2ee0*/  FSEL R78, R78, -INF , !P2 ;  /* 0xff8000004e4e7808 */ /* 0x000fe40005000000 */
[----:B------:R-:W-:Y:S02]  /*2ef0*/  FMNMX R41, R75, R32, !PT ;  /* 0x000000204b297209 */ /* 0x000fe40007800000 */
[----:B------:R-:W-:Y:S02]  /*2f00*/  IADD3 R36, R168, 0x71, RZ ;  /* 0x00000071a8247810 */ /* 0x000fe40007ffe0ff */
[----:B------:R-:W-:Y:S02]  /*2f10*/  FSEL R72, R72, -INF , !P5 ;  /* 0xff80000048487808 */ /* 0x000fe40006800000 */
[----:B------:R-:W-:Y:S02]  /*2f20*/  FMNMX R33, R69, R24, !PT ;  /* 0x0000001845217209 */ /* 0x000fe40007800000 */
[----:B------:R-:W-:-:S02]  /*2f30*/  FSEL R79, R79, -INF , !P3 ;  /* 0xff8000004f4f7808 */ /* 0x000fc40005800000 */
[----:B------:R-:W-:Y:S02]  /*2f40*/  FMNMX R32, R78, R41, !PT ;  /* 0x000000294e207209 */ /* 0x000fe40007800000 */
[----:B------:R-:W-:Y:S01]  /*2f50*/  ISETP.GE.AND P4, PT, R36, UR6, PT ;  /* 0x0000000624007c0c */ /* 0x000fe2000bf86270 */
[----:B------:R-:W-:Y:S01]  /*2f60*/  VIADD R36, R168, 0x78 ;  /* 0x00000078a8247836 */ /* 0x000fe20000000000 */
[----:B------:R-:W-:Y:S01]  /*2f70*/  FMNMX R24, R72, R33, !PT ;  /* 0x0000002148187209 */ /* 0x000fe20007800000 */
[----:B------:R-:W-:Y:S01]  /*2f80*/  ULDC UR6, c[0x0][0x28c] ;  /* 0x0000a30000067ab9 */ /* 0x000fe20000000800 */
[----:B------:R-:W-:Y:S02]  /*2f90*/  FSEL R82, R82, -INF , !P1 ;  /* 0xff80000052527808 */ /* 0x000fe40004800000 */
[----:B------:R-:W-:Y:S02]  /*2fa0*/  FMNMX R33, R79, R32, !PT ;  /* 0x000000204f217209 */ /* 0x000fe40007800000 */
[----:B------:R-:W-:Y:S01]  /*2fb0*/  ISETP.GE.AND P5, PT, R36, UR6, PT ;  /* 0x0000000624007c0c */ /* 0x000fe2000bfa6270 */
[----:B------:R-:W-:Y:S01]  /*2fc0*/  ULDC UR6, c[0x0][0x604] ;  /* 0x0001810000067ab9 */ /* 0x000fe20000000800 */
[----:B------:R-:W-:-:S02]  /*2fd0*/  IADD3 R31, R168, 0x79, RZ ;  /* 0x00000079a81f7810 */ /* 0x000fc40007ffe0ff */
[----:B------:R-:W-:Y:S02]  /*2fe0*/  FSEL R83, R83, -INF , !P4 ;  /* 0xff80000053537808 */ /* 0x000fe40006000000 */
[----:B------:R-:W-:Y:S02]  /*2ff0*/  FMNMX R32, R82, R33, !PT ;  /* 0x0000002152207209 */ /* 0x000fe40007800000 */
[----:B------:R-:W-:Y:S02]  /*3000*/  FSEL R73, R73, -INF , !P6 ;  /* 0xff80000049497808 */ /* 0x000fe40007000000 */
[----:B---3--:R-:W-:Y:S02]  /*3010*/  ISETP.GE.AND P6, PT, R31, R28, PT ;  /* 0x0000001c1f00720c */ /* 0x008fe40003fc6270 */
[----:B------:R-:W-:Y:S02]  /*3020*/  FSEL R86, R86, -INF , !P5 ;  /* 0xff80000056567808 */ /* 0x000fe40006800000 */
[----:B------:R-:W-:-:S02]  /*3030*/  FMNMX R33, R83, R32, !PT ;  /* 0x0000002053217209 */ /* 0x000fc40007800000 */
[----:B------:R-:W-:Y:S02]  /*3040*/  FSEL R87, R87, -INF , !P6 ;  /* 0xff80000057577808 */ /* 0x000fe40007000000 */
[----:B------:R-:W-:Y:S02]  /*3050*/  FMNMX R32, R86, R33, !PT ;  /* 0x0000002156207209 */ /* 0x000fe40007800000 */
[----:B------:R-:W-:Y:S02]  /*3060*/  FSEL R76, R76, -INF , !P2 ;  /* 0xff8000004c4c7808 */ /* 0x000fe40005000000 */
[----:B------:R-:W-:Y:S02]  /*3070*/  FMNMX R32, R87, R32, !PT ;  /* 0x0000002057207209 */ /* 0x000fe40007800000 */
[----:B------:R-:W-:Y:S02]  /*3080*/  FMNMX R31, R73, R24, !PT ;  /* 0x00000018491f7209 */ /* 0x000fe40007800000 */
[----:B------:R-:W-:Y:S01]  /*3090*/  FSEL R77, R77, -INF , !P3 ;  /* 0xff8000004d4d7808 */ /* 0x000fe20005800000 */
[----:B------:R-:W3:Y:S01]  /*30a0*/  SHFL.BFLY PT, R33, R32, 0x1, 0x1f ;  /* 0x0c201f0020217f89 */ /* 0x000ee200000e0000 */
[----:B------:R-:W-:-:S02]  /*30b0*/  FMNMX R24, R76, R31, !PT ;  /* 0x0000001f4c187209 */ /* 0x000fc40007800000 */
[----:B------:R-:W-:Y:S02]  /*30c0*/  FSEL R80, R80, -INF , !P1 ;  /* 0xff80000050507808 */ /* 0x000fe40004800000 */
[----:B------:R-:W-:Y:S02]  /*30d0*/  FMNMX R31, R77, R24, !PT ;  /* 0x000000184d1f7209 */ /* 0x000fe40007800000 */
[----:B------:R-:W-:Y:S02]  /*30e0*/  FSEL R81, R81, -INF , !P4 ;  /* 0xff80000051517808 */ /* 0x000fe40006000000 */
[----:B------:R-:W-:Y:S02]  /*30f0*/  FMNMX R24, R80, R31, !PT ;  /* 0x0000001f50187209 */ /* 0x000fe40007800000 */
[----:B------:R-:W-:Y:S02]  /*3100*/  FSEL R84, R84, -INF , !P5 ;  /* 0xff80000054547808 */ /* 0x000fe40006800000 */
[----:B------:R-:W-:-:S02]  /*3110*/  FMNMX R31, R81, R24, !PT ;  /* 0x00000018511f7209 */ /* 0x000fc40007800000 */
[----:B------:R-:W-:Y:S02]  /*3120*/  FSEL R85, R85, -INF , !P6 ;  /* 0xff80000055557808 */ /* 0x000fe40007000000 */
[----:B------:R-:W-:-:S04]  /*3130*/  FMNMX R24, R84, R31, !PT ;  /* 0x0000001f54187209 */ /* 0x000fc80007800000 */
[----:B------:R-:W-:Y:S02]  /*3140*/  FMNMX R24, R85, R24, !PT ;  /* 0x0000001855187209 */ /* 0x000fe40007800000 */
[----:B---3--:R-:W-:-:S03]  /*3150*/  FMNMX R33, R32, R33, !PT ;  /* 0x0000002120217209 */ /* 0x008fc60007800000 */
[----:B------:R-:W3:Y:S04]  /*3160*/  SHFL.BFLY PT, R31, R24, 0x1, 0x1f ;  /* 0x0c201f00181f7f89 */ /* 0x000ee800000e0000 */
[----:B------:R-:W4:Y:S01]  /*3170*/  SHFL.BFLY PT, R36, R33, 0x2, 0x1f ;  /* 0x0c401f0021247f89 */ /* 0x000f2200000e0000 */
[----:B---3--:R-:W-:Y:S02]  /*3180*/  FMNMX R31, R24, R31, !PT ;  /* 0x0000001f181f7209 */ /* 0x008fe40007800000 */
[----:B----4-:R-:W-:-:S03]  /*3190*/  FMNMX R171, R33, R36, !PT ;  /* 0x0000002421ab7209 */ /* 0x010fc60007800000 */
[----:B------:R-:W3:Y:S01]  /*31a0*/  SHFL.BFLY PT, R172, R31, 0x2, 0x1f ;  /* 0x0c401f001fac7f89 */ /* 0x000ee200000e0000 */
[----:B------:R-:W-:-:S04]  /*31b0*/  FSETP.NEU.AND P1, PT, R171, -INF , PT ;  /* 0xff800000ab00780b */ /* 0x000fc80003f2d000 */
[----:B------:R-:W-:-:S05]  /*31c0*/  FSEL R36, R171, RZ, P1 ;  /* 0x000000ffab247208 */ /* 0x000fca0000800000 */
[----:B------:R-:W-:Y:S01]  /*31d0*/  FMUL R96, R36, UR6 ;  /* 0x0000000624607c20 */ /* 0x000fe20008400000 */
[----:B------:R-:W-:-:S03]  /*31e0*/  ULDC UR6, c[0x0][0x604] ;  /* 0x0001810000067ab9 */ /* 0x000fc60000000800 */
[--C-:B------:R-:W-:Y:S01]  /*31f0*/  FFMA R32, R97, UR12, -R96.reuse ;  /* 0x0000000c61207c23 */ /* 0x100fe20008000860 */
[--C-:B------:R-:W-:Y:S01]  /*3200*/  FFMA R26, R26, UR7, -R96.reuse ;  /* 0x000000071a1a7c23 */ /* 0x100fe20008000860 */
[--C-:B------:R-:W-:Y:S01]  /*3210*/  FFMA R33, R30, UR17, -R96.reuse ;  /* 0x000000111e217c23 */ /* 0x100fe20008000860 */
[--C-:B------:R-:W-:Y:S01]  /*3220*/  FFMA R30, R29, UR20, -R96.reuse ;  /* 0x000000141d1e7c23 */ /* 0x100fe20008000860 */
[--C-:B------:R-:W-:Y:S01]  /*3230*/  FFMA R34, R34, UR24, -R96.reuse ;  /* 0x0000001822227c23 */ /* 0x100fe20008000860 */
[----:B------:R-:W-:Y:S01]  /*3240*/  FSETP.GEU.AND P6, PT, R32, -126, PT ;  /* 0xc2fc00002000780b */ /* 0x000fe20003fce000 */
[--C-:B------:R-:W-:Y:S01]  /*3250*/  FFMA R35, R35, UR26, -R96.reuse ;  /* 0x0000001a23237c23 */ /* 0x100fe20008000860 */
[----:B------:R-:W-:Y:S01]  /*3260*/  FSETP.GEU.AND P2, PT, R26, -126, PT ;  /* 0xc2fc00001a00780b */ /* 0x000fe20003f4e000 */
[--C-:B------:R-:W-:Y:S01]  /*3270*/  FFMA R39, R39, UR31, -R96.reuse ;  /* 0x0000001f27277c23 */ /* 0x100fe20008000860 */
[----:B------:R-:W-:Y:S01]  /*3280*/  FSETP.GEU.AND P5, PT, R33, -126, PT ;  /* 0xc2fc00002100780b */ /* 0x000fe20003fae000 */
[--C-:B------:R-:W-:Y:S01]  /*3290*/  FFMA R38, R38, UR28, -R96.reuse ;  /* 0x0000001c26267c23 */ /* 0x100fe20008000860 */
[----:B------:R-:W-:Y:S01]  /*32a0*/  FSETP.GEU.AND P3, PT, R30, -126, PT ;  /* 0xc2fc00001e00780b */ /* 0x000fe20003f6e000 */
[--C-:B------:R-:W-:Y:S01]  /*32b0*/  FFMA R42, R42, UR33, -R96.reuse ;  /* 0x000000212a2a7c23 */ /* 0x100fe20008000860 */
[----:B---3--:R-:W-:Y:S01]  /*32c0*/  FMNMX R172, R31, R172, !PT ;  /* 0x000000ac1fac7209 */ /* 0x008fe20007800000 */
[--C-:B------:R-:W-:Y:S01]  /*32d0*/  FFMA R43, R43, UR35, -R96.reuse ;  /* 0x000000232b2b7c23 */ /* 0x100fe20008000860 */
[----:B------:R-:W-:Y:S01]  /*32e0*/  FSETP.GEU.AND P4, PT, R34, -126, PT ;  /* 0xc2fc00002200780b */ /* 0x000fe20003f8e000 */
[--C-:B------:R-:W-:Y:S01]  /*32f0*/  FFMA R46, R46, UR37, -R96.reuse ;  /* 0x000000252e2e7c23 */ /* 0x100fe20008000860 */
[----:B------:R-:W-:Y:S01]  /*3300*/  FSETP.NEU.AND P1, PT, R172, -INF , PT ;  /* 0xff800000ac00780b */ /* 0x000fe20003f2d000 */
[----:B------:R-:W-:Y:S01]  /*3310*/  @!P6 FMUL R32, R32, 0.5 ;  /* 0x3f0000002020e820 */ /* 0x000fe20000400000 */
[--C-:B------:R-:W-:Y:S01]  /*3320*/  FFMA R40, R47, UR41, -R96.reuse ;  /* 0x000000292f287c23 */ /* 0x100fe20008000860 */
[----:B------:R-:W-:Y:S01]  /*3330*/  @!P2 FMUL R26, R26, 0.5 ;  /* 0x3f0000001a1aa820 */ /* 0x000fe20000400000 */
[----:B------:R-:W-:Y:S01]  /*3340*/  FSEL R24, R172, RZ, P1 ;  /* 0x000000ffac187208 */ /* 0x000fe20000800000 */
[----:B------:R-:W-:Y:S01]  /*3350*/  @!P5 FMUL R33, R33, 0.5 ;  /* 0x3f0000002121d820 */ /* 0x000fe20000400000 */
[----:B------:R-:W-:Y:S01]  /*3360*/  FSETP.GEU.AND P1, PT, R35, -126, PT ;  /* 0xc2fc00002300780b */ /* 0x000fe20003f2e000 */
[----:B------:R-:W3:Y:S01]  /*3370*/  MUFU.EX2 R32, R32 ;  /* 0x0000002000207308 */ /* 0x000ee20000000800 */
[----:B------:R-:W-:Y:S01]  /*3380*/  @!P3 FMUL R30, R30, 0.5 ;  /* 0x3f0000001e1eb820 */ /* 0x000fe20000400000 */
[----:B------:R-:W-:Y:S01]  /*3390*/  ULDC UR41, c[0x0][0x604] ;  /* 0x0001810000297ab9 */ /* 0x000fe20000000800 */
[----:B------:R-:W-:Y:S01]  /*33a0*/  FMUL R24, R24, UR39 ;  /* 0x0000002718187c20 */ /* 0x000fe20008400000 */
[----:B------:R-:W-:Y:S01]  /*33b0*/  @!P4 FMUL R34, R34, 0.5 ;  /* 0x3f0000002222c820 */ /* 0x000fe20000400000 */
[----:B------:R-:W-:Y:S01]  /*33c0*/  ULDC UR39, c[0x0][0x604] ;  /* 0x0001810000277ab9 */ /* 0x000fe20000000800 */
[----:B------:R-:W-:Y:S01]  /*33d0*/  ULDC UR17, c[0x0][0x604] ;  /* 0x0001810000117ab9 */ /* 0x000fe20000000800 */
[----:B------:R-:W-:Y:S01]  /*33e0*/  FFMA R41, R50, UR39, -R96 ;  /* 0x0000002732297c23 */ /* 0x000fe20008000860 */
[----:B------:R4:W5:Y:S01]  /*33f0*/  MUFU.EX2 R31, R26 ;  /* 0x0000001a001f7308 */ /* 0x0009620000000800 */
[----:B------:R-:W-:Y:S01]  /*3400*/  ULDC UR39, c[0x0][0x604] ;  /* 0x0001810000277ab9 */ /* 0x000fe20000000800 */
[----:B------:R-:W-:Y:S01]  /*3410*/  FFMA R88, R88, UR40, -R24 ;  /* 0x0000002858587c23 */ /* 0x000fe20008000818 */
[----:B------:R-:W-:Y:S01]  /*3420*/  FFMA R44, R55, UR39, -R96 ;  /* 0x00000027372c7c23 */ /* 0x000fe20008000860 */
[----:B------:R-:W-:Y:S01]  /*3430*/  @!P1 FMUL R35, R35, 0.5 ;  /* 0x3f00000023239820 */ /* 0x000fe20000400000 */
[----:B------:R-:W-:Y:S01]  /*3440*/  ULDC UR40, c[0x0][0x604] ;  /* 0x0001810000287ab9 */ /* 0x000fe20000000800 */
[--C-:B------:R-:W-:Y:S01]  /*3450*/  FFMA R89, R89, UR6, -R24.reuse ;  /* 0x0000000659597c23 */ /* 0x100fe20008000818 */
[----:B------:R-:W-:Y:S01]  /*3460*/  ULDC UR6, c[0x0][0x604] ;  /* 0x0001810000067ab9 */ /* 0x000fe20000000800 */
[----:B------:R-:W1:Y:S01]  /*3470*/  MUFU.EX2 R29, R33 ;  /* 0x00000021001d7308 */ /* 0x000e620000000800 */
[----:B---3--:R-:W-:Y:S01]  /*3480*/  @!P6 FMUL R32, R32, R32 ;  /* 0x000000202020e220 */ /* 0x008fe20000400000 */
[----:B------:R-:W-:Y:S01]  /*3490*/  FSETP.GEU.AND P6, PT, R39, -126, PT ;  /* 0xc2fc00002700780b */ /* 0x000fe20003fce000 */
[----:B----4-:R-:W-:Y:S01]  /*34a0*/  FFMA R26, R37, UR38, -R24 ;  /* 0x00000026251a7c23 */ /* 0x010fe20008000818 */
[----:B------:R-:W-:Y:S01]  /*34b0*/  ULDC UR38, c[0x0][0x604] ;  /* 0x0001810000267ab9 */ /* 0x000fe20000000800 */
[----:B------:R-:W-:Y:S01]  /*34c0*/  FFMA R47, R63, UR6, -R96 ;  /* 0x000000063f2f7c23 */ /* 0x000fe20008000860 */
[----:B------:R-:W-:Y:S01]  /*34d0*/  ULDC UR39, c[0x0][0x604] ;  /* 0x0001810000277ab9 */ /* 0x000fe20000000800 */
[--C-:B------:R-:W-:Y:S01]  /*34e0*/  FFMA R176, R45, UR15, -R24.reuse ;  /* 0x0000000f2db07c23 */ /* 0x100fe20008000818 */
[----:B------:R-:W3:Y:S01]  /*34f0*/  MUFU.EX2 R30, R30 ;  /* 0x0000001e001e7308 */ /* 0x000ee20000000800 */
[----:B-----5:R-:W-:Y:S01]  /*3500*/  @!P2 FMUL R31, R31, R31 ;  /* 0x0000001f1f1fa220 */ /* 0x020fe20000400000 */
[----:B------:R-:W-:Y:S01]  /*3510*/  FSETP.GEU.AND P2, PT, R38, -126, PT ;  /* 0xc2fc00002600780b */ /* 0x000fe20003f4e000 */
[--C-:B------:R-:W-:Y:S01]  /*3520*/  FFMA R177, R48, UR16, -R24.reuse ;  /* 0x0000001030b17c23 */ /* 0x100fe20008000818 */
[--C-:B------:R-:W-:Y:S01]  /*3530*/  FFMA R178, R49, UR17, -R24.reuse ;  /* 0x0000001131b27c23 */ /* 0x100fe20008000818 */
[--C-:B------:R-:W-:Y:S01]  /*3540*/  FFMA R181, R57, UR21, -R24.reuse ;  /* 0x0000001539b57c23 */ /* 0x100fe20008000818 */
[----:B------:R-:W-:Y:S01]  /*3550*/  ULDC UR7, c[0x0][0x604] ;  /* 0x0001810000077ab9 */ /* 0x000fe20000000800 */
[----:B------:R-:W-:Y:S01]  /*3560*/  @!P6 FMUL R39, R39, 0.5 ;  /* 0x3f0000002727e820 */ /* 0x000fe20000400000 */
[----:B------:R-:W4:Y:S01]  /*3570*/  MUFU.EX2 R36, R34 ;  /* 0x0000002200247308 */ /* 0x000f220000000800 */
[----:B-1----:R-:W-:Y:S01]  /*3580*/  @!P5 FMUL R29, R29, R29 ;  /* 0x0000001d1d1dd220 */ /* 0x002fe20000400000 */
[----:B------:R-:W-:Y:S01]  /*3590*/  FSETP.GEU.AND P5, PT, R42, -126, PT ;  /* 0xc2fc00002a00780b */ /* 0x000fe20003fae000 */
[--C-:B------:R-:W-:Y:S01]  /*35a0*/  FFMA R25, R25, UR7, -R24.reuse ;  /* 0x0000000719197c23 */ /* 0x100fe20008000818 */
[--C-:B------:R-:W-:Y:S01]  /*35b0*/  FFMA R27, R27, UR8, -R24.reuse ;  /* 0x000000081b1b7c23 */ /* 0x100fe20008000818 */
[----:B------:R-:W-:Y:S01]  /*35c0*/  ULDC UR7, c[0x0][0x604] ;  /* 0x0001810000077ab9 */ /* 0x000fe20000000800 */
[----:B------:R-:W-:Y:S01]  /*35d0*/  ULDC UR8, c[0x0][0x604] ;  /* 0x0001810000087ab9 */ /* 0x000fe20000000800 */
[----:B------:R-:W-:Y:S01]  /*35e0*/  @!P2 FMUL R38, R38, 0.5 ;  /* 0x3f0000002626a820 */ /* 0x000fe20000400000 */
[----:B------:R-:W1:Y:S01]  /*35f0*/  MUFU.EX2 R33, R35 ;  /* 0x0000002300217308 */ /* 0x000e620000000800 */
[----:B---3--:R-:W-:Y:S01]  /*3600*/  @!P3 FMUL R30, R30, R30 ;  /* 0x0000001e1e1eb220 */ /* 0x008fe20000400000 */
[----:B------:R-:W-:Y:S01]  /*3610*/  FSETP.GEU.AND P3, PT, R43, -126, PT ;  /* 0xc2fc00002b00780b */ /* 0x000fe20003f6e000 */
[----:B------:R-:W-:Y:S01]  /*3620*/  FFMA R182, R60, UR22, -R24 ;  /* 0x000000163cb67c23 */ /* 0x000fe20008000818 */
[----:B------:R-:W-:Y:S01]  /*3630*/  FFMA R60, R67, UR7, -R96 ;  /* 0x00000007433c7c23 */ /* 0x000fe20008000860 */
[--C-:B------:R-:W-:Y:S01]  /*3640*/  FFMA R179, R52, UR18, -R24.reuse ;  /* 0x0000001234b37c23 */ /* 0x100fe20008000818 */
[--C-:B------:R-:W-:Y:S01]  /*3650*/  FFMA R180, R53, UR19, -R24.reuse ;  /* 0x0000001335b47c23 */ /* 0x100fe20008000818 */
[----:B------:R-:W-:Y:S01]  /*3660*/  @!P5 FMUL R42, R42, 0.5 ;  /* 0x3f0000002a2ad820 */ /* 0x000fe20000400000 */
[----:B------:R-:W3:Y:S01]  /*3670*/  MUFU.EX2 R35, R39 ;  /* 0x0000002700237308 */ /* 0x000ee20000000800 */
[----:B----4-:R-:W-:Y:S01]  /*3680*/  @!P4 FMUL R36, R36, R36 ;  /* 0x000000242424c220 */ /* 0x010fe20000400000 */
[----:B------:R-:W-:Y:S01]  /*3690*/  FSETP.GEU.AND P4, PT, R46, -126, PT ;  /* 0xc2fc00002e00780b */ /* 0x000fe20003f8e000 */
[----:B------:R-:W-:Y:S01]  /*36a0*/  ULDC UR12, c[0x0][0x604] ;  /* 0x00018100000c7ab9 */ /* 0x000fe20000000800 */
[----:B------:R-:W-:Y:S01]  /*36b0*/  ULDC UR20, c[0x0][0x604] ;  /* 0x0001810000147ab9 */ /* 0x000fe20000000800 */
[--C-:B------:R-:W-:Y:S01]  /*36c0*/  FFMA R91, R91, UR9, -R24.reuse ;  /* 0x000000095b5b7c23 */ /* 0x100fe20008000818 */
[--C-:B------:R-:W-:Y:S01]  /*36d0*/  FFMA R169, R92, UR11, -R24.reuse ;  /* 0x0000000b5ca97c23 */ /* 0x100fe20008000818 */
[----:B------:R-:W-:Y:S01]  /*36e0*/  @!P3 FMUL R43, R43, 0.5 ;  /* 0x3f0000002b2bb820 */ /* 0x000fe20000400000 */
[----:B------:R-:W4:Y:S01]  /*36f0*/  MUFU.EX2 R34, R38 ;  /* 0x0000002600227308 */ /* 0x000f220000000800 */
[----:B-1----:R-:W-:Y:S01]  /*3700*/  @!P1 FMUL R33, R33, R33 ;  /* 0x0000002121219220 */ /* 0x002fe20000400000 */
[----:B------:R-:W-:Y:S01]  /*3710*/  FSETP.GEU.AND P1, PT, R40, -126, PT ;  /* 0xc2fc00002800780b */ /* 0x000fe20003f2e000 */
[--C-:B------:R-:W-:Y:S01]  /*3720*/  FFMA R170, R94, UR12, -R24.reuse ;  /* 0x0000000c5eaa7c23 */ /* 0x100fe20008000818 */
[--C-:B------:R-:W-:Y:S01]  /*3730*/  FFMA R174, R93, UR13, -R24.reuse ;  /* 0x0000000d5dae7c23 */ /* 0x100fe20008000818 */
[----:B------:R-:W-:Y:S01]  /*3740*/  FFMA R175, R95, UR14, -R24 ;  /* 0x0000000e5faf7c23 */ /* 0x000fe20008000818 */
[----:B------:R-:W-:Y:S01]  /*3750*/  ULDC UR24, c[0x0][0x604] ;  /* 0x0001810000187ab9 */ /* 0x000fe20000000800 */
[----:B------:R-:W-:Y:S01]  /*3760*/  @!P4 FMUL R46, R46, 0.5 ;  /* 0x3f0000002e2ec820 */ /* 0x000fe20000400000 */
[----:B------:R1:W5:Y:S01]  /*3770*/  MUFU.EX2 R38, R42 ;  /* 0x0000002a00267308 */ /* 0x0003620000000800 */
[----:B---3--:R-:W-:Y:S01]  /*3780*/  @!P6 FMUL R35, R35, R35 ;  /* 0x000000232323e220 */ /* 0x008fe20000400000 */
[----:B------:R-:W-:Y:S01]  /*3790*/  ULDC UR26, c[0x0][0x604] ;  /* 0x00018100001a7ab9 */ /* 0x000fe20000000800 */
[----:B------:R-:W-:Y:S01]  /*37a0*/  ULDC UR28, c[0x0][0x604] ;  /* 0x00018100001c7ab9 */ /* 0x000fe20000000800 */
[----:B------:R-:W-:Y:S01]  /*37b0*/  ULDC UR31, c[0x0][0x604] ;  /* 0x00018100001f7ab9 */ /* 0x000fe20000000800 */
[----:B------:R-:W-:Y:S01]  /*37c0*/  ULDC UR33, c[0x0][0x604] ;  /* 0x0001810000217ab9 */ /* 0x000fe20000000800 */
[----:B------:R-:W-:Y:S01]  /*37d0*/  ULDC UR35, c[0x0][0x604] ;  /* 0x0001810000237ab9 */ /* 0x000fe20000000800 */
[----:B------:R-:W-:Y:S01]  /*37e0*/  @!P1 FMUL R40, R40, 0.5 ;  /* 0x3f00000028289820 */ /* 0x000fe20000400000 */
[----:B------:R3:W2:Y:S01]  /*37f0*/  MUFU.EX2 R39, R43 ;  /* 0x0000002b00277308 */ /* 0x0006a20000000800 */
[--C-:B-1----:R-:W-:Y:S01]  /*3800*/  FFMA R42, R51, UR41, -R96.reuse ;  /* 0x00000029332a7c23 */ /* 0x102fe20008000860 */
[----:B----4-:R-:W-:Y:S01]  /*3810*/  @!P2 FMUL R34, R34, R34 ;  /* 0x000000222222a220 */ /* 0x010fe20000400000 */
[----:B------:R-:W-:Y:S01]  /*3820*/  FSETP.GEU.AND P2, PT, R41, -126, PT ;  /* 0xc2fc00002900780b */ /* 0x000fe20003f4e000 */
[----:B------:R-:W-:Y:S01]  /*3830*/  ULDC UR41, c[0x0][0x604] ;  /* 0x0001810000297ab9 */ /* 0x000fe20000000800 */
[--C-:B------:R-:W-:Y:S01]  /*3840*/  FFMA R51, R66, UR39, -R96.reuse ;  /* 0x0000002742337c23 */ /* 0x100fe20008000860 */
[----:B------:R-:W-:Y:S01]  /*3850*/  FSETP.GEU.AND P6, PT, R42, -126, PT ;  /* 0xc2fc00002a00780b */ /* 0x000fe20003fce000 */
[--C-:B------:R-:W-:Y:S01]  /*3860*/  FFMA R59, R59, UR41, -R96.reuse ;  /* 0x000000293b3b7c23 */ /* 0x100fe20008000860 */
[----:B------:R1:W4:Y:S01]  /*3870*/  MUFU.EX2 R37, R46 ;  /* 0x0000002e00257308 */ /* 0x0003220000000800 */
[--C-:B---3--:R-:W-:Y:S01]  /*3880*/  FFMA R43, R54, UR38, -R96.reuse ;  /* 0x00000026362b7c23 */ /* 0x108fe20008000860 */
[----:B-----5:R-:W-:Y:S01]  /*3890*/  @!P5 FMUL R38, R38, R38 ;  /* 0x000000262626d220 */ /* 0x020fe20000400000 */
[----:B------:R-:W-:Y:S01]  /*38a0*/  ULDC UR38, c[0x0][0x604] ;  /* 0x0001810000267ab9 */ /* 0x000fe20000000800 */
[----:B------:R-:W-:Y:S01]  /*38b0*/  ULDC UR37, c[0x0][0x604] ;  /* 0x0001810000257ab9 */ /* 0x000fe20000000800 */
[--C-:B------:R-:W-:Y:S01]  /*38c0*/  FFMA R62, R62, UR38, -R96.reuse ;  /* 0x000000263e3e7c23 */ /* 0x100fe20008000860 */
[----:B------:R-:W-:Y:S01]  /*38d0*/  FSETP.GEU.AND P5, PT, R43, -126, PT ;  /* 0xc2fc00002b00780b */ /* 0x000fe20003fae000 */
[----:B------:R-:W-:Y:S01]  /*38e0*/  ULDC UR6, c[0x0][0x604] ;  /* 0x0001810000067ab9 */ /* 0x000fe20000000800 */
[----:B------:R-:W-:Y:S01]  /*38f0*/  @!P2 FMUL R41, R41, 0.5 ;  /* 0x3f0000002929a820 */ /* 0x000fe20000400000 */
[----:B--2---:R-:W-:Y:S01]  /*3900*/  @!P3 FMUL R39, R39, R39 ;  /* 0x000000272727b220 */ /* 0x004fe20000400000 */
[----:B------:R-:W-:Y:S01]  /*3910*/  FSETP.GEU.AND P3, PT, R44, -126, PT ;  /* 0xc2fc00002c00780b */ /* 0x000fe20003f6e000 */
[----:B------:R-:W-:Y:S01]  /*3920*/  @!P6 FMUL R42, R42, 0.5 ;  /* 0x3f0000002a2ae820 */ /* 0x000fe20000400000 */
[----:B-1----:R-:W-:Y:S01]  /*3930*/  FFMA R46, R58, UR40, -R96 ;  /* 0x000000283a2e7c23 */ /* 0x002fe20008000860 */
[----:B------:R-:W1:Y:S01]  /*3940*/  MUFU.EX2 R40, R40 ;  /* 0x0000002800287308 */ /* 0x000e620000000800 */
[--C-:B------:R-:W-:Y:S01]  /*3950*/  FFMA R58, R90, UR10, -R24.reuse ;  /* 0x0000000a5a3a7c23 */ /* 0x100fe20008000818 */
[----:B------:R-:W-:Y:S01]  /*3960*/  ULDC UR7, c[0x0][0x604] ;  /* 0x0001810000077ab9 */ /* 0x000fe20000000800 */
[----:B------:R-:W-:Y:S01]  /*3970*/  ULDC UR9, c[0x0][0x604] ;  /* 0x0001810000097ab9 */ /* 0x000fe20000000800 */
[----:B----4-:R-:W-:Y:S01]  /*3980*/  @!P4 FMUL R37, R37, R37 ;  /* 0x000000252525c220 */ /* 0x010fe20000400000 */
[----:B------:R-:W-:Y:S01]  /*3990*/  FSETP.GEU.AND P4, PT, R46, -126, PT ;  /* 0xc2fc00002e00780b */ /* 0x000fe20003f8e000 */
[----:B------:R-:W-:Y:S01]  /*39a0*/  @!P5 FMUL R43, R43, 0.5 ;  /* 0x3f0000002b2bd820 */ /* 0x000fe20000400000 */
[----:B------:R-:W-:Y:S01]  /*39b0*/  ULDC UR10, c[0x0][0x604] ;  /* 0x00018100000a7ab9 */ /* 0x000fe20000000800 */
[----:B------:R-:W2:Y:S01]  /*39c0*/  MUFU.EX2 R42, R42 ;  /* 0x0000002a002a7308 */ /* 0x000ea20000000800 */
[----:B------:R-:W-:Y:S01]  /*39d0*/  ULDC UR11, c[0x0][0x604] ;  /* 0x00018100000b7ab9 */ /* 0x000fe20000000800 */
[----:B------:R-:W-:Y:S01]  /*39e0*/  @!P3 FMUL R44, R44, 0.5 ;  /* 0x3f0000002c2cb820 */ /* 0x000fe20000400000 */
[----:B------:R-:W-:Y:S01]  /*39f0*/  ULDC UR12, c[0x0][0x604] ;  /* 0x00018100000c7ab9 */ /* 0x000fe20000000800 */
[----:B------:R-:W-:Y:S01]  /*3a00*/  ULDC UR13, c[0x0][0x604] ;  /* 0x00018100000d7ab9 */ /* 0x000fe20000000800 */
[----:B------:R-:W-:Y:S01]  /*3a10*/  ULDC UR14, c[0x0][0x604] ;  /* 0x00018100000e7ab9 */ /* 0x000fe20000000800 */
[--C-:B------:R-:W-:Y:S01]  /*3a20*/  FFMA R66, R56, UR20, -R24.reuse ;  /* 0x0000001438427c23 */ /* 0x100fe20008000818 */
[--C-:B------:R-:W-:Y:S01]  /*3a30*/  FFMA R183, R61, UR24, -R24.reuse ;  /* 0x000000183db77c23 */ /* 0x100fe20008000818 */
[----:B------:R-:W3:Y:S01]  /*3a40*/  MUFU.EX2 R41, R41 ;  /* 0x0000002900297308 */ /* 0x000ee20000000800 */
[----:B-1----:R-:W-:Y:S01]  /*3a50*/  @!P1 FMUL R40, R40, R40 ;  /* 0x0000002828289220 */ /* 0x002fe20000400000 */
[----:B------:R-:W-:Y:S01]  /*3a60*/  @!P4 FMUL R46, R46, 0.5 ;  /* 0x3f0000002e2ec820 */ /* 0x000fe20000400000 */
[----:B------:R-:W-:Y:S01]  /*3a70*/  FSETP.GEU.AND P1, PT, R59, -126, PT ;  /* 0xc2fc00003b00780b */ /* 0x000fe20003f2e000 */
[--C-:B------:R-:W-:Y:S01]  /*3a80*/  FFMA R64, R64, UR25, -R24.reuse ;  /* 0x0000001940407c23 */ /* 0x100fe20008000818 */
[--C-:B------:R-:W-:Y:S01]  /*3a90*/  FFMA R65, R65, UR26, -R24.reuse ;  /* 0x0000001a41417c23 */ /* 0x100fe20008000818 */
[--C-:B------:R-:W-:Y:S01]  /*3aa0*/  FFMA R68, R68, UR27, -R24.reuse ;  /* 0x0000001b44447c23 */ /* 0x100fe20008000818 */
[--C-:B------:R-:W-:Y:S01]  /*3ab0*/  FFMA R69, R69, UR28, -R24.reuse ;  /* 0x0000001c45457c23 */ /* 0x100fe20008000818 */
[----:B------:R-:W1:Y:S01]  /*3ac0*/  MUFU.EX2 R43, R43 ;  /* 0x0000002b002b7308 */ /* 0x000e620000000800 */
[----:B--2---:R-:W-:Y:S01]  /*3ad0*/  @!P6 FMUL R42, R42, R42 ;  /* 0x0000002a2a2ae220 */ /* 0x004fe20000400000 */
[----:B------:R-:W-:Y:S01]  /*3ae0*/  FSETP.GEU.AND P6, PT, R47, -126, PT ;  /* 0xc2fc00002f00780b */ /* 0x000fe20003fce000 */
[--C-:B------:R-:W-:Y:S01]  /*3af0*/  FFMA R72, R72, UR29, -R24.reuse ;  /* 0x0000001d48487c23 */ /* 0x100fe20008000818 */
[--C-:B------:R-:W-:Y:S01]  /*3b00*/  FFMA R73, R73, UR31, -R24.reuse ;  /* 0x0000001f49497c23 */ /* 0x100fe20008000818 */
[--C-:B------:R-:W-:Y:S01]  /*3b10*/  FFMA R76, R76, UR32, -R24.reuse ;  /* 0x000000204c4c7c23 */ /* 0x100fe20008000818 */
[--C-:B------:R-:W-:Y:S01]  /*3b20*/  FFMA R77, R77, UR33, -R24.reuse ;  /* 0x000000214d4d7c23 */ /* 0x100fe20008000818 */
[--C-:B------:R-:W-:Y:S01]  /*3b30*/  FFMA R56, R80, UR34, -R24.reuse ;  /* 0x0000002250387c23 */ /* 0x100fe20008000818 */
[----:B------:R-:W2:Y:S01]  /*3b40*/  MUFU.EX2 R44, R44 ;  /* 0x0000002c002c7308 */ /* 0x000ea20000000800 */
[----:B---3--:R-:W-:Y:S01]  /*3b50*/  @!P2 FMUL R41, R41, R41 ;  /* 0x000000292929a220 */ /* 0x008fe20000400000 */
[----:B------:R-:W-:Y:S01]  /*3b60*/  FSETP.GEU.AND P2, PT, R62, -126, PT ;  /* 0xc2fc00003e00780b */ /* 0x000fe20003f4e000 */
[----:B------:R-:W-:Y:S01]  /*3b70*/  @!P1 FMUL R59, R59, 0.5 ;  /* 0x3f0000003b3b9820 */ /* 0x000fe20000400000 */
[--C-:B------:R-:W-:Y:S01]  /*3b80*/  FFMA R50, R81, UR35, -R24.reuse ;  /* 0x0000002351327c23 */ /* 0x100fe20008000818 */
[----:B------:R-:W-:Y:S01]  /*3b90*/  FFMA R55, R84, UR36, -R24 ;  /* 0x0000002454377c23 */ /* 0x000fe20008000818 */
[--C-:B------:R-:W-:Y:S01]  /*3ba0*/  FFMA R71, R71, UR6, -R96.reuse ;  /* 0x0000000647477c23 */ /* 0x100fe20008000860 */
[----:B------:R-:W-:Y:S01]  /*3bb0*/  @!P6 FMUL R47, R47, 0.5 ;  /* 0x3f0000002f2fe820 */ /* 0x000fe20000400000 */
[----:B------:R-:W3:Y:S01]  /*3bc0*/  MUFU.EX2 R46, R46 ;  /* 0x0000002e002e7308 */ /* 0x000ee20000000800 */
[----:B-1----:R-:W-:Y:S01]  /*3bd0*/  @!P5 FMUL R43, R43, R43 ;  /* 0x0000002b2b2bd220 */ /* 0x002fe20000400000 */
[----:B------:R-:W-:Y:S01]  /*3be0*/  FSETP.GEU.AND P5, PT, R51, -126, PT ;  /* 0xc2fc00003300780b */ /* 0x000fe20003fae000 */
[--C-:B------:R-:W-:Y:S01]  /*3bf0*/  FFMA R67, R74, UR7, -R96.reuse ;  /* 0x000000074a437c23 */ /* 0x100fe20008000860 */
[--C-:B------:R-:W-:Y:S01]  /*3c00*/  FFMA R79, R79, UR10, -R96.reuse ;  /* 0x0000000a4f4f7c23 */ /* 0x100fe20008000860 */
[--C-:B------:R-:W-:Y:S01]  /*3c10*/  FFMA R82, R82, UR11, -R96.reuse ;  /* 0x0000000b52527c23 */ /* 0x100fe20008000860 */
[--C-:B------:R-:W-:Y:S01]  /*3c20*/  FFMA R83, R83, UR12, -R96.reuse ;  /* 0x0000000c53537c23 */ /* 0x100fe20008000860 */
[----:B------:R-:W-:Y:S01]  /*3c30*/  @!P2 FMUL R62, R62, 0.5 ;  /* 0x3f0000003e3ea820 */ /* 0x000fe20000400000 */
[----:B------:R-:W1:Y:S01]  /*3c40*/  MUFU.EX2 R47, R47 ;  /* 0x0000002f002f7308 */ /* 0x000e620000000800 */
[----:B--2---:R-:W-:Y:S01]  /*3c50*/  @!P3 FMUL R44, R44, R44 ;  /* 0x0000002c2c2cb220 */ /* 0x004fe20000400000 */
[----:B------:R-:W-:Y:S01]  /*3c60*/  FSETP.GEU.AND P3, PT, R26, -126, PT ;  /* 0xc2fc00001a00780b */ /* 0x000fe20003f6e000 */
[--C-:B------:R-:W-:Y:S01]  /*3c70*/  FFMA R86, R86, UR13, -R96.reuse ;  /* 0x0000000d56567c23 */ /* 0x100fe20008000860 */
[----:B------:R-:W-:-:S03]  /*3c80*/  FFMA R87, R87, UR14, -R96 ;  /* 0x0000000e57577c23 */ /* 0x000fc60008000860 */
[----:B------:R-:W-:Y:S01]  /*3c90*/  @!P5 FMUL R51, R51, 0.5 ;  /* 0x3f0000003333d820 */ /* 0x000fe20000400000 */
[----:B------:R2:W4:Y:S01]  /*3ca0*/  MUFU.EX2 R45, R59 ;  /* 0x0000003b002d7308 */ /* 0x0005220000000800 */
[----:B---3--:R-:W-:Y:S01]  /*3cb0*/  @!P4 FMUL R46, R46, R46 ;  /* 0x0000002e2e2ec220 */ /* 0x008fe20000400000 */
[----:B------:R-:W-:-:S05]  /*3cc0*/  FSETP.GEU.AND P4, PT, R88, -126, PT ;  /* 0xc2fc00005800780b */ /* 0x000fca0003f8e000 */
[----:B------:R-:W-:Y:S01]  /*3cd0*/  @!P3 FMUL R26, R26, 0.5 ;  /* 0x3f0000001a1ab820 */ /* 0x000fe20000400000 */
[----:B------:R-:W3:Y:S01]  /*3ce0*/  MUFU.EX2 R48, R62 ;  /* 0x0000003e00307308 */ /* 0x000ee20000000800 */
[----:B-1----:R-:W-:Y:S01]  /*3cf0*/  @!P6 FMUL R47, R47, R47 ;  /* 0x0000002f2f2fe220 */ /* 0x002fe20000400000 */
[----:B------:R-:W1:Y:S01]  /*3d00*/  SYNCS.PHASECHK.TRANS64.TRYWAIT P6, [R2+URZ+0x2d008], R17 ;  /* 0x02d00811020075a7 */ /* 0x000e6200080c017f */
[--C-:B--2---:R-:W-:Y:S01]  /*3d10*/  FFMA R59, R70, UR8, -R96.reuse ;  /* 0x00000008463b7c23 */ /* 0x104fe20008000860 */
[----:B------:R-:W-:Y:S01]  /*3d20*/  ULDC UR8, c[0x0][0x604] ;  /* 0x0001810000087ab9 */ /* 0x000fe20000000800 */
[--C-:B------:R-:W-:Y:S01]  /*3d30*/  FFMA R70, R78, UR9, -R96.reuse ;  /* 0x000000094e467c23 */ /* 0x100fe20008000860 */
[----:B------:R-:W-:Y:S01]  /*3d40*/  FFMA R75, R75, UR8, -R96 ;  /* 0x000000084b4b7c23 */ /* 0x000fe20008000860 */
[----:B------:R-:W-:Y:S01]  /*3d50*/  @!P4 FMUL R88, R88, 0.5 ;  /* 0x3f0000005858c820 */ /* 0x000fe20000400000 */
[----:B------:R2:W5:Y:S01]  /*3d60*/  MUFU.EX2 R57, R51 ;  /* 0x0000003300397308 */ /* 0x0005620000000800 */
[----:B----4-:R-:W-:Y:S01]  /*3d70*/  @!P1 FMUL R45, R45, R45 ;  /* 0x0000002d2d2d9220 */ /* 0x010fe20000400000 */
[----:B------:R-:W-:-:S06]  /*3d80*/  FSETP.GEU.AND P1, PT, R60, -126, PT ;  /* 0xc2fc00003c00780b */ /* 0x000fcc0003f2e000 */
[----:B------:R-:W4:Y:S01]  /*3d90*/  MUFU.EX2 R49, R26 ;  /* 0x0000001a00317308 */ /* 0x000f220000000800 */
[----:B---3--:R-:W-:Y:S01]  /*3da0*/  @!P2 FMUL R48, R48, R48 ;  /* 0x000000303030a220 */ /* 0x008fe20000400000 */
[----:B------:R-:W-:Y:S01]  /*3db0*/  FSETP.GEU.AND P2, PT, R59, -126, PT ;  /* 0xc2fc00003b00780b */ /* 0x000fe20003f4e000 */
[----:B--2---:R-:W-:-:S04]  /*3dc0*/  FFMA R51, R85, UR37, -R24 ;  /* 0x0000002555337c23 */ /* 0x004fc80008000818 */
[----:B------:R-:W-:Y:S01]  /*3dd0*/  @!P1 FMUL R60, R60, 0.5 ;  /* 0x3f0000003c3c9820 */ /* 0x000fe20000400000 */
[----:B------:R-:W2:Y:S01]  /*3de0*/  MUFU.EX2 R52, R88 ;  /* 0x0000005800347308 */ /* 0x000ea20000000800 */
[----:B-----5:R-:W-:Y:S01]  /*3df0*/  @!P5 FMUL R57, R57, R57 ;  /* 0x000000393939d220 */ /* 0x020fe20000400000 */
[----:B------:R-:W-:-:S04]  /*3e00*/  FSETP.GEU.AND P5, PT, R89, -126, PT ;  /* 0xc2fc00005900780b */ /* 0x000fc80003fae000 */
[----:B------:R-:W-:Y:S01]  /*3e10*/  P2R R24, PR, RZ, 0x20 ;  /* 0x00000020ff187803 */ /* 0x000fe20000000000 */
[----:B------:R-:W-:Y:S01]  /*3e20*/  @!P2 FMUL R59, R59, 0.5 ;  /* 0x3f0000003b3ba820 */ /* 0x000fe20000400000 */
[----:B------:R-:W3:Y:S01]  /*3e30*/  MUFU.EX2 R60, R60 ;  /* 0x0000003c003c7308 */ /* 0x000ee20000000800 */
[----:B----4-:R-:W-:Y:S01]  /*3e40*/  @!P3 FMUL R49, R49, R49 ;  /* 0x000000313131b220 */ /* 0x010fe20000400000 */
[----:B------:R-:W-:-:S05]  /*3e50*/  FSETP.GEU.AND P3, PT, R25, -126, PT ;  /* 0xc2fc00001900780b */ /* 0x000fca0003f6e000 */
[----:B------:R-:W-:Y:S01]  /*3e60*/  @!P5 FMUL R89, R89, 0.5 ;  /* 0x3f0000005959d820 */ /* 0x000fe20000400000 */
[----:B------:R-:W4:Y:S01]  /*3e70*/  MUFU.EX2 R59, R59 ;  /* 0x0000003b003b7308 */ /* 0x000f220000000800 */
[----:B--2---:R-:W-:Y:S01]  /*3e80*/  @!P4 FMUL R52, R52, R52 ;  /* 0x000000343434c220 */ /* 0x004fe20000400000 */
[----:B------:R-:W-:Y:S02]  /*3e90*/  FSETP.GEU.AND P4, PT, R27, -126, PT ;  /* 0xc2fc00001b00780b */ /* 0x000fe40003f8e000 */
[----:B------:R-:W-:-:S03]  /*3ea0*/  FSETP.GEU.AND P5, PT, R91, -126, PT ;  /* 0xc2fc00005b00780b */ /* 0x000fc60003fae000 */
[----:B------:R-:W-:Y:S01]  /*3eb0*/  @!P3 FMUL R25, R25, 0.5 ;  /* 0x3f0000001919b820 */ /* 0x000fe20000400000 */
[----:B------:R2:W2:Y:S07]  /*3ec0*/  MUFU.EX2 R53, R89 ;  /* 0x0000005900357308 */ /* 0x0004ae0000000800 */
[----:B------:R-:W-:Y:S01]  /*3ed0*/  @!P4 FMUL R27, R27, 0.5 ;  /* 0x3f0000001b1bc820 */ /* 0x000fe20000400000 */
[----:B------:R2:W2:Y:S01]  /*3ee0*/  MUFU.EX2 R54, R25 ;  /* 0x0000001900367308 */ /* 0x0004a20000000800 */
[----:B-1-34-:R-:W-:Y:S05]  /*3ef0*/  @!P6 BRA `(.L_x_23) ;  /* 0x000000cc00b8e947 */ /* 0x01afea0003800000 */
.L_x_85:
[----:B------:R-:W-:Y:S01]  /*3f00*/  ISETP.NE.AND P6, PT, R24, RZ, PT ;  /* 0x000000ff1800720c */ /* 0x000fe20003fc5270 */
[----:B--2---:R-:W-:Y:S01]  /*3f10*/  @!P3 FMUL R54, R54, R54 ;  /* 0x000000363636b220 */ /* 0x004fe20000400000 */
[----:B------:R2:W3:Y:S01]  /*3f20*/  MUFU.EX2 R61, R27 ;  /* 0x0000001b003d7308 */ /* 0x0004e20000000800 */
[----:B------:R-:W-:Y:S01]  /*3f30*/  F2FP.BF16.F32.PACK_AB R25, R32, R31 ;  /* 0x0000001f2019723e */ /* 0x000fe200000010ff */
[----:B------:R-:W-:Y:S01]  /*3f40*/  UIADD3 UR6, UR23, 0xa00, URZ ;  /* 0x00000a0017067890 */ /* 0x000fe2000fffe03f */
[----:B------:R-:W-:Y:S01]  /*3f50*/  F2FP.BF16.F32.PACK_AB R24, R52, R49 ;  /* 0x000000313418723e */ /* 0x000fe200000010ff */
[----:B------:R-:W-:Y:S01]  /*3f60*/  UMOV UR7, 0x80000020 ;  /* 0x8000002000077882 */ /* 0x000fe20000000000 */
[----:B------:R-:W-:Y:S01]  /*3f70*/  UIADD3 UR8, UR23, 0xc00, URZ ;  /* 0x00000c0017087890 */ /* 0x000fe2000fffe03f */
[----:B------:R-:W-:Y:S01]  /*3f80*/  @!P5 FMUL R91, R91, 0.5 ;  /* 0x3f0000005b5bd820 */ /* 0x000fe20000400000 */
[----:B------:R-:W-:Y:S01]  /*3f90*/  UMOV UR15, 0x80000020 ;  /* 0x80000020000f7882 */ /* 0x000fe20000000000 */
[----:B------:R-:W-:Y:S01]  /*3fa0*/  UIADD3 UR10, UR23, 0xe00, URZ ;  /* 0x00000e00170a7890 */ /* 0x000fe2000fffe03f */
[----:B--2---:R-:W-:Y:S01]  /*3fb0*/  F2FP.BF16.F32.PACK_AB R27, R30, R29 ;  /* 0x0000001d1e1b723e */ /* 0x004fe200000010ff */
[----:B------:R-:W-:Y:S01]  /*3fc0*/  UMOV UR11, 0x80000020 ;  /* 0x80000020000b7882 */ /* 0x000fe20000000000 */
[----:B------:R-:W-:Y:S01]  /*3fd0*/  @!P6 FMUL R53, R53, R53 ;  /* 0x000000353535e220 */ /* 0x000fe20000400000 */
[----:B------:R-:W-:Y:S01]  /*3fe0*/  UMOV UR14, UR8 ;  /* 0x00000008000e7c82 */ /* 0x000fe20008000000 */
[----:B------:R-:W-:Y:S01]  /*3ff0*/  UIADD3 UR8, UR23, 0x1200, URZ ;  /* 0x0000120017087890 */ /* 0x000fe2000fffe03f */
[----:B------:R-:W2:Y:S01]  /*4000*/  MUFU.EX2 R62, R91 ;  /* 0x0000005b003e7308 */ /* 0x000ea20000000800 */
[----:B------:R-:W-:Y:S01]  /*4010*/  FSETP.GEU.AND P6, PT, R58, -126, PT ;  /* 0xc2fc00003a00780b */ /* 0x000fe20003fce000 */
[----:B------:R-:W-:Y:S01]  /*4020*/  @!P2 FMUL R59, R59, R59 ;  /* 0x0000003b3b3ba220 */ /* 0x000fe20000400000 */
[----:B------:R-:W-:Y:S01]  /*4030*/  F2FP.BF16.F32.PACK_AB R26, R54, R53 ;  /* 0x00000035361a723e */ /* 0x000fe200000010ff */
[----:B---3--:R-:W-:Y:S01]  /*4040*/  @!P4 FMUL R61, R61, R61 ;  /* 0x0000003d3d3dc220 */ /* 0x008fe20000400000 */
[----:B------:R-:W-:Y:S01]  /*4050*/  FSETP.GEU.AND P3, PT, R169, -126, PT ;  /* 0xc2fc0000a900780b */ /* 0x000fe20003f6e000 */
[----:B------:R-:W-:Y:S01]  /*4060*/  @!P1 FMUL R60, R60, R60 ;  /* 0x0000003c3c3c9220 */ /* 0x000fe20000400000 */
[----:B------:R-:W-:Y:S01]  /*4070*/  WARPGROUP.ARRIVE ;  /* 0x00000000000079c5 */ /* 0x000fe20000000000 */
[----:B------:R-:W-:-:S02]  /*4080*/  FSETP.GEU.AND P2, PT, R170, -126, PT ;  /* 0xc2fc0000aa00780b */ /* 0x000fc40003f4e000 */
[----:B------:R-:W-:Y:S02]  /*4090*/  FSETP.GEU.AND P4, PT, R174, -126, PT ;  /* 0xc2fc0000ae00780b */ /* 0x000fe40003f8e000 */
[----:B------:R-:W-:Y:S01]  /*40a0*/  FSETP.GEU.AND P1, PT, R71, -126, PT ;  /* 0xc2fc00004700780b */ /* 0x000fe20003f2e000 */
[----:B------:R-:W-:Y:S01]  /*40b0*/  HGMMA.64x32x16.F32.BF16 R152, R24, gdesc[UR4].tnspB, RZ, !UPT, gsb0 ;  /* 0x4060000418987df0 */ /* 0x000fe2000c0018ff */
[----:B------:R-:W-:Y:S01]  /*40c0*/  UIADD3 UR6, UR23, 0x1000, URZ ;  /* 0x0000100017067890 */ /* 0x000fe2000fffe03f */
[----:B------:R-:W-:Y:S01]  /*40d0*/  @!P6 FMUL R58, R58, 0.5 ;  /* 0x3f0000003a3ae820 */ /* 0x000fe20000400000 */
[----:B------:R-:W-:Y:S01]  /*40e0*/  UMOV UR7, 0x80000020 ;  /* 0x8000002000077882 */ /* 0x000fe20000000000 */
[----:B--2---:R-:W-:Y:S01]  /*40f0*/  @!P5 FMUL R62, R62, R62 ;  /* 0x0000003e3e3ed220 */ /* 0x004fe20000400000 */
[----:B------:R-:W-:Y:S01]  /*4100*/  @!P3 FMUL R169, R169, 0.5 ;  /* 0x3f000000a9a9b820 */ /* 0x000fe20000400000 */
[----:B------:R-:W-:Y:S02]  /*4110*/  FSETP.GEU.AND P5, PT, R67, -126, PT ;  /* 0xc2fc00004300780b */ /* 0x000fe40003fae000 */
[----:B------:R-:W2:Y:S01]  /*4120*/  MUFU.EX2 R58, R58 ;  /* 0x0000003a003a7308 */ /* 0x000ea20000000800 */
[----:B------:R-:W-:Y:S01]  /*4130*/  @!P2 FMUL R170, R170, 0.5 ;  /* 0x3f000000aaaaa820 */ /* 0x000fe20000400000 */
[----:B------:R-:W-:Y:S01]  /*4140*/  @!P4 FMUL R174, R174, 0.5 ;  /* 0x3f000000aeaec820 */ /* 0x000fe20000400000 */
[----:B------:R-:W-:Y:S01]  /*4150*/  IADD3 R168, R168, 0x80, RZ ;  /* 0x00000080a8a87810 */ /* 0x000fe20007ffe0ff */
[----:B------:R-:W-:Y:S01]  /*4160*/  @!P1 FMUL R71, R71, 0.5 ;  /* 0x3f00000047479820 */ /* 0x000fe20000400000 */
[----:B------:R-:W-:-:S03]  /*4170*/  LEA.HI.SX32 R173, R173, 0xffffffff, 0x19 ;  /* 0xffffffffadad7811 */ /* 0x000fc600078fcaff */
[----:B-1----:R-:W1:Y:S03]  /*4180*/  MUFU.EX2 R17, R169 ;  /* 0x000000a900117308 */ /* 0x002e660000000800 */
[----:B------:R-:W-:-:S05]  /*4190*/  @!P5 FMUL R67, R67, 0.5 ;  /* 0x3f0000004343d820 */ /* 0x000fca0000400000 */
[----:B------:R-:W3:Y:S01]  /*41a0*/  MUFU.EX2 R170, R170 ;  /* 0x000000aa00aa7308 */ /* 0x000ee20000000800 */
[----:B--2---:R-:W-:Y:S01]  /*41b0*/  @!P6 FMUL R58, R58, R58 ;  /* 0x0000003a3a3ae220 */ /* 0x004fe20000400000 */
[----:B------:R-:W-:-:S06]  /*41c0*/  FSETP.GEU.AND P6, PT, R175, -126, PT ;  /* 0xc2fc0000af00780b */ /* 0x000fcc0003fce000 */
[----:B------:R-:W2:Y:S01]  /*41d0*/  MUFU.EX2 R63, R174 ;  /* 0x000000ae003f7308 */ /* 0x000ea20000000800 */
[----:B-1----:R-:W-:Y:S01]  /*41e0*/  @!P3 FMUL R17, R17, R17 ;  /* 0x000000111111b220 */ /* 0x002fe20000400000 */
[----:B------:R-:W-:-:S05]  /*41f0*/  FSETP.GEU.AND P3, PT, R176, -126, PT ;  /* 0xc2fc0000b000780b */ /* 0x000fca0003f6e000 */
[----:B------:R-:W-:Y:S01]  /*4200*/  @!P6 FMUL R175, R175, 0.5 ;  /* 0x3f000000afafe820 */ /* 0x000fe20000400000 */
[----:B------:R-:W1:Y:S01]  /*4210*/  MUFU.EX2 R74, R71 ;  /* 0x00000047004a7308 */ /* 0x000e620000000800 */
[----:B---3--:R-:W-:Y:S01]  /*4220*/  @!P2 FMUL R170, R170, R170 ;  /* 0x000000aaaaaaa220 */ /* 0x008fe20000400000 */
[----:B------:R-:W-:-:S05]  /*4230*/  FSETP.GEU.AND P2, PT, R177, -126, PT ;  /* 0xc2fc0000b100780b */ /* 0x000fca0003f4e000 */
[----:B------:R-:W-:Y:S01]  /*4240*/  @!P3 FMUL R176, R176, 0.5 ;  /* 0x3f000000b0b0b820 */ /* 0x000fe20000400000 */
[----:B------:R-:W3:Y:S01]  /*4250*/  MUFU.EX2 R175, R175 ;  /* 0x000000af00af7308 */ /* 0x000ee20000000800 */
[----:B--2---:R-:W-:Y:S01]  /*4260*/  @!P4 FMUL R63, R63, R63 ;  /* 0x0000003f3f3fc220 */ /* 0x004fe20000400000 */
[----:B------:R-:W-:Y:S02]  /*4270*/  WARPGROUP.DEPBAR.LE gsb0, 0x0 ;  /* 0x00008000000079c5 */ /* 0x000fe40000010000 */
[----:B------:R-:W-:Y:S01]  /*4280*/  WARPGROUP.ARRIVE ;  /* 0x00000000000079c5 */ /* 0x000fe20000000000 */
[----:B------:R-:W-:Y:S02]  /*4290*/  FSETP.GEU.AND P4, PT, R178, -126, PT ;  /* 0xc2fc0000b200780b */ /* 0x000fe40003f8e000 */
[----:B------:R-:W-:Y:S01]  /*42a0*/  @!P2 FMUL R177, R177, 0.5 ;  /* 0x3f000000b1b1a820 */ /* 0x000fe20000400000 */
[----:B------:R-:W2:Y:S01]  /*42b0*/  MUFU.EX2 R176, R176 ;  /* 0x000000b000b07308 */ /* 0x000ea20000000800 */
[----:B-1----:R-:W-:Y:S01]  /*42c0*/  @!P1 FMUL R74, R74, R74 ;  /* 0x0000004a4a4a9220 */ /* 0x002fe20000400000 */
[----:B------:R-:W-:Y:S01]  /*42d0*/  HGMMA.64x32x16.F32.BF16 R136, R24, gdesc[UR12].tnspB, RZ, !UPT, gsb0 ;  /* 0x4060000c18887df0 */ /* 0x000fe2000c0018ff */
[----:B------:R-:W-:Y:S01]  /*42e0*/  UMOV UR15, 0x80000020 ;  /* 0x80000020000f7882 */ /* 0x000fe20000000000 */
[----:B------:R-:W-:-:S04]  /*42f0*/  FSETP.GEU.AND P1, PT, R75, -126, PT ;  /* 0xc2fc00004b00780b */ /* 0x000fc80003f2e000 */
[----:B------:R-:W1:Y:S01]  /*4300*/  MUFU.EX2 R177, R177 ;  /* 0x000000b100b17308 */ /* 0x000e620000000800 */
[----:B---3--:R-:W-:Y:S01]  /*4310*/  @!P6 FMUL R175, R175, R175 ;  /* 0x000000afafafe220 */ /* 0x008fe20000400000 */
[----:B------:R-:W-:Y:S01]  /*4320*/  FSETP.GEU.AND P6, PT, R179, -126, PT ;  /* 0xc2fc0000b300780b */ /* 0x000fe20003fce000 */
[----:B------:R-:W-:-:S05]  /*4330*/  @!P4 FMUL R178, R178, 0.5 ;  /* 0x3f000000b2b2c820 */ /* 0x000fca0000400000 */
[----:B------:R-:W3:Y:S01]  /*4340*/  MUFU.EX2 R71, R67 ;  /* 0x0000004300477308 */ /* 0x000ee20000000800 */
[----:B--2---:R-:W-:Y:S01]  /*4350*/  @!P3 FMUL R176, R176, R176 ;  /* 0x000000b0b0b0b220 */ /* 0x004fe20000400000 */
[----:B------:R-:W-:Y:S01]  /*4360*/  FSETP.GEU.AND P3, PT, R180, -126, PT ;  /* 0xc2fc0000b400780b */ /* 0x000fe20003f6e000 */
[----:B------:R-:W-:-:S04]  /*4370*/  @!P1 FMUL R75, R75, 0.5 ;  /* 0x3f0000004b4b9820 */ /* 0x000fc80000400000 */
[----:B------:R-:W-:Y:S01]  /*4380*/  @!P6 FMUL R179, R179, 0.5 ;  /* 0x3f000000b3b3e820 */ /* 0x000fe20000400000 */
        /* <DEDUP_REMOVED lines=10> */
[----:B------:R-:W-:-:S05]  /*4430*/  FSETP.GEU.AND P4, PT, R79, -126, PT ;  /* 0xc2fc00004f00780b */ /* 0x000fca0003f8e000 */
[----:B------:R-:W-:Y:S01]  /*4440*/  @!P5 FMUL R70, R70, 0.5 ;  /* 0x3f0000004646d820 */ /* 0x000fe20000400000 */
[----:B------:R-:W2:Y:S01]  /*4450*/  MUFU.EX2 R78, R75 ;  /* 0x0000004b004e7308 */ /* 0x000ea20000000800 */
[----:B-1----:R-:W-:Y:S01]  /*4460*/  @!P6 FMUL R179, R179, R179 ;  /* 0x000000b3b3b3e220 */ /* 0x002fe20000400000 */
[----:B------:R-:W-:Y:S01]  /*4470*/  FSETP.GEU.AND P6, PT, R182, -126, PT ;  /* 0xc2fc0000b600780b */ /* 0x000fe20003fce000 */
[----:B------:R-:W-:Y:S02]  /*4480*/  WARPGROUP.DEPBAR.LE gsb0, 0x0 ;  /* 0x00008000000079c5 */ /* 0x000fe40000010000 */
[----:B------:R-:W-:Y:S02]  /*4490*/  WARPGROUP.ARRIVE ;  /* 0x00000000000079c5 */ /* 0x000fe40000000000 */
[----:B------:R-:W-:Y:S01]  /*44a0*/  @!P4 FMUL R79, R79, 0.5 ;  /* 0x3f0000004f4fc820 */ /* 0x000fe20000400000 */
[----:B------:R-:W1:Y:S01]  /*44b0*/  MUFU.EX2 R181, R181 ;  /* 0x000000b500b57308 */ /* 0x000e620000000800 */
[----:B---3--:R-:W-:Y:S01]  /*44c0*/  @!P3 FMUL R180, R180, R180 ;  /* 0x000000b4b4b4b220 */ /* 0x008fe20000400000 */
[----:B------:R-:W-:Y:S01]  /*44d0*/  FSETP.GEU.AND P3, PT, R183, -126, PT ;  /* 0xc2fc0000b700780b */ /* 0x000fe20003f6e000 */
[----:B------:R-:W-:Y:S01]  /*44e0*/  HGMMA.64x32x16.F32.BF16 R120, R24, gdesc[UR8].tnspB, RZ, !UPT, gsb0 ;  /* 0x4060000818787df0 */ /* 0x000fe2000c0018ff */
[----:B------:R-:W-:Y:S01]  /*44f0*/  UIADD3 UR10, UR23, 0xe40, URZ ;  /* 0x00000e40170a7890 */ /* 0x000fe2000fffe03f */
[----:B------:R-:W-:-:S02]  /*4500*/  UMOV UR11, 0x80000020 ;  /* 0x80000020000b7882 */ /* 0x000fc40000000000 */
[----:B------:R-:W-:Y:S01]  /*4510*/  @!P6 FMUL R182, R182, 0.5 ;  /* 0x3f000000b6b6e820 */ /* 0x000fe20000400000 */
[----:B--2---:R-:W-:Y:S01]  /*4520*/  @!P1 FMUL R78, R78, R78 ;  /* 0x0000004e4e4e9220 */ /* 0x004fe20000400000 */
[----:B------:R-:W-:Y:S01]  /*4530*/  FSETP.GEU.AND P1, PT, R66, -126, PT ;  /* 0xc2fc00004200780b */ /* 0x000fe20003f2e000 */
[----:B------:R-:W2:Y:S05]  /*4540*/  MUFU.EX2 R80, R70 ;  /* 0x0000004600507308 */ /* 0x000eaa0000000800 */
[----:B------:R-:W-:Y:S01]  /*4550*/  @!P3 FMUL R183, R183, 0.5 ;  /* 0x3f000000b7b7b820 */ /* 0x000fe20000400000 */
[----:B-1----:R-:W-:Y:S01]  /*4560*/  @!P2 FMUL R181, R181, R181 ;  /* 0x000000b5b5b5a220 */ /* 0x002fe20000400000 */
[----:B------:R-:W-:Y:S01]  /*4570*/  FSETP.GEU.AND P2, PT, R65, -126, PT ;  /* 0xc2fc00004100780b */ /* 0x000fe20003f4e000 */
[----:B------:R-:W1:Y:S02]  /*4580*/  MUFU.EX2 R182, R182 ;  /* 0x000000b600b67308 */ /* 0x000e640000000800 */
[----:B------:R-:W-:-:S02]  /*4590*/  FADD R52, R52, R181 ;  /* 0x000000b534347221 */ /* 0x000fc40000000000 */
[----:B------:R-:W-:-:S04]  /*45a0*/  @!P1 FMUL R66, R66, 0.5 ;  /* 0x3f00000042429820 */ /* 0x000fc80000400000 */
[----:B------:R-:W3:Y:S01]  /*45b0*/  MUFU.EX2 R183, R183 ;  /* 0x000000b700b77308 */ /* 0x000ee20000000800 */
[----:B--2---:R-:W-:Y:S01]  /*45c0*/  @!P5 FMUL R80, R80, R80 ;  /* 0x000000505050d220 */ /* 0x004fe20000400000 */
[----:B------:R-:W-:Y:S02]  /*45d0*/  FSETP.GEU.AND P5, PT, R82, -126, PT ;  /* 0xc2fc00005200780b */ /* 0x000fe40003fae000 */
[----:B------:R-:W-:-:S04]  /*45e0*/  @!P2 FMUL R65, R65, 0.5 ;  /* 0x3f0000004141a820 */ /* 0x000fc80000400000 */
[----:B------:R-:W2:Y:S01]  /*45f0*/  MUFU.EX2 R66, R66 ;  /* 0x0000004200427308 */ /* 0x000ea20000000800 */
[----:B-1----:R-:W-:Y:S01]  /*4600*/  @!P6 FMUL R182, R182, R182 ;  /* 0x000000b6b6b6e220 */ /* 0x002fe20000400000 */
[----:B------:R-:W-:-:S03]  /*4610*/  FSETP.GEU.AND P6, PT, R68, -126, PT ;  /* 0xc2fc00004400780b */ /* 0x000fc60003fce000 */
[----:B------:R-:W-:Y:S02]  /*4620*/  FADD R53, R53, R182 ;  /* 0x000000b635357221 */ /* 0x000fe40000000000 */
[----:B------:R-:W-:Y:S01]  /*4630*/  @!P5 FMUL R82, R82, 0.5 ;  /* 0x3f0000005252d820 */ /* 0x000fe20000400000 */
[----:B------:R-:W1:Y:S01]  /*4640*/  MUFU.EX2 R65, R65 ;  /* 0x0000004100417308 */ /* 0x000e620000000800 */
[----:B---3--:R-:W-:Y:S01]  /*4650*/  @!P3 FMUL R183, R183, R183 ;  /* 0x000000b7b7b7b220 */ /* 0x008fe20000400000 */
[----:B------:R-:W-:-:S03]  /*4660*/  FSETP.GEU.AND P3, PT, R69, -126, PT ;  /* 0xc2fc00004500780b */ /* 0x000fc60003f6e000 */
[----:B------:R-:W-:Y:S02]  /*4670*/  FADD R54, R54, R183 ;  /* 0x000000b736367221 */ /* 0x000fe40000000000 */
[----:B------:R-:W-:Y:S01]  /*4680*/  @!P6 FMUL R68, R68, 0.5 ;  /* 0x3f0000004444e820 */ /* 0x000fe20000400000 */
[----:B------:R-:W3:Y:S01]  /*4690*/  MUFU.EX2 R82, R82 ;  /* 0x0000005200527308 */ /* 0x000ee20000000800 */
[----:B--2---:R-:W-:Y:S01]  /*46a0*/  @!P1 FMUL R66, R66, R66 ;  /* 0x0000004242429220 */ /* 0x004fe20000400000 */
[----:B------:R-:W-:Y:S01]  /*46b0*/  FSETP.GEU.AND P1, PT, R64, -126, PT ;  /* 0xc2fc00004000780b */ /* 0x000fe20003f2e000 */
[----:B------:R-:W-:Y:S02]  /*46c0*/  WARPGROUP.DEPBAR.LE gsb0, 0x0 ;  /* 0x00008000000079c5 */ /* 0x000fe40000010000 */
[----:B------:R-:W-:Y:S01]  /*46d0*/  WARPGROUP.ARRIVE ;  /* 0x00000000000079c5 */ /* 0x000fe20000000000 */
[----:B------:R-:W-:Y:S01]  /*46e0*/  FADD R49, R49, R66 ;  /* 0x0000004231317221 */ /* 0x000fe20000000000 */
[----:B------:R-:W-:Y:S01]  /*46f0*/  @!P3 FMUL R69, R69, 0.5 ;  /* 0x3f0000004545b820 */ /* 0x000fe20000400000 */
[----:B------:R-:W2:Y:S01]  /*4700*/  MUFU.EX2 R67, R68 ;  /* 0x0000004400437308 */ /* 0x000ea20000000800 */
[----:B-1----:R-:W-:Y:S01]  /*4710*/  @!P2 FMUL R65, R65, R65 ;  /* 0x000000414141a220 */ /* 0x002fe20000400000 */
[----:B------:R-:W-:Y:S01]  /*4720*/  FSETP.GEU.AND P2, PT, R86, -126, PT ;  /* 0xc2fc00005600780b */ /* 0x000fe20003f4e000 */
[----:B------:R-:W-:Y:S01]  /*4730*/  HGMMA.64x32x16.F32.BF16 R104, R24, gdesc[UR4].tnspB, RZ, !UPT, gsb0 ;  /* 0x4060000418687df0 */ /* 0x000fe2000c0018ff */
[----:B------:R-:W-:Y:S01]  /*4740*/  UMOV UR6, UR8 ;  /* 0x0000000800067c82 */ /* 0x000fe20008000000 */
[----:B------:R-:W-:Y:S01]  /*4750*/  UMOV UR7, 0x80000020 ;  /* 0x8000002000077882 */ /* 0x000fe20000000000 */
[----:B------:R-:W-:Y:S01]  /*4760*/  UIADD3 UR8, UR23, 0xc40, URZ ;  /* 0x00000c4017087890 */ /* 0x000fe2000fffe03f */
[----:B------:R-:W-:Y:S01]  /*4770*/  @!P1 FMUL R64, R64, 0.5 ;  /* 0x3f00000040409820 */ /* 0x000fe20000400000 */
[----:B------:R-:W1:Y:S01]  /*4780*/  MUFU.EX2 R70, R69 ;  /* 0x0000004500467308 */ /* 0x000e620000000800 */
[----:B---3--:R-:W-:Y:S01]  /*4790*/  @!P5 FMUL R82, R82, R82 ;  /* 0x000000525252d220 */ /* 0x008fe20000400000 */
[----:B------:R-:W-:-:S03]  /*47a0*/  FSETP.GEU.AND P5, PT, R72, -126, PT ;  /* 0xc2fc00004800780b */ /* 0x000fc60003fae000 */
[----:B------:R-:W-:Y:S01]  /*47b0*/  UMOV UR14, UR8 ;  /* 0x00000008000e7c82 */ /* 0x000fe20008000000 */
[----:B------:R-:W-:Y:S01]  /*47c0*/  UIADD3 UR8, UR23, 0x1240, URZ ;  /* 0x0000124017087890 */ /* 0x000fe2000fffe03f */
[----:B------:R-:W-:Y:S01]  /*47d0*/  @!P2 FMUL R86, R86, 0.5 ;  /* 0x3f0000005656a820 */ /* 0x000fe20000400000 */
[----:B------:R-:W3:Y:S01]  /*47e0*/  MUFU.EX2 R64, R64 ;  /* 0x0000004000407308 */ /* 0x000ee20000000800 */
[----:B--2---:R-:W-:Y:S01]  /*47f0*/  @!P6 FMUL R67, R67, R67 ;  /* 0x000000434343e220 */ /* 0x004fe20000400000 */
[----:B------:R-:W-:-:S05]  /*4800*/  FSETP.GEU.AND P6, PT, R76, -126, PT ;  /* 0xc2fc00004c00780b */ /* 0x000fca0003fce000 */
        /* <DEDUP_REMOVED lines=17> */
[----:B------:R-:W-:-:S03]  /*4920*/  WARPGROUP.ARRIVE ;  /* 0x00000000000079c5 */ /* 0x000fc60000000000 */
[----:B------:R-:W1:Y:S01]  /*4930*/  MUFU.EX2 R68, R73 ;  /* 0x0000004900447308 */ /* 0x000e620000000800 */
[----:B---3--:R-:W-:Y:S01]  /*4940*/  @!P6 FMUL R76, R76, R76 ;  /* 0x0000004c4c4ce220 */ /* 0x008fe20000400000 */
[----:B------:R-:W-:Y:S01]  /*4950*/  @!P4 FMUL R83, R83, 0.5 ;  /* 0x3f0000005353c820 */ /* 0x000fe20000400000 */
[----:B------:R-:W-:Y:S01]  /*4960*/  FSETP.GEU.AND P6, PT, R55, -126, PT ;  /* 0xc2fc00003700780b */ /* 0x000fe20003fce000 */
[----:B------:R-:W-:Y:S01]  /*4970*/  HGMMA.64x32x16.F32.BF16 R88, R24, gdesc[UR4].tnspB, RZ, !UPT, gsb0 ;  /* 0x4060000418587df0 */ /* 0x000fe2000c0018ff */
[----:B------:R-:W-:Y:S02]  /*4980*/  UIADD3 UR6, UR23, 0xa40, URZ ;  /* 0x00000a4017067890 */ /* 0x000fe4000fffe03f */
[----:B------:R-:W-:Y:S01]  /*4990*/  @!P5 FMUL R56, R56, 0.5 ;  /* 0x3f0000003838d820 */ /* 0x000fe20000400000 */
[----:B------:R-:W-:Y:S01]  /*49a0*/  UMOV UR7, 0x80000020 ;  /* 0x8000002000077882 */ /* 0x000fe20000000000 */
[----:B--2---:R-:W-:Y:S01]  /*49b0*/  @!P3 FMUL R77, R77, R77 ;  /* 0x0000004d4d4db220 */ /* 0x004fe20000400000 */
[----:B------:R-:W2:Y:S01]  /*49c0*/  MUFU.EX2 R83, R83 ;  /* 0x0000005300537308 */ /* 0x000ea20000000800 */
[----:B------:R-:W-:-:S05]  /*49d0*/  FSETP.GEU.AND P3, PT, R51, -126, PT ;  /* 0xc2fc00003300780b */ /* 0x000fca0003f6e000 */
[----:B------:R-:W-:Y:S01]  /*49e0*/  @!P6 FMUL R55, R55, 0.5 ;  /* 0x3f0000003737e820 */ /* 0x000fe20000400000 */
[----:B-1----:R-:W-:Y:S01]  /*49f0*/  @!P1 FMUL R68, R68, R68 ;  /* 0x0000004444449220 */ /* 0x002fe20000400000 */
[C---:B------:R-:W-:Y:S01]  /*4a00*/  FSETP.GEU.AND P1, PT, R50.reuse, -126, PT ;  /* 0xc2fc00003200780b */ /* 0x040fe20003f2e000 */
[----:B------:R-:W1:Y:S05]  /*4a10*/  MUFU.EX2 R86, R86 ;  /* 0x0000005600567308 */ /* 0x000e6a0000000800 */
[----:B------:R-:W-:Y:S01]  /*4a20*/  @!P3 FMUL R51, R51, 0.5 ;  /* 0x3f0000003333b820 */ /* 0x000fe20000400000 */
[----:B--2---:R-:W-:Y:S01]  /*4a30*/  @!P4 FMUL R83, R83, R83 ;  /* 0x000000535353c220 */ /* 0x004fe20000400000 */
[----:B------:R-:W-:Y:S01]  /*4a40*/  FSETP.GEU.AND P4, PT, R87, -126, PT ;  /* 0xc2fc00005700780b */ /* 0x000fe20003f8e000 */
[----:B------:R-:W2:Y:S04]  /*4a50*/  MUFU.EX2 R56, R56 ;  /* 0x0000003800387308 */ /* 0x000ea80000000800 */
[----:B------:R-:W-:Y:S01]  /*4a60*/  @!P1 FMUL R50, R50, 0.5 ;  /* 0x3f00000032329820 */ /* 0x000fe20000400000 */
[----:B-1----:R-:W-:-:S03]  /*4a70*/  @!P2 FMUL R86, R86, R86 ;  /* 0x000000565656a220 */ /* 0x002fc60000400000 */
[----:B------:R-:W1:Y:S04]  /*4a80*/  MUFU.EX2 R51, R51 ;  /* 0x0000003300337308 */ /* 0x000e680000000800 */
[----:B------:R-:W-:Y:S01]  /*4a90*/  @!P4 FMUL R87, R87, 0.5 ;  /* 0x3f0000005757c820 */ /* 0x000fe20000400000 */
[----:B--2---:R-:W-:-:S05]  /*4aa0*/  @!P5 FMUL R56, R56, R56 ;  /* 0x000000383838d220 */ /* 0x004fca0000400000 */
[----:B------:R-:W2:Y:S01]  /*4ab0*/  MUFU.EX2 R87, R87 ;  /* 0x0000005700577308 */ /* 0x000ea20000000800 */
[----:B-1----:R-:W-:Y:S01]  /*4ac0*/  @!P3 FMUL R51, R51, R51 ;  /* 0x000000333333b220 */ /* 0x002fe20000400000 */
[----:B------:R-:W-:Y:S02]  /*4ad0*/  WARPGROUP.DEPBAR.LE gsb0, 0x0 ;  /* 0x00008000000079c5 */ /* 0x000fe40000010000 */
[----:B------:R-:W-:Y:S01]  /*4ae0*/  F2FP.BF16.F32.PACK_AB R25, R33, R36 ;  /* 0x000000242119723e */ /* 0x000fe200000010ff */
[----:B------:R-:W-:Y:S01]  /*4af0*/  FADD R36, R36, R57 ;  /* 0x0000003924247221 */ /* 0x000fe20000000000 */
[----:B------:R-:W-:Y:S01]  /*4b00*/  F2FP.BF16.F32.PACK_AB R27, R35, R34 ;  /* 0x00000022231b723e */ /* 0x000fe200000010ff */
[----:B------:R-:W-:Y:S01]  /*4b10*/  FADD R33, R33, R60 ;  /* 0x0000003c21217221 */ /* 0x000fe20000000000 */
[----:B------:R-:W-:Y:S01]  /*4b20*/  F2FP.BF16.F32.PACK_AB R24, R62, R61 ;  /* 0x0000003d3e18723e */ /* 0x000fe200000010ff */
[----:B------:R-:W-:Y:S01]  /*4b30*/  FADD R34, R34, R59 ;  /* 0x0000003b22227221 */ /* 0x000fe20000000000 */
[----:B------:R-:W-:Y:S01]  /*4b40*/  F2FP.BF16.F32.PACK_AB R26, R17, R58 ;  /* 0x0000003a111a723e */ /* 0x000fe200000010ff */
[----:B--2---:R-:W-:Y:S01]  /*4b50*/  @!P4 FMUL R87, R87, R87 ;  /* 0x000000575757c220 */ /* 0x004fe20000400000 */
[----:B------:R-:W-:Y:S01]  /*4b60*/  FADD R35, R35, R74 ;  /* 0x0000004a23237221 */ /* 0x000fe20000000000 */
[----:B------:R-:W-:Y:S01]  /*4b70*/  FADD R61, R61, R64 ;  /* 0x000000403d3d7221 */ /* 0x000fe20000000000 */
[----:B------:R-:W-:Y:S01]  /*4b80*/  WARPGROUP.ARRIVE ;  /* 0x00000000000079c5 */ /* 0x000fe20000000000 */
[----:B------:R-:W-:Y:S01]  /*4b90*/  FADD R62, R62, R65 ;  /* 0x000000413e3e7221 */ /* 0x000fe20000000000 */
[----:B------:R-:W-:-:S04]  /*4ba0*/  FADD R58, R58, R67 ;  /* 0x000000433a3a7221 */ /* 0x000fc80000000000 */
[----:B------:R-:W-:Y:S01]  /*4bb0*/  HGMMA.64x32x16.F32.BF16 R152, R24, gdesc[UR4].tnspB, R152, gsb0 ;  /* 0x4060000418987df0 */ /* 0x000fe20008001898 */
[----:B------:R-:W-:Y:S01]  /*4bc0*/  UIADD3 UR6, UR23, 0x1040, URZ ;  /* 0x0000104017067890 */ /* 0x000fe2000fffe03f */
[----:B------:R-:W-:Y:S01]  /*4bd0*/  UMOV UR7, 0x80000020 ;  /* 0x8000002000077882 */ /* 0x000fe20000000000 */
[----:B------:R-:W-:Y:S02]  /*4be0*/  WARPGROUP.DEPBAR.LE gsb0, 0x0 ;  /* 0x00008000000079c5 */ /* 0x000fe40000010000 */
[----:B------:R-:W-:-:S06]  /*4bf0*/  WARPGROUP.ARRIVE ;  /* 0x00000000000079c5 */ /* 0x000fcc0000000000 */
[----:B------:R-:W-:Y:S01]  /*4c00*/  HGMMA.64x32x16.F32.BF16 R136, R24, gdesc[UR12].tnspB, R136, gsb0 ;  /* 0x4060000c18887df0 */ /* 0x000fe20008001888 */
[----:B------:R-:W-:Y:S02]  /*4c10*/  UMOV UR15, 0x80000020 ;  /* 0x80000020000f7882 */ /* 0x000fe40000000000 */
[----:B------:R-:W-:Y:S02]  /*4c20*/  WARPGROUP.DEPBAR.LE gsb0, 0x0 ;  /* 0x00008000000079c5 */ /* 0x000fe40000010000 */
[----:B------:R-:W-:-:S06]  /*4c30*/  WARPGROUP.ARRIVE ;  /* 0x00000000000079c5 */ /* 0x000fcc0000000000 */
[----:B------:R-:W-:Y:S01]  /*4c40*/  HGMMA.64x32x16.F32.BF16 R120, R24, gdesc[UR8].tnspB, R120, gsb0 ;  /* 0x4060000818787df0 */ /* 0x000fe20008001878 */
[----:B------:R-:W-:Y:S01]  /*4c50*/  UIADD3 UR10, UR23, 0xe80, URZ ;  /* 0x00000e80170a7890 */ /* 0x000fe2000fffe03f */
[----:B------:R-:W-:Y:S01]  /*4c60*/  UMOV UR11, 0x80000020 ;  /* 0x80000020000b7882 */ /* 0x000fe20000000000 */
[----:B------:R-:W-:Y:S02]  /*4c70*/  WARPGROUP.DEPBAR.LE gsb0, 0x0 ;  /* 0x00008000000079c5 */ /* 0x000fe40000010000 */
[----:B------:R-:W-:-:S06]  /*4c80*/  WARPGROUP.ARRIVE ;  /* 0x00000000000079c5 */ /* 0x000fcc0000000000 */
[----:B------:R-:W-:Y:S01]  /*4c90*/  HGMMA.64x32x16.F32.BF16 R104, R24, gdesc[UR4].tnspB, R104, gsb0 ;  /* 0x4060000418687df0 */ /* 0x000fe20008001868 */
[----:B------:R-:W-:Y:S01]  /*4ca0*/  UMOV UR6, UR8 ;  /* 0x0000000800067c82 */ /* 0x000fe20008000000 */
[----:B------:R-:W-:Y:S01]  /*4cb0*/  UMOV UR7, 0x80000020 ;  /* 0x8000002000077882 */ /* 0x000fe20000000000 */
[----:B------:R-:W-:-:S07]  /*4cc0*/  UIADD3 UR8, UR23, 0xc80, URZ ;  /* 0x00000c8017087890 */ /* 0x000fce000fffe03f */
[----:B------:R-:W-:Y:S01]  /*4cd0*/  UMOV UR14, UR8 ;  /* 0x00000008000e7c82 */ /* 0x000fe20008000000 */
[----:B------:R-:W-:Y:S01]  /*4ce0*/  UIADD3 UR8, UR23, 0x1280, URZ ;  /* 0x0000128017087890 */ /* 0x000fe2000fffe03f */
[----:B------:R-:W-:Y:S02]  /*4cf0*/  WARPGROUP.DEPBAR.LE gsb0, 0x0 ;  /* 0x00008000000079c5 */ /* 0x000fe40000010000 */
[----:B------:R-:W-:-:S06]  /*4d00*/  WARPGROUP.ARRIVE ;  /* 0x00000000000079c5 */ /* 0x000fcc0000000000 */
[----:B------:R-:W-:Y:S01]  /*4d10*/  HGMMA.64x32x16.F32.BF16 R88, R24, gdesc[UR4].tnspB, R88, gsb0 ;  /* 0x4060000418587df0 */ /* 0x000fe20008001858 */
[----:B------:R-:W-:Y:S01]  /*4d20*/  UIADD3 UR6, UR23, 0xa80, URZ ;  /* 0x00000a8017067890 */ /* 0x000fe2000fffe03f */
[----:B------:R-:W-:Y:S01]  /*4d30*/  UMOV UR7, 0x80000020 ;  /* 0x8000002000077882 */ /* 0x000fe20000000000 */
[----:B------:R-:W-:Y:S02]  /*4d40*/  WARPGROUP.DEPBAR.LE gsb0, 0x0 ;  /* 0x00008000000079c5 */ /* 0x000fe40000010000 */
[----:B------:R-:W-:Y:S02]  /*4d50*/  F2FP.BF16.F32.PACK_AB R25, R39, R38 ;  /* 0x000000262719723e */ /* 0x000fe400000010ff */
[C---:B------:R-:W-:Y:S01]  /*4d60*/  F2FP.BF16.F32.PACK_AB R27, R40.reuse, R37 ;  /* 0x00000025281b723e */ /* 0x040fe200000010ff */
[----:B------:R-:W-:Y:S01]  /*4d70*/  FADD R37, R37, R80 ;  /* 0x0000005025257221 */ /* 0x000fe20000000000 */
[C---:B------:R-:W-:Y:S01]  /*4d80*/  F2FP.BF16.F32.PACK_AB R24, R63.reuse, R170 ;  /* 0x000000aa3f18723e */ /* 0x040fe200000010ff */
[----:B------:R-:W-:Y:S01]  /*4d90*/  FADD R40, R40, R79 ;  /* 0x0000004f28287221 */ /* 0x000fe20000000000 */
[----:B------:R-:W-:Y:S01]  /*4da0*/  F2FP.BF16.F32.PACK_AB R26, R176, R175 ;  /* 0x000000afb01a723e */ /* 0x000fe200000010ff */
[----:B------:R-:W-:Y:S01]  /*4db0*/  FADD R170, R170, R69 ;  /* 0x00000045aaaa7221 */ /* 0x000fe20000000000 */
[----:B------:R-:W-:-:S02]  /*4dc0*/  FADD R63, R63, R68 ;  /* 0x000000443f3f7221 */ /* 0x000fc40000000000 */
        /* <DEDUP_REMOVED lines=36> */
[----:B------:R-:W-:Y:S01]  /*5010*/  FADD R44, R44, R87 ;  /* 0x000000572c2c7221 */ /* 0x000fe20000000000 */
        /* <DEDUP_REMOVED lines=36> */
[----:B------:R-:W1:Y:S01]  /*5260*/  MUFU.EX2 R31, R50 ;  /* 0x00000032001f7308 */ /* 0x000e620000000800 */
[----:B------:R-:W-:Y:S01]  /*5270*/  F2FP.BF16.F32.PACK_AB R26, R183, R182 ;  /* 0x000000b6b71a723e */ /* 0x000fe200000010ff */
[----:B------:R-:W-:Y:S01]  /*5280*/  FADD R48, R29, R48 ;  /* 0x000000301d307221 */ /* 0x000fe20000000000 */
[----:B------:R-:W-:Y:S01]  /*5290*/  FADD R47, R30, R47 ;  /* 0x0000002f1e2f7221 */ /* 0x000fe20000000000 */
[----:B------:R-:W-:Y:S01]  /*52a0*/  FADD R30, R177, R56 ;  /* 0x00000038b11e7221 */ /* 0x000fe20000000000 */
[----:B------:R-:W-:Y:S01]  /*52b0*/  WARPGROUP.ARRIVE ;  /* 0x00000000000079c5 */ /* 0x000fe20000000000 */
[----:B------:R-:W-:Y:S01]  /*52c0*/  FADD R37, R48, R37 ;  /* 0x0000002530257221 */ /* 0x000fe20000000000 */
[----:B------:R-:W-:Y:S01]  /*52d0*/  FADD R40, R47, R40 ;  /* 0x000000282f287221 */ /* 0x000fe20000000000 */
[----:B------:R-:W2:Y:S01]  /*52e0*/  MUFU.EX2 R32, R55 ;  /* 0x0000003700207308 */ /* 0x000ea20000000800 */
[----:B------:R-:W-:Y:S01]  /*52f0*/  FADD R30, R61, R30 ;  /* 0x0000001e3d1e7221 */ /* 0x000fe20000000000 */
[----:B------:R-:W-:Y:S01]  /*5300*/  FADD R34, R37, R34 ;  /* 0x0000002225227221 */ /* 0x000fe20000000000 */
[----:B------:R-:W-:Y:S01]  /*5310*/  HGMMA.64x32x16.F32.BF16 R152, R24, gdesc[UR4].tnspB, R152, gsb0 ;  /* 0x4060000418987df0 */ /* 0x000fe20008001898 */
[----:B------:R-:W-:Y:S01]  /*5320*/  UIADD3 UR6, UR23, 0x1100, URZ ;  /* 0x0000110017067890 */ /* 0x000fe2000fffe03f */
[----:B------:R-:W-:Y:S01]  /*5330*/  FADD R40, R40, R35 ;  /* 0x0000002328287221 */ /* 0x000fe20000000000 */
[----:B------:R-:W-:Y:S01]  /*5340*/  UMOV UR7, 0x80000020 ;  /* 0x8000002000077882 */ /* 0x000fe20000000000 */
[----:B------:R-:W-:Y:S01]  /*5350*/  FADD R30, R49, R30 ;  /* 0x0000001e311e7221 */ /* 0x000fe20000000000 */
[----:B-1----:R-:W-:Y:S01]  /*5360*/  @!P1 FMUL R31, R31, R31 ;  /* 0x0000001f1f1f9220 */ /* 0x002fe20000400000 */
[----:B------:R-:W-:-:S03]  /*5370*/  ISETP.GE.AND P1, PT, R28, 0x101, PT ;  /* 0x000001011c00780c */ /* 0x000fc60003f26270 */
[----:B------:R-:W-:Y:S01]  /*5380*/  FADD R29, R178, R31 ;  /* 0x0000001fb21d7221 */ /* 0x000fe20000000000 */
[----:B--2---:R-:W-:-:S03]  /*5390*/  @!P6 FMUL R32, R32, R32 ;  /* 0x000000202020e220 */ /* 0x004fc60000400000 */
[----:B------:R-:W-:Y:S01]  /*53a0*/  FADD R29, R62, R29 ;  /* 0x0000001d3e1d7221 */ /* 0x000fe20000000000 */
[----:B------:R-:W-:-:S03]  /*53b0*/  FADD R179, R179, R32 ;  /* 0x00000020b3b37221 */ /* 0x000fc60000000000 */
[----:B------:R-:W-:Y:S01]  /*53c0*/  FADD R29, R52, R29 ;  /* 0x0000001d341d7221 */ /* 0x000fe20000000000 */
[----:B------:R-:W-:Y:S01]  /*53d0*/  FADD R58, R58, R179 ;  /* 0x000000b33a3a7221 */ /* 0x000fe20000000000 */
[----:B------:R-:W-:Y:S01]  /*53e0*/  IMAD.MOV.U32 R179, RZ, RZ, 0x2 ;  /* 0x00000002ffb37424 */ /* 0x000fe200078e00ff */
        /* <DEDUP_REMOVED lines=32> */
[----:B------:R-:W-:Y:S01]  /*55f0*/  VIADD R17, R2, 0x2d020 ;  /* 0x0002d02002117836 */ /* 0x000fe20000000000 */
[----:B------:R-:W-:Y:S01]  /*5600*/  WARPGROUP.ARRIVE ;  /* 0x00000000000079c5 */ /* 0x000fe20000000000 */
[----:B------:R-:W-:Y:S01]  /*5610*/  FADD R41, R46, R41 ;  /* 0x000000292e297221 */ /* 0x000fe20000000000 */
[----:B------:R-:W-:-:S03]  /*5620*/  FADD R33, R38, R33 ;  /* 0x0000002126217221 */ /* 0x000fc60000000000 */
[----:B------:R-:W-:Y:S01]  /*5630*/  FADD R34, R41, R34 ;  /* 0x0000002229227221 */ /* 0x000fe20000000000 */
[----:B------:R-:W-:Y:S01]  /*5640*/  HGMMA.64x32x16.F32.BF16 R152, R24, gdesc[UR4].tnspB, R152, gsb0 ;  /* 0x4060000418987df0 */ /* 0x000fe20008001898 */
[----:B------:R-:W-:Y:S01]  /*5650*/  UIADD3 UR6, UR23, 0x1140, URZ ;  /* 0x0000114017067890 */ /* 0x000fe2000fffe03f */
[----:B------:R-:W-:Y:S01]  /*5660*/  FADD R33, R33, R40 ;  /* 0x0000002821217221 */ /* 0x000fe20000000000 */
[----:B------:R-:W-:-:S03]  /*5670*/  UMOV UR7, 0x80000020 ;  /* 0x8000002000077882 */ /* 0x000fc60000000000 */
[----:B------:R-:W-:Y:S01]  /*5680*/  FADD R170, R34, R33 ;  /* 0x0000002122aa7221 */ /* 0x000fe20000000000 */
        /* <DEDUP_REMOVED lines=24> */
[----:B------:R-:W-:Y:S02]  /*5810*/  F2FP.BF16.F32.PACK_AB R27, R79, R80 ;  /* 0x000000504f1b723e */ /* 0x000fe400000010ff */
[----:B------:R-:W-:Y:S02]  /*5820*/  F2FP.BF16.F32.PACK_AB R24, R68, R69 ;  /* 0x000000454418723e */ /* 0x000fe400000010ff */
[----:B------:R-:W-:Y:S01]  /*5830*/  F2FP.BF16.F32.PACK_AB R26, R77, R76 ;  /* 0x0000004c4d1a723e */ /* 0x000fe200000010ff */
[----:B------:R-:W-:Y:S01]  /*5840*/  FADD R76, R175, R76 ;  /* 0x0000004caf4c7221 */ /* 0x000fe20000000000 */
[----:B------:R-:W-:-:S02]  /*5850*/  FADD R77, R176, R77 ;  /* 0x0000004db04d7221 */ /* 0x000fc40000000000 */
[----:B------:R-:W-:Y:S01]  /*5860*/  WARPGROUP.ARRIVE ;  /* 0x00000000000079c5 */ /* 0x000fe20000000000 */
[----:B------:R-:W-:Y:S01]  /*5870*/  FADD R53, R53, R76 ;  /* 0x0000004c35357221 */ /* 0x000fe20000000000 */
[----:B------:R-:W-:-:S03]  /*5880*/  FADD R54, R54, R77 ;  /* 0x0000004d36367221 */ /* 0x000fc60000000000 */
[----:B------:R-:W-:Y:S01]  /*5890*/  FADD R53, R53, R58 ;  /* 0x0000003a35357221 */ /* 0x000fe20000000000 */
[----:B------:R-:W-:Y:S01]  /*58a0*/  HGMMA.64x32x16.F32.BF16 R152, R24, gdesc[UR4].tnspB, R152, gsb0 ;  /* 0x4060000418987df0 */ /* 0x000fe20008001898 */
[----:B------:R-:W-:Y:S01]  /*58b0*/  UIADD3 UR6, UR23, 0x1180, URZ ;  /* 0x0000118017067890 */ /* 0x000fe2000fffe03f */
[----:B------:R-:W-:Y:S01]  /*58c0*/  UMOV UR7, 0x80000020 ;  /* 0x8000002000077882 */ /* 0x000fe20000000000 */
        /* <DEDUP_REMOVED lines=28> */
[----:B------:R-:W-:-:S03]  /*5a90*/  FADD R51, R180, R51 ;  /* 0x00000033b4337221 */ /* 0x000fc60000000000 */
[----:B------:R-:W-:Y:S01]  /*5aa0*/  WARPGROUP.ARRIVE ;  /* 0x00000000000079c5 */ /* 0x000fe20000000000 */
[----:B------:R-:W-:-:S04]  /*5ab0*/  FADD R51, R70, R51 ;  /* 0x0000003346337221 */ /* 0x000fc80000000000 */
[----:B------:R-:W-:Y:S01]  /*5ac0*/  FADD R54, R54, R51 ;  /* 0x0000003336367221 */ /* 0x000fe20000000000 */
[----:B------:R-:W-:Y:S01]  /*5ad0*/  HGMMA.64x32x16.F32.BF16 R152, R24, gdesc[UR4].tnspB, R152, gsb0 ;  /* 0x4060000418987df0 */ /* 0x000fe20008001898 */
[----:B------:R-:W-:Y:S01]  /*5ae0*/  UIADD3 UR6, UR23, 0x11c0, URZ ;  /* 0x000011c017067890 */ /* 0x000fe2000fffe03f */
[----:B------:R-:W-:Y:S01]  /*5af0*/  UMOV UR7, 0x80000020 ;  /* 0x8000002000077882 */ /* 0x000fe20000000000 */
[----:B------:R-:W-:-:S04]  /*5b00*/  FADD R29, R29, R54 ;  /* 0x000000361d1d7221 */ /* 0x000fc80000000000 */
[----:B------:R-:W-:Y:S01]  /*5b10*/  FADD R169, R30, R29 ;  /* 0x0000001d1ea97221 */ /* 0x000fe20000000000 */
[----:B------:R-:W-:Y:S02]  /*5b20*/  WARPGROUP.DEPBAR.LE gsb0, 0x0 ;  /* 0x00008000000079c5 */ /* 0x000fe40000010000 */
[----:B------:R-:W-:-:S06]  /*5b30*/  WARPGROUP.ARRIVE ;  /* 0x00000000000079c5 */ /* 0x000fcc0000000000 */
[----:B------:R-:W-:Y:S01]  /*5b40*/  HGMMA.64x32x16.F32.BF16 R136, R24, gdesc[UR12].tnspB, R136, gsb0 ;  /* 0x4060000c18887df0 */ /* 0x000fe20008001888 */
[----:B------:R-:W-:Y:S01]  /*5b50*/  ULDC UR14, c[0x0][0x604] ;  /* 0x00018100000e7ab9 */ /* 0x000fe20000000800 */
[----:B------:R-:W-:Y:S01]  /*5b60*/  ULDC UR15, c[0x0][0x28c] ;  /* 0x0000a300000f7ab9 */ /* 0x000fe20000000800 */
[----:B------:R-:W-:Y:S02]  /*5b70*/  WARPGROUP.DEPBAR.LE gsb0, 0x0 ;  /* 0x00008000000079c5 */ /* 0x000fe40000010000 */
[----:B------:R-:W-:-:S06]  /*5b80*/  WARPGROUP.ARRIVE ;  /* 0x00000000000079c5 */ /* 0x000fcc0000000000 */
[----:B------:R-:W-:Y:S03]  /*5b90*/  HGMMA.64x32x16.F32.BF16 R120, R24, gdesc[UR8].tnspB, R120, gsb0 ;  /* 0x4060000818787df0 */ /* 0x000fe60008001878 */
[----:B------:R-:W-:Y:S02]  /*5ba0*/  WARPGROUP.DEPBAR.LE gsb0, 0x0 ;  /* 0x00008000000079c5 */ /* 0x000fe40000010000 */
[----:B------:R-:W-:-:S06]  /*5bb0*/  WARPGROUP.ARRIVE ;  /* 0x00000000000079c5 */ /* 0x000fcc0000000000 */
[----:B------:R-:W-:Y:S01]  /*5bc0*/  HGMMA.64x32x16.F32.BF16 R104, R24, gdesc[UR4].tnspB, R104, gsb0 ;  /* 0x4060000418687df0 */ /* 0x000fe20008001868 */
[----:B------:R-:W-:Y:S01]  /*5bd0*/  UMOV UR6, UR8 ;  /* 0x0000000800067c82 */ /* 0x000fe20008000000 */
[----:B------:R-:W-:Y:S01]  /*5be0*/  UMOV UR7, 0x80000020 ;  /* 0x8000002000077882 */ /* 0x000fe20000000000 */
[----:B------:R-:W-:Y:S02]  /*5bf0*/  WARPGROUP.DEPBAR.LE gsb0, 0x0 ;  /* 0x00008000000079c5 */ /* 0x000fe40000010000 */
[----:B------:R-:W-:-:S06]  /*5c00*/  WARPGROUP.ARRIVE ;  /* 0x00000000000079c5 */ /* 0x000fcc0000000000 */
[----:B------:R-:W-:Y:S03]  /*5c10*/  HGMMA.64x32x16.F32.BF16 R88, R24, gdesc[UR4].tnspB, R88, gsb0 ;  /* 0x4060000418587df0 */ /* 0x000fe60008001858 */
[----:B------:R-:W-:Y:S02]  /*5c20*/  WARPGROUP.DEPBAR.LE gsb0, 0x0 ;  /* 0x00008000000079c5 */ /* 0x000fe40000010000 */
[----:B------:R-:W-:-:S04]  /*5c30*/  PRMT R24, RZ, 0x654, R17 ;  /* 0x00000654ff187816 */ /* 0x000fc80000000011 */
[----:B------:R1:W-:Y:S01]  /*5c40*/  SYNCS.ARRIVE.TRANS64.RED.A1T0 RZ, [R24+URZ], RZ ;  /* 0x000000ff18ff79a7 */ /* 0x0003e2000810043f */
[----:B------:R-:W-:Y:S05]  /*5c50*/  @!P1 BRA `(.L_x_24) ;  /* 0x0000004000809947 */ /* 0x000fea0003800000 */
[----:B------:R-:W-:Y:S01]  /*5c60*/  MOV R177, R172 ;  /* 0x000000ac00b17202 */ /* 0x000fe20000000f00 */
[----:B------:R-:W-:Y:S01]  /*5c70*/  IMAD.MOV.U32 R175, RZ, RZ, R171 ;  /* 0x000000ffffaf7224 */ /* 0x000fe200078e00ab */
[----:B------:R-:W-:Y:S01]  /*5c80*/  MOV R174, R173 ;  /* 0x000000ad00ae7202 */ /* 0x000fe20000000f00 */
[----:B------:R-:W-:Y:S01]  /*5c90*/  IMAD.MOV.U32 R179, RZ, RZ, 0x2 ;  /* 0x00000002ffb37424 */ /* 0x000fe200078e00ff */
[----:B------:R-:W-:Y:S01]  /*5ca0*/  MOV R6, 0x1 ;  /* 0x0000000100067802 */ /* 0x000fe20000000f00 */
[----:B------:R-:W-:Y:S01]  /*5cb0*/  IMAD.MOV.U32 R3, RZ, RZ, RZ ;  /* 0x000000ffff037224 */ /* 0x000fe200078e00ff */
[----:B------:R-:W-:Y:S01]  /*5cc0*/  ULDC.64 UR60, c[0x0][0x198] ;  /* 0x00006600003c7ab9 */ /* 0x000fe20000000a00 */
[----:B------:R-:W-:-:S05]  /*5cd0*/  ULDC UR22, c[0x0][0x604] ;  /* 0x0001810000167ab9 */ /* 0x000fca0000000800 */
.L_x_36:
[----:B------:R-:W-:Y:S01]  /*5ce0*/  LEA R25, R179, R2, 0x3 ;  /* 0x00000002b3197211 */ /* 0x000fe200078e18ff */
[----:B------:R-:W-:Y:S05]  /*5cf0*/  YIELD ;  /* 0x0000000000007946 */ /* 0x000fea0003800000 */
[----:B-1----:R-:W-:Y:S02]  /*5d00*/  SHF.L.U32 R24, R3, 0x1f, RZ ;  /* 0x0000001f03187819 */ /* 0x002fe400000006ff */
[C---:B------:R-:W-:Y:S01]  /*5d10*/  ISETP.GT.AND P1, PT, R174.reuse, 0x2, PT ;  /* 0x00000002ae00780c */ /* 0x040fe20003f24270 */
[----:B------:R-:W-:Y:S01]  /*5d20*/  VIADD R174, R174, 0xffffffff ;  /* 0xffffffffaeae7836 */ /* 0x000fe20000000000 */
[----:B------:R-:W1:Y:S02]  /*5d30*/  SYNCS.PHASECHK.TRANS64.TRYWAIT P2, [R25+URZ+0x2d000], R24 ;  /* 0x02d00018190075a7 */ /* 0x000e64000804017f */
[----:B-1----:R-:W-:Y:S09]  /*5d40*/  @!P2 BRA `(.L_x_25) ;  /* 0x000000b00038a947 */ /* 0x002ff20003800000 */
.L_x_86:
[----:B------:R-:W-:Y:S05]  /*5d50*/  WARPSYNC.ALL ;  /* 0x0000000000007948 */ /* 0x000fea0003800000 */
[----:B------:R-:W-:Y:S01]  /*5d60*/  R2UR UR6, R179 ;  /* 0x00000000b30672ca */ /* 0x000fe200000e0000 */
[----:B-1----:R-:W-:Y:S01]  /*5d70*/  WARPGROUP.ARRIVE ;  /* 0x00000000000079c5 */ /* 0x002fe20000000000 */
[----:B------:R-:W-:Y:S01]  /*5d80*/  R2UR UR40, R22 ;  /* 0x00000000162872ca */ /* 0x000fe200000e0000 */
[----:B------:R-:W-:Y:S01]  /*5d90*/  UMOV UR43, 0x80000020 ;  /* 0x80000020002b7882 */ /* 0x000fe20000000000 */
        /* <DEDUP_REMOVED lines=9> */
[----:B------:R-:W-:Y:S01]  /*5e30*/  UIMAD UR6, UR6, 0xa00, UR30 ;  /* 0x00000a00060678a4 */ /* 0x000fe2000f8e021e */
[----:B------:R-:W-:Y:S01]  /*5e40*/  R2UR UR24, R14 ;  /* 0x000000000e1872ca */ /* 0x000fe200000e0000 */
[----:B------:R-:W-:Y:S01]  /*5e50*/  UMOV UR11, 0x80000020 ;  /* 0x80000020000b7882 */ /* 0x000fe20000000000 */
[----:B------:R-:W-:Y:S01]  /*5e60*/  R2UR UR25, R15 ;  /* 0x000000000f1972ca */ /* 0x000fe200000e0000 */
[----:B------:R-:W-:Y:S01]  /*5e70*/  UIADD3 UR7, UR6, 0x2, URZ ;  /* 0x0000000206077890 */ /* 0x000fe2000fffe03f */
[----:B------:R-:W-:Y:S01]  /*5e80*/  R2UR UR16, R12 ;  /* 0x000000000c1072ca */ /* 0x000fe200000e0000 */
[----:B------:R-:W-:Y:S01]  /*5e90*/  UIADD3 UR58, UR6, 0x600, URZ ;  /* 0x00000600063a7890 */ /* 0x000fe2000fffe03f */
[----:B------:R-:W-:Y:S01]  /*5ea0*/  R2UR UR17, R13 ;  /* 0x000000000d1172ca */ /* 0x000fe200000e0000 */
[----:B------:R-:W-:Y:S01]  /*5eb0*/  UMOV UR42, UR6 ;  /* 0x00000006002a7c82 */ /* 0x000fe20008000000 */
[----:B------:R-:W-:Y:S01]  /*5ec0*/  R2UR UR8, R10 ;  /* 0x000000000a0872ca */ /* 0x000fe200000e0000 */
[----:B------:R-:W-:Y:S01]  /*5ed0*/  HGMMA.64x128x16.F32.BF16 R24, gdesc[UR40], RZ, !UPT, gsb0 ;  /* 0x01e00000281879f0 */ /* 0x000fe2000c0018ff */
[----:B------:R-:W-:Y:S01]  /*5ee0*/  UMOV UR38, UR7 ;  /* 0x0000000700267c82 */ /* 0x000fe20008000000 */
[----:B------:R-:W-:Y:S01]  /*5ef0*/  UIADD3 UR7, UR6, 0x200, URZ ;  /* 0x0000020006077890 */ /* 0x000fe2000fffe03f */
[----:B------:R-:W-:Y:S01]  /*5f00*/  R2UR UR9, R11 ;  /* 0x000000000b0972ca */ /* 0x000fe200000e0000 */
[----:B------:R-:W-:Y:S01]  /*5f10*/  UMOV UR59, 0x80000020 ;  /* 0x80000020003b7882 */ /* 0x000fe20000000000 */
[----:B------:R-:W-:Y:S01]  /*5f20*/  UIADD3 UR54, UR6, 0x602, URZ ;  /* 0x0000060206367890 */ /* 0x000fe2000fffe03f */
[----:B------:R-:W-:Y:S01]  /*5f30*/  ISETP.NE.AND P2, PT, R9, RZ, PT ;  /* 0x000000ff0900720c */ /* 0x000fe20003f45270 */
[----:B------:R-:W-:Y:S01]  /*5f40*/  UMOV UR55, 0x80000020 ;  /* 0x8000002000377882 */ /* 0x000fe20000000000 */
[----:B------:R-:W-:Y:S01]  /*5f50*/  UIADD3 UR50, UR6, 0x800, URZ ;  /* 0x0000080006327890 */ /* 0x000fe2000fffe03f */
[----:B------:R-:W-:Y:S01]  /*5f60*/  UMOV UR34, UR7 ;  /* 0x0000000700227c82 */ /* 0x000fe20008000000 */
[----:B------:R-:W-:Y:S01]  /*5f70*/  UIADD3 UR7, UR6, 0x202, URZ ;  /* 0x0000020206077890 */ /* 0x000fe2000fffe03f */
[----:B------:R-:W-:-:S06]  /*5f80*/  UMOV UR51, 0x80000020 ;  /* 0x8000002000337882 */ /* 0x000fcc0000000000 */
[----:B------:R-:W-:Y:S01]  /*5f90*/  UMOV UR26, UR7 ;  /* 0x00000007001a7c82 */ /* 0x000fe20008000000 */
[----:B------:R-:W-:-:S07]  /*5fa0*/  UIADD3 UR7, UR6, 0x400, URZ ;  /* 0x0000040006077890 */ /* 0x000fce000fffe03f */
[----:B------:R-:W-:Y:S01]  /*5fb0*/  UMOV UR18, UR7 ;  /* 0x0000000700127c82 */ /* 0x000fe20008000000 */
[----:B------:R-:W-:Y:S02]  /*5fc0*/  UIADD3 UR7, UR6, 0x402, URZ ;  /* 0x0000040206077890 */ /* 0x000fe4000fffe03f */
[----:B------:R-:W-:-:S05]  /*5fd0*/  UIADD3 UR6, UR6, 0x802, URZ ;  /* 0x0000080206067890 */ /* 0x000fca000fffe03f */
[----:B------:R-:W-:Y:S01]  /*5fe0*/  UMOV UR10, UR7 ;  /* 0x00000007000a7c82 */ /* 0x000fe20008000000 */
[----:B------:R-:W-:Y:S01]  /*5ff0*/  UMOV UR7, 0x80000020 ;  /* 0x8000002000077882 */ /* 0x000fe20000000000 */
        /* <DEDUP_REMOVED lines=28> */
[----:B------:R-:W-:Y:S05]  /*61c0*/  @P2 BRA `(.L_x_26) ;  /* 0x0000000000f42947 */ /* 0x000fea0003800000 */
[----:B------:R-:W-:-:S13]  /*61d0*/  ISETP.LT.OR P3, PT, R7, 0x1, !P0 ;  /* 0x000000010700780c */ /* 0x000fda0004761670 */
[----:B------:R-:W-:Y:S05]  /*61e0*/  @P3 BRA `(.L_x_27) ;  /* 0x0000000000e83947 */ /* 0x000fea0003800000 */
[----:B------:R-:W-:Y:S02]  /*61f0*/  LEA R171, R5, R2, 0x3 ;  /* 0x0000000205ab7211 */ /* 0x000fe400078e18ff */
[----:B------:R-:W-:Y:S02]  /*6200*/  SHF.L.U32 R172, R4, 0x1f, RZ ;  /* 0x0000001f04ac7819 */ /* 0x000fe400000006ff */
[----:B------:R-:W-:Y:S02]  /*6210*/  ISETP.NE.AND P4, PT, R0, RZ, PT ;  /* 0x000000ff0000720c */ /* 0x000fe40003f85270 */
[----:B------:R-:W1:Y:S02]  /*6220*/  SYNCS.PHASECHK.TRANS64.TRYWAIT P3, [R171+URZ+0x2d020], R172 ;  /* 0x02d020acab0075a7 */ /* 0x000e64000806017f */
[----:B-1----:R-:W-:Y:S09]  /*6230*/  @!P3 BRA `(.L_x_28) ;  /* 0x000000ac0010b947 */ /* 0x002ff20003800000 */
.L_x_87:
[----:B------:R-:W-:Y:S05]  /*6240*/  @P4 BRA `(.L_x_29) ;  /* 0x0000000000144947 */ /* 0x000fea0003800000 */
[----:B------:R-:W-:Y:S01]  /*6250*/  LOP3.LUT P3, RZ, R16, 0x1f, RZ, 0xc0, !PT ;  /* 0x0000001f10ff7812 */ /* 0x000fe2000786c0ff */
[----:B-1----:R-:W-:-:S04]  /*6260*/  IMAD.MOV.U32 R172, RZ, RZ, 0xa000 ;  /* 0x0000a000ffac7424 */ /* 0x002fc800078e00ff */
[----:B------:R2:W-:Y:S08]  /*6270*/  SYNCS.ARRIVE.TRANS64 RZ, [R171+URZ+0x2d000], R172 ;  /* 0x02d000acabff79a7 */ /* 0x0005f0000800003f */
[----:B------:R-:W-:Y:S05]  /*6280*/  @!P3 BRA `(.L_x_29) ;  /* 0x000000000004b947 */ /* 0x000fea0003800000 */
[----:B------:R-:W-:Y:S01]  /*6290*/  BPT.TRAP 0x1 ;  /* 0x000000040000795c */ /* 0x000fe20000300000 */
.L_x_29:
[----:B-12---:R-:W-:Y:S01]  /*62a0*/  IMAD R172, R5, 0xa000, R2 ;  /* 0x0000a00005ac7824 */ /* 0x006fe200078e0202 */
[----:B------:R-:W-:Y:S01]  /*62b0*/  R2UR UR41, R171 ;  /* 0x00000000ab2972ca */ /* 0x000fe200000e0000 */
[----:B------:R-:W-:Y:S01]  /*62c0*/  UIADD3 UR38, UP0, UR60, 0x1f0, URZ ;  /* 0x000001f03c267890 */ /* 0x000fe2000ff1e03f */
[----:B------:R-:W-:Y:S01]  /*62d0*/  R2UR UR43, R8 ;  /* 0x00000000082b72ca */ /* 0x000fe200000e0000 */
[----:B------:R-:W-:Y:S01]  /*62e0*/  UMOV UR6, 0x0 ;  /* 0x0000000000067882 */ /* 0x000fe20000000000 */
[----:B------:R-:W-:Y:S01]  /*62f0*/  R2UR UR8, R172 ;  /* 0x00000000ac0872ca */ /* 0x000fe200000e0000 */
[----:B------:R-:W-:Y:S01]  /*6300*/  UIADD3.X UR39, URZ, UR61, URZ, UP0, !UPT ;  /* 0x0000003d3f277290 */ /* 0x000fe200087fe43f */
[----:B------:R-:W-:Y:S01]  /*6310*/  IADD3 R5, R5, 0x1, RZ ;  /* 0x0000000105057810 */ /* 0x000fe20007ffe0ff */
[----:B------:R-:W-:Y:S01]  /*6320*/  UMOV UR7, 0x10000000 ;  /* 0x1000000000077882 */ /* 0x000fe20000000000 */
[----:B------:R-:W-:Y:S01]  /*6330*/  UMOV UR42, URZ ;  /* 0x0000003f002a7c82 */ /* 0x000fe20008000000 */
[----:B------:R-:W-:Y:S01]  /*6340*/  UMOV UR34, 0x20 ;  /* 0x0000002000227882 */ /* 0x000fe20000000000 */
[----:B------:R-:W-:Y:S01]  /*6350*/  UMOV UR36, UR44 ;  /* 0x0000002c00247c82 */ /* 0x000fe20008000000 */
[----:B------:R-:W-:Y:S01]  /*6360*/  UMOV UR37, UR45 ;  /* 0x0000002d00257c82 */ /* 0x000fe20008000000 */
[----:B------:R-:W-:Y:S01]  /*6370*/  UMOV UR26, 0x40 ;  /* 0x00000040001a7882 */ /* 0x000fe20000000000 */
[----:B------:R-:W-:Y:S01]  /*6380*/  UIADD3 UR41, UR41, 0x2d000, URZ ;  /* 0x0002d00029297890 */ /* 0x000fe2000fffe03f */
[----:B------:R-:W-:Y:S01]  /*6390*/  ISETP.NE.AND P3, PT, R5, 0x4, PT ;  /* 0x000000040500780c */ /* 0x000fe20003f65270 */
[----:B------:R-:W-:-:S02]  /*63a0*/  USHF.L.U32 UR43, UR43, 0x7, URZ ;  /* 0x000000072b2b7899 */ /* 0x000fc4000800063f */
[----:B------:R-:W-:Y:S01]  /*63b0*/  UIADD3 UR40, UR8, 0x5000, URZ ;  /* 0x0000500008287890 */ /* 0x000fe2000fffe03f */
[----:B------:R-:W-:Y:S01]  /*63c0*/  SEL R171, RZ, 0x1, P3 ;  /* 0x00000001ffab7807 */ /* 0x000fe20001800000 */
[----:B------:R-:W-:Y:S01]  /*63d0*/  UIADD3 UR32, UR8, 0x7000, URZ ;  /* 0x0000700008207890 */ /* 0x000fe2000fffe03f */
[----:B------:R-:W-:Y:S01]  /*63e0*/  SEL R5, R5, RZ, P3 ;  /* 0x000000ff05057207 */ /* 0x000fe20001800000 */
[----:B------:R-:W-:Y:S01]  /*63f0*/  UIADD3 UR24, UR8, 0x9000, URZ ;  /* 0x0000900008187890 */ /* 0x000fe2000fffe03f */
[----:B------:R-:W-:Y:S01]  /*6400*/  LOP3.LUT R4, R4, R171, RZ, 0x3c, !PT ;  /* 0x000000ab04047212 */ /* 0x000fe200078e3cff */
[----:B------:R-:W-:Y:S02]  /*6410*/  UIADD3 UR16, UR8, 0xb000, URZ ;  /* 0x0000b00008107890 */ /* 0x000fe4000fffe03f */
[----:B------:R-:W-:Y:S01]  /*6420*/  UIADD3 UR8, UR8, 0xd000, URZ ;  /* 0x0000d00008087890 */ /* 0x000fe2000fffe03f */
[----:B------:R1:W-:Y:S01]  /*6430*/  UTMALDG.4D [UR40], [UR38], desc[UR6] ;  /* 0x00000628260075b4 */ /* 0x0003e20008019000 */
[----:B------:R-:W-:Y:S01]  /*6440*/  UMOV UR33, UR41 ;  /* 0x0000002900217c82 */ /* 0x000fe20008000000 */
[----:B------:R-:W-:Y:S01]  /*6450*/  UMOV UR35, UR43 ;  /* 0x0000002b00237c82 */ /* 0x000fe20008000000 */
        /* <DEDUP_REMOVED lines=15> */
[----:B------:R1:W-:Y:S01]  /*6550*/  UTMALDG.4D [UR24], [UR38], desc[UR6] ;  /* 0x00000618260075b4 */ /* 0x0003e20008019000 */
[----:B------:R1:W-:Y:S01]  /*6560*/  UTMALDG.4D [UR16], [UR38], desc[UR6] ;  /* 0x00000610260075b4 */ /* 0x0003e20008019000 */
[----:B------:R1:W-:Y:S02]  /*6570*/  UTMALDG.4D [UR8], [UR38], desc[UR6] ;  /* 0x00000608260075b4 */ /* 0x0003e40008019000 */
[----:B-1----:R-:W-:Y:S01]  /*6580*/  NOP ;  /* 0x0000000000007918 */ /* 0x002fe20000000000 */
.L_x_27:
[----:B------:R-:W-:-:S07]  /*6590*/  VIADD R7, R7, 0xffffffff ;  /* 0xffffffff07077836 */ /* 0x000fce0000000000 */
.L_x_26:
[----:B------:R-:W-:Y:S01]  /*65a0*/  IADD3 R173, R179, 0x1, RZ ;  /* 0x00000001b3ad7810 */ /* 0x000fe20007ffe0ff */
[----:B------:R-:W-:Y:S05]  /*65b0*/  WARPSYNC.ALL ;  /* 0x0000000000007948 */ /* 0x000fea0003800000 */
[----:B------:R-:W-:-:S04]  /*65c0*/  ISETP.NE.AND P3, PT, R173, 0x4, PT ;  /* 0x00000004ad00780c */ /* 0x000fc80003f65270 */
[----:B------:R-:W-:Y:S02]  /*65d0*/  SEL R172, RZ, 0x1, P3 ;  /* 0x00000001ffac7807 */ /* 0x000fe40001800000 */
[----:B------:R-:W-:Y:S02]  /*65e0*/  SEL R173, R173, RZ, P3 ;  /* 0x000000ffadad7207 */ /* 0x000fe40001800000 */
[----:B------:R-:W-:Y:S02]  /*65f0*/  LOP3.LUT R3, R3, R172, RZ, 0x3c, !PT ;  /* 0x000000ac03037212 */ /* 0x000fe400078e3cff */
        /* <DEDUP_REMOVED lines=57> */
[----:B------:R-:W-:Y:S02]  /*6990*/  LEA R183, R173, R2, 0x3 ;  /* 0x00000002adb77211 */ /* 0x000fe400078e18ff */
[----:B------:R-:W-:Y:S02]  /*69a0*/  FMNMX R171, R81, R172, !PT ;  /* 0x000000ac51ab7209 */ /* 0x000fe40007800000 */
[----:B------:R-:W-:Y:S02]  /*69b0*/  SHF.L.U32 R182, R3, 0x1f, RZ ;  /* 0x0000001f03b67819 */ /* 0x000fe400000006ff */
[----:B------:R-:W-:-:S04]  /*69c0*/  FMNMX R172, R84, R171, !PT ;  /* 0x000000ab54ac7209 */ /* 0x000fc80007800000 */
[----:B------:R-:W-:Y:S02]  /*69d0*/  FMNMX R171, R85, R172, !PT ;  /* 0x000000ac55ab7209 */ /* 0x000fe40007800000 */
[----:B------:R-:W-:-:S03]  /*69e0*/  FMNMX R172, R82, R179, !PT ;  /* 0x000000b352ac7209 */ /* 0x000fc60007800000 */
[----:B------:R-:W1:Y:S01]  /*69f0*/  SHFL.BFLY PT, R178, R171, 0x1, 0x1f ;  /* 0x0c201f00abb27f89 */ /* 0x000e6200000e0000 */
[----:B------:R-:W-:-:S04]  /*6a00*/  FMNMX R179, R83, R172, !PT ;  /* 0x000000ac53b37209 */ /* 0x000fc80007800000 */
[----:B------:R-:W-:-:S04]  /*6a10*/  FMNMX R172, R86, R179, !PT ;  /* 0x000000b356ac7209 */ /* 0x000fc80007800000 */
[----:B------:R-:W-:-:S05]  /*6a20*/  FMNMX R176, R87, R172, !PT ;  /* 0x000000ac57b07209 */ /* 0x000fca0007800000 */
[----:B------:R-:W2:Y:S01]  /*6a30*/  SHFL.BFLY PT, R179, R176, 0x1, 0x1f ;  /* 0x0c201f00b0b37f89 */ /* 0x000ea200000e0000 */
[----:B-1----:R-:W-:Y:S01]  /*6a40*/  FMNMX R178, R171, R178, !PT ;  /* 0x000000b2abb27209 */ /* 0x002fe20007800000 */
[----:B------:R-:W-:-:S04]  /*6a50*/  IMAD R171, R6, 0x8, R17 ;  /* 0x0000000806ab7824 */ /* 0x000fc800078e0211 */
[----:B------:R-:W1:Y:S01]  /*6a60*/  SHFL.BFLY PT, R181, R178, 0x2, 0x1f ;  /* 0x0c401f00b2b57f89 */ /* 0x000e6200000e0000 */
[----:B--2---:R-:W-:-:S05]  /*6a70*/  FMNMX R179, R176, R179, !PT ;  /* 0x000000b3b0b37209 */ /* 0x004fca0007800000 */
[----:B------:R-:W2:Y:S01]  /*6a80*/  SHFL.BFLY PT, R180, R179, 0x2, 0x1f ;  /* 0x0c401f00b3b47f89 */ /* 0x000ea200000e0000 */
[----:B-1----:R-:W-:Y:S02]  /*6a90*/  FMNMX R172, R178, R181, !PT ;  /* 0x000000b5b2ac7209 */ /* 0x002fe40007800000 */
[----:B------:R-:W-:Y:S02]  /*6aa0*/  PRMT R181, RZ, 0x654, R171 ;  /* 0x00000654ffb57816 */ /* 0x000fe400000000ab */
[C---:B------:R-:W-:Y:S02]  /*6ab0*/  FSETP.NEU.AND P3, PT, R172.reuse, -INF , PT ;  /* 0xff800000ac00780b */ /* 0x040fe40003f6d000 */
[----:B------:R1:W-:Y:S02]  /*6ac0*/  SYNCS.ARRIVE.TRANS64.RED.A1T0 RZ, [R181+URZ], RZ ;  /* 0x000000ffb5ff79a7 */ /* 0x0003e4000810043f */
[----:B------:R-:W-:-:S05]  /*6ad0*/  FSEL R184, R172, RZ, P3 ;  /* 0x000000ffacb87208 */ /* 0x000fca0001800000 */
[----:B------:R-:W-:Y:S01]  /*6ae0*/  FADD R171, -R184, R177 ;  /* 0x000000b1b8ab7221 */ /* 0x000fe20000000100 */
[----:B------:R-:W3:Y:S03]  /*6af0*/  SYNCS.PHASECHK.TRANS64.TRYWAIT P4, [R183+URZ+0x2d000], R182 ;  /* 0x02d000b6b70075a7 */ /* 0x000ee6000808017f */
[----:B------:R-:W-:Y:S01]  /*6b00*/  FMUL R178, R171, UR22 ;  /* 0x00000016abb27c20 */ /* 0x000fe20008400000 */
[----:B--2---:R-:W-:-:S04]  /*6b10*/  FMNMX R171, R179, R180, !PT ;  /* 0x000000b4b3ab7209 */ /* 0x004fc80007800000 */
[----:B------:R-:W-:Y:S02]  /*6b20*/  FSETP.GEU.AND P5, PT, R178, -126, PT ;  /* 0xc2fc0000b200780b */ /* 0x000fe40003fae000 */
[----:B------:R-:W-:-:S04]  /*6b30*/  FSETP.NEU.AND P3, PT, R171, -INF , PT ;  /* 0xff800000ab00780b */ /* 0x000fc80003f6d000 */
[----:B------:R-:W-:-:S05]  /*6b40*/  FSEL R180, R171, RZ, P3 ;  /* 0x000000ffabb47208 */ /* 0x000fca0001800000 */
[C---:B------:R-:W-:Y:S01]  /*6b50*/  FADD R176, -R180.reuse, R175 ;  /* 0x000000afb4b07221 */ /* 0x040fe20000000100 */
[----:B------:R-:W-:Y:S01]  /*6b60*/  FMUL R175, R180, UR22 ;  /* 0x00000016b4af7c20 */ /* 0x000fe20008400000 */
[----:B------:R-:W-:Y:S02]  /*6b70*/  @!P5 FMUL R178, R178, 0.5 ;  /* 0x3f000000b2b2d820 */ /* 0x000fe40000400000 */
[----:B------:R-:W-:Y:S01]  /*6b80*/  FMUL R176, R176, UR22 ;  /* 0x00000016b0b07c20 */ /* 0x000fe20008400000 */
[--C-:B------:R-:W-:Y:S01]  /*6b90*/  FFMA R26, R26, UR22, -R175.reuse ;  /* 0x000000161a1a7c23 */ /* 0x100fe200080008af */
[----:B------:R-:W-:Y:S02]  /*6ba0*/  FFMA R27, R27, UR22, -R175 ;  /* 0x000000161b1b7c23 */ /* 0x000fe400080008af */
[----:B------:R-:W2:Y:S01]  /*6bb0*/  MUFU.EX2 R178, R178 ;  /* 0x000000b200b27308 */ /* 0x000ea20000000800 */
[----:B------:R-:W-:Y:S02]  /*6bc0*/  FSETP.GEU.AND P6, PT, R176, -126, PT ;  /* 0xc2fc0000b000780b */ /* 0x000fe40003fce000 */
[----:B------:R-:W-:Y:S01]  /*6bd0*/  FSETP.GEU.AND P3, PT, R26, -126, PT ;  /* 0xc2fc00001a00780b */ /* 0x000fe20003f6e000 */
[----:B-1-3--:R-:W-:-:S12]  /*6be0*/  @!P4 BRA `(.L_x_30) ;  /* 0x000000a000b8c947 */ /* 0x00afd80003800000 */
.L_x_88:
[--C-:B------:R-:W-:Y:S01]  /*6bf0*/  FFMA R30, R30, UR22, -R175.reuse ;  /* 0x000000161e1e7c23 */ /* 0x100fe200080008af */
[----:B--2---:R-:W-:Y:S01]  /*6c00*/  @!P5 FMUL R178, R178, R178 ;  /* 0x000000b2b2b2d220 */ /* 0x004fe20000400000 */
[----:B------:R-:W-:Y:S01]  /*6c10*/  @!P6 FMUL R176, R176, 0.5 ;  /* 0x3f000000b0b0e820 */ /* 0x000fe20000400000 */
[--C-:B-1----:R-:W-:Y:S01]  /*6c20*/  FFMA R183, R31, UR22, -R175.reuse ;  /* 0x000000161fb77c23 */ /* 0x102fe200080008af */
[--C-:B------:R-:W-:Y:S01]  /*6c30*/  FFMA R38, R38, UR22, -R175.reuse ;  /* 0x0000001626267c23 */ /* 0x100fe200080008af */
[----:B------:R-:W-:Y:S01]  /*6c40*/  FSETP.GEU.AND P5, PT, R30, -126, PT ;  /* 0xc2fc00001e00780b */ /* 0x000fe20003fae000 */
[----:B------:R-:W1:Y:S01]  /*6c50*/  MUFU.EX2 R181, R176 ;  /* 0x000000b000b57308 */ /* 0x000e620000000800 */
[----:B------:R-:W-:Y:S01]  /*6c60*/  FSETP.GEU.AND P4, PT, R27, -126, PT ;  /* 0xc2fc00001b00780b */ /* 0x000fe20003f8e000 */
[----:B------:R-:W-:Y:S01]  /*6c70*/  @!P3 FMUL R26, R26, 0.5 ;  /* 0x3f0000001a1ab820 */ /* 0x000fe20000400000 */
[--C-:B------:R-:W-:Y:S01]  /*6c80*/  FFMA R177, R34, UR22, -R175.reuse ;  /* 0x0000001622b17c23 */ /* 0x100fe200080008af */
[--C-:B------:R-:W-:Y:S01]  /*6c90*/  FFMA R35, R35, UR22, -R175.reuse ;  /* 0x0000001623237c23 */ /* 0x100fe200080008af */
[----:B------:R-:W-:Y:S01]  /*6ca0*/  FMUL R31, R184, UR22 ;  /* 0x00000016b81f7c20 */ /* 0x000fe20008400000 */
[--C-:B------:R-:W-:Y:S01]  /*6cb0*/  FFMA R39, R39, UR22, -R175.reuse ;  /* 0x0000001627277c23 */ /* 0x100fe200080008af */
[----:B------:R-:W-:Y:S01]  /*6cc0*/  FFMA R42, R42, UR22, -R175 ;  /* 0x000000162a2a7c23 */ /* 0x000fe200080008af */
[----:B------:R2:W3:Y:S01]  /*6cd0*/  MUFU.EX2 R182, R26 ;  /* 0x0000001a00b67308 */ /* 0x0004e20000000800 */
[--C-:B------:R-:W-:Y:S01]  /*6ce0*/  FFMA R28, R28, UR22, -R31.reuse ;  /* 0x000000161c1c7c23 */ /* 0x100fe2000800081f */
[--C-:B------:R-:W-:Y:S01]  /*6cf0*/  FFMA R24, R24, UR22, -R31.reuse ;  /* 0x0000001618187c23 */ /* 0x100fe2000800081f */
[--C-:B------:R-:W-:Y:S01]  /*6d00*/  FFMA R25, R25, UR22, -R31.reuse ;  /* 0x0000001619197c23 */ /* 0x100fe2000800081f */
[----:B------:R-:W-:Y:S01]  /*6d10*/  @!P5 FMUL R30, R30, 0.5 ;  /* 0x3f0000001e1ed820 */ /* 0x000fe20000400000 */
[--C-:B------:R-:W-:Y:S01]  /*6d20*/  FFMA R29, R29, UR22, -R31.reuse ;  /* 0x000000161d1d7c23 */ /* 0x100fe2000800081f */
[----:B------:R-:W-:Y:S01]  /*6d30*/  @!P4 FMUL R27, R27, 0.5 ;  /* 0x3f0000001b1bc820 */ /* 0x000fe20000400000 */
[--C-:B------:R-:W-:Y:S01]  /*6d40*/  FFMA R36, R36, UR22, -R31.reuse ;  /* 0x0000001624247c23 */ /* 0x100fe2000800081f */
[----:B------:R-:W4:Y:S01]  /*6d50*/  MUFU.EX2 R176, R30 ;  /* 0x0000001e00b07308 */ /* 0x000f220000000800 */
[----:B-1----:R-:W-:Y:S01]  /*6d60*/  @!P6 FMUL R181, R181, R181 ;  /* 0x000000b5b5b5e220 */ /* 0x002fe20000400000 */
[----:B------:R-:W-:Y:S01]  /*6d70*/  FSETP.GEU.AND P6, PT, R183, -126, PT ;  /* 0xc2fc0000b700780b */ /* 0x000fe20003fce000 */
[--C-:B--2---:R-:W-:Y:S01]  /*6d80*/  FFMA R26, R32, UR22, -R31.reuse ;  /* 0x00000016201a7c23 */ /* 0x104fe2000800081f */
[----:B------:R-:W-:Y:S01]  /*6d90*/  FFMA R41, R41, UR22, -R31 ;  /* 0x0000001629297c23 */ /* 0x000fe2000800081f */
[--C-:B------:R-:W-:Y:S01]  /*6da0*/  FFMA R43, R43, UR22, -R175.reuse ;  /* 0x000000162b2b7c23 */ /* 0x100fe200080008af */
[----:B------:R-:W-:Y:S01]  /*6db0*/  FFMA R46, R46, UR22, -R175 ;  /* 0x000000162e2e7c23 */ /* 0x000fe200080008af */
[----:B------:R-:W-:Y:S01]  /*6dc0*/  FFMA R44, R44, UR22, -R31 ;  /* 0x000000162c2c7c23 */ /* 0x000fe2000800081f */
[----:B------:R1:W2:Y:S01]  /*6dd0*/  MUFU.EX2 R180, R27 ;  /* 0x0000001b00b47308 */ /* 0x0002a20000000800 */
[----:B---3--:R-:W-:Y:S01]  /*6de0*/  @!P3 FMUL R182, R182, R182 ;  /* 0x000000b6b6b6b220 */ /* 0x008fe20000400000 */
[----:B------:R-:W-:Y:S01]  /*6df0*/  FSETP.GEU.AND P3, PT, R177, -126, PT ;  /* 0xc2fc0000b100780b */ /* 0x000fe20003f6e000 */
[----:B------:R-:W-:Y:S01]  /*6e00*/  FFMA R47, R47, UR22, -R175 ;  /* 0x000000162f2f7c23 */ /* 0x000fe200080008af */
[----:B------:R-:W-:Y:S01]  /*6e10*/  R2UR UR6, R173 ;  /* 0x00000000ad0672ca */ /* 0x000fe200000e0000 */
[-C--:B------:R-:W-:Y:S01]  /*6e20*/  FMUL R152, R152, R178.reuse ;  /* 0x000000b298987220 */ /* 0x080fe20000400000 */
[-C--:B------:R-:W-:Y:S01]  /*6e30*/  FMUL R153, R153, R178.reuse ;  /* 0x000000b299997220 */ /* 0x080fe20000400000 */
[----:B------:R-:W-:Y:S01]  /*6e40*/  @!P6 FMUL R183, R183, 0.5 ;  /* 0x3f000000b7b7e820 */ /* 0x000fe20000400000 */
[----:B------:R-:W-:Y:S01]  /*6e50*/  FMUL R156, R156, R178 ;  /* 0x000000b29c9c7220 */ /* 0x000fe20000400000 */
[----:B----4-:R-:W-:Y:S01]  /*6e60*/  @!P5 FMUL R176, R176, R176 ;  /* 0x000000b0b0b0d220 */ /* 0x010fe20000400000 */
[----:B------:R-:W-:Y:S01]  /*6e70*/  FSETP.GEU.AND P5, PT, R38, -126, PT ;  /* 0xc2fc00002600780b */ /* 0x000fe20003fae000 */
[----:B------:R-:W3:Y:S01]  /*6e80*/  MUFU.EX2 R179, R183 ;  /* 0x000000b700b37308 */ /* 0x000ee20000000800 */
[--C-:B-1----:R-:W-:Y:S01]  /*6e90*/  FFMA R27, R33, UR22, -R31.reuse ;  /* 0x00000016211b7c23 */ /* 0x102fe2000800081f */
[-C--:B------:R-:W-:Y:S01]  /*6ea0*/  FMUL R157, R157, R178.reuse ;  /* 0x000000b29d9d7220 */ /* 0x080fe20000400000 */
[-C--:B------:R-:W-:Y:S01]  /*6eb0*/  FMUL R160, R160, R178.reuse ;  /* 0x000000b2a0a07220 */ /* 0x080fe20000400000 */
[----:B------:R-:W-:Y:S01]  /*6ec0*/  @!P3 FMUL R177, R177, 0.5 ;  /* 0x3f000000b1b1b820 */ /* 0x000fe20000400000 */
[----:B------:R-:W-:Y:S01]  /*6ed0*/  FMUL R161, R161, R178 ;  /* 0x000000b2a1a17220 */ /* 0x000fe20000400000 */
[----:B--2---:R-:W-:Y:S01]  /*6ee0*/  @!P4 FMUL R180, R180, R180 ;  /* 0x000000b4b4b4c220 */ /* 0x004fe20000400000 */
[----:B------:R-:W-:Y:S01]  /*6ef0*/  FSETP.GEU.AND P4, PT, R35, -126, PT ;  /* 0xc2fc00002300780b */ /* 0x000fe20003f8e000 */
[-C--:B------:R-:W-:Y:S01]  /*6f00*/  FMUL R164, R164, R178.reuse ;  /* 0x000000b2a4a47220 */ /* 0x080fe20000400000 */
[-C--:B------:R-:W-:Y:S01]  /*6f10*/  FMUL R165, R165, R178.reuse ;  /* 0x000000b2a5a57220 */ /* 0x080fe20000400000 */
[----:B------:R-:W1:Y:S01]  /*6f20*/  MUFU.EX2 R177, R177 ;  /* 0x000000b100b17308 */ /* 0x000e620000000800 */
[-C--:B------:R-:W-:Y:S01]  /*6f30*/  FMUL R154, R154, R181.reuse ;  /* 0x000000b59a9a7220 */ /* 0x080fe20000400000 */
[----:B------:R-:W-:Y:S01]  /*6f40*/  @!P5 FMUL R38, R38, 0.5 ;  /* 0x3f0000002626d820 */ /* 0x000fe20000400000 */
[-C--:B------:R-:W-:Y:S01]  /*6f50*/  FMUL R155, R155, R181.reuse ;  /* 0x000000b59b9b7220 */ /* 0x080fe20000400000 */
[-C--:B------:R-:W-:Y:S01]  /*6f60*/  FMUL R158, R158, R181.reuse ;  /* 0x000000b59e9e7220 */ /* 0x080fe20000400000 */
[-C--:B------:R-:W-:Y:S01]  /*6f70*/  FMUL R159, R159, R181.reuse ;  /* 0x000000b59f9f7220 */ /* 0x080fe20000400000 */
[----:B------:R-:W-:Y:S01]  /*6f80*/  FMUL R162, R162, R181 ;  /* 0x000000b5a2a27220 */ /* 0x000fe20000400000 */
[----:B---3--:R-:W-:Y:S01]  /*6f90*/  @!P6 FMUL R179, R179, R179 ;  /* 0x000000b3b3b3e220 */ /* 0x008fe20000400000 */
[----:B------:R-:W2:Y:S01]  /*6fa0*/  MUFU.EX2 R34, R38 ;  /* 0x0000002600227308 */ /* 0x000ea20000000800 */
[----:B------:R-:W-:Y:S01]  /*6fb0*/  FSETP.GEU.AND P6, PT, R39, -126, PT ;  /* 0xc2fc00002700780b */ /* 0x000fe20003fce000 */
[----:B------:R-:W-:Y:S01]  /*6fc0*/  @!P4 FMUL R35, R35, 0.5 ;  /* 0x3f0000002323c820 */ /* 0x000fe20000400000 */
[-C--:B------:R-:W-:Y:S01]  /*6fd0*/  FMUL R163, R163, R181.reuse ;  /* 0x000000b5a3a37220 */ /* 0x080fe20000400000 */
[-C--:B------:R-:W-:Y:S01]  /*6fe0*/  FMUL R166, R166, R181.reuse ;  /* 0x000000b5a6a67220 */ /* 0x080fe20000400000 */
[----:B------:R-:W-:Y:S01]  /*6ff0*/  FMUL R167, R167, R181 ;  /* 0x000000b5a7a77220 */ /* 0x000fe20000400000 */
[----:B------:R-:W-:Y:S01]  /*7000*/  UIMAD UR6, UR6, 0xa00, UR23 ;  /* 0x00000a00060678a4 */ /* 0x000fe2000f8e0217 */
[-C--:B------:R-:W-:Y:S01]  /*7010*/  FMUL R136, R136, R178.reuse ;  /* 0x000000b288887220 */ /* 0x080fe20000400000 */
[----:B------:R-:W3:Y:S01]  /*7020*/  MUFU.EX2 R30, R35 ;  /* 0x00000023001e7308 */ /* 0x000ee20000000800 */
[----:B-1----:R-:W-:Y:S01]  /*7030*/  @!P3 FMUL R177, R177, R177 ;  /* 0x000000b1b1b1b220 */ /* 0x002fe20000400000 */
[----:B------:R-:W-:Y:S01]  /*7040*/  FSETP.GEU.AND P3, PT, R24, -126, PT ;  /* 0xc2fc00001800780b */ /* 0x000fe20003f6e000 */
[----:B------:R-:W-:Y:S01]  /*7050*/  UMOV UR7, 0x80000020 ;  /* 0x8000002000077882 */ /* 0x000fe20000000000 */
[-C--:B------:R-:W-:Y:S01]  /*7060*/  FMUL R137, R137, R178.reuse ;  /* 0x000000b289897220 */ /* 0x080fe20000400000 */
[-C--:B------:R-:W-:Y:S01]  /*7070*/  FMUL R140, R140, R178.reuse ;  /* 0x000000b28c8c7220 */ /* 0x080fe20000400000 */
[----:B------:R-:W-:Y:S01]  /*7080*/  @!P6 FMUL R39, R39, 0.5 ;  /* 0x3f0000002727e820 */ /* 0x000fe20000400000 */
[-C--:B------:R-:W-:Y:S01]  /*7090*/  FMUL R141, R141, R178.reuse ;  /* 0x000000b28d8d7220 */ /* 0x080fe20000400000 */
[----:B------:R-:W-:Y:S01]  /*70a0*/  FMUL R144, R144, R178 ;  /* 0x000000b290907220 */ /* 0x000fe20000400000 */
[----:B--2---:R-:W-:Y:S01]  /*70b0*/  @!P5 FMUL R34, R34, R34 ;  /* 0x000000222222d220 */ /* 0x004fe20000400000 */
[----:B------:R-:W-:Y:S01]  /*70c0*/  FSETP.GEU.AND P5, PT, R28, -126, PT ;  /* 0xc2fc00001c00780b */ /* 0x000fe20003fae000 */
[----:B------:R-:W1:Y:S01]  /*70d0*/  MUFU.EX2 R35, R39 ;  /* 0x0000002700237308 */ /* 0x000e620000000800 */
[-C--:B------:R-:W-:Y:S01]  /*70e0*/  FMUL R145, R145, R178.reuse ;  /* 0x000000b291917220 */ /* 0x080fe20000400000 */
[-C--:B------:R-:W-:Y:S01]  /*70f0*/  FMUL R148, R148, R178.reuse ;  /* 0x000000b294947220 */ /* 0x080fe20000400000 */
[----:B------:R-:W-:Y:S01]  /*7100*/  FMUL R149, R149, R178 ;  /* 0x000000b295957220 */ /* 0x000fe20000400000 */
[----:B------:R-:W-:Y:S01]  /*7110*/  @!P3 FMUL R24, R24, 0.5 ;  /* 0x3f0000001818b820 */ /* 0x000fe20000400000 */
[-C--:B------:R-:W-:Y:S01]  /*7120*/  FMUL R138, R138, R181.reuse ;  /* 0x000000b58a8a7220 */ /* 0x080fe20000400000 */
[----:B---3--:R-:W-:Y:S01]  /*7130*/  @!P4 FMUL R30, R30, R30 ;  /* 0x0000001e1e1ec220 */ /* 0x008fe20000400000 */
[----:B------:R-:W-:Y:S01]  /*7140*/  FSETP.GEU.AND P4, PT, R25, -126, PT ;  /* 0xc2fc00001900780b */ /* 0x000fe20003f8e000 */
[----:B------:R2:W3:Y:S01]  /*7150*/  MUFU.EX2 R187, R24 ;  /* 0x0000001800bb7308 */ /* 0x0004e20000000800 */
[-C--:B------:R-:W-:Y:S01]  /*7160*/  FMUL R139, R139, R181.reuse ;  /* 0x000000b58b8b7220 */ /* 0x080fe20000400000 */
[-C--:B------:R-:W-:Y:S01]  /*7170*/  FMUL R142, R142, R181.reuse ;  /* 0x000000b58e8e7220 */ /* 0x080fe20000400000 */
[-C--:B------:R-:W-:Y:S01]  /*7180*/  FMUL R143, R143, R181.reuse ;  /* 0x000000b58f8f7220 */ /* 0x080fe20000400000 */
[----:B------:R-:W-:Y:S01]  /*7190*/  @!P5 FMUL R28, R28, 0.5 ;  /* 0x3f0000001c1cd820 */ /* 0x000fe20000400000 */
[-C--:B------:R-:W-:Y:S01]  /*71a0*/  FMUL R146, R146, R181.reuse ;  /* 0x000000b592927220 */ /* 0x080fe20000400000 */
[-C--:B------:R-:W-:Y:S01]  /*71b0*/  FMUL R147, R147, R181.reuse ;  /* 0x000000b593937220 */ /* 0x080fe20000400000 */
[----:B------:R-:W-:Y:S01]  /*71c0*/  FMUL R150, R150, R181 ;  /* 0x000000b596967220 */ /* 0x000fe20000400000 */
[----:B------:R-:W4:Y:S01]  /*71d0*/  MUFU.EX2 R183, R28 ;  /* 0x0000001c00b77308 */ /* 0x000f220000000800 */
[----:B-1----:R-:W-:Y:S01]  /*71e0*/  @!P6 FMUL R35, R35, R35 ;  /* 0x000000232323e220 */ /* 0x002fe20000400000 */
[----:B------:R-:W-:Y:S01]  /*71f0*/  FSETP.GEU.AND P6, PT, R29, -126, PT ;  /* 0xc2fc00001d00780b */ /* 0x000fe20003fce000 */
[--C-:B--2---:R-:W-:Y:S01]  /*7200*/  FFMA R24, R37, UR22, -R31.reuse ;  /* 0x0000001625187c23 */ /* 0x104fe2000800081f */
[----:B------:R-:W-:Y:S01]  /*7210*/  @!P4 FMUL R25, R25, 0.5 ;  /* 0x3f0000001919c820 */ /* 0x000fe20000400000 */
[----:B------:R-:W-:Y:S01]  /*7220*/  FMUL R151, R151, R181 ;  /* 0x000000b597977220 */ /* 0x000fe20000400000 */
[----:B------:R-:W-:Y:S01]  /*7230*/  UIADD3 UR8, UR6, 0x200, URZ ;  /* 0x0000020006087890 */ /* 0x000fe2000fffe03f */
[-C--:B------:R-:W-:Y:S01]  /*7240*/  FMUL R120, R120, R178.reuse ;  /* 0x000000b278787220 */ /* 0x080fe20000400000 */
[----:B------:R1:W2:Y:S01]  /*7250*/  MUFU.EX2 R186, R25 ;  /* 0x0000001900ba7308 */ /* 0x0002a20000000800 */
[----:B---3--:R-:W-:Y:S01]  /*7260*/  @!P3 FMUL R187, R187, R187 ;  /* 0x000000bbbbbbb220 */ /* 0x008fe20000400000 */
[----:B------:R-:W-:Y:S01]  /*7270*/  FSETP.GEU.AND P3, PT, R26, -126, PT ;  /* 0xc2fc00001a00780b */ /* 0x000fe20003f6e000 */
[----:B------:R-:W-:Y:S01]  /*7280*/  UMOV UR19, 0x80000020 ;  /* 0x8000002000137882 */ /* 0x000fe20000000000 */
[-C--:B------:R-:W-:Y:S01]  /*7290*/  FMUL R121, R121, R178.reuse ;  /* 0x000000b279797220 */ /* 0x080fe20000400000 */
[----:B------:R-:W-:Y:S01]  /*72a0*/  UMOV UR18, UR8 ;  /* 0x0000000800127c82 */ /* 0x000fe20008000000 */
[-C--:B------:R-:W-:Y:S01]  /*72b0*/  FMUL R124, R124, R178.reuse ;  /* 0x000000b27c7c7220 */ /* 0x080fe20000400000 */
[----:B------:R-:W-:Y:S01]  /*72c0*/  @!P6 FMUL R29, R29, 0.5 ;  /* 0x3f0000001d1de820 */ /* 0x000fe20000400000 */
[-C--:B------:R-:W-:Y:S01]  /*72d0*/  FMUL R125, R125, R178.reuse ;  /* 0x000000b27d7d7220 */ /* 0x080fe20000400000 */
[----:B----4-:R-:W-:Y:S01]  /*72e0*/  @!P5 FMUL R183, R183, R183 ;  /* 0x000000b7b7b7d220 */ /* 0x010fe20000400000 */
[----:B------:R-:W-:Y:S01]  /*72f0*/  FSETP.GEU.AND P5, PT, R36, -126, PT ;  /* 0xc2fc00002400780b */ /* 0x000fe20003fae000 */
[----:B------:R-:W3:Y:S01]  /*7300*/  MUFU.EX2 R184, R29 ;  /* 0x0000001d00b87308 */ /* 0x000ee20000000800 */
[----:B-1----:R-:W-:Y:S01]  /*7310*/  FFMA R25, R40, UR22, -R31 ;  /* 0x0000001628197c23 */ /* 0x002fe2000800081f */
[-C--:B------:R-:W-:Y:S01]  /*7320*/  FMUL R128, R128, R178.reuse ;  /* 0x000000b280807220 */ /* 0x080fe20000400000 */
[-C--:B------:R-:W-:Y:S01]  /*7330*/  FMUL R129, R129, R178.reuse ;  /* 0x000000b281817220 */ /* 0x080fe20000400000 */
[----:B------:R-:W-:Y:S01]  /*7340*/  @!P3 FMUL R26, R26, 0.5 ;  /* 0x3f0000001a1ab820 */ /* 0x000fe20000400000 */
[----:B------:R-:W-:Y:S01]  /*7350*/  FMUL R132, R132, R178 ;  /* 0x000000b284847220 */ /* 0x000fe20000400000 */
[----:B--2---:R-:W-:Y:S01]  /*7360*/  @!P4 FMUL R186, R186, R186 ;  /* 0x000000bababac220 */ /* 0x004fe20000400000 */
[----:B------:R-:W-:Y:S01]  /*7370*/  FSETP.GEU.AND P4, PT, R27, -126, PT ;  /* 0xc2fc00001b00780b */ /* 0x000fe20003f8e000 */
[----:B------:R1:W2:Y:S01]  /*7380*/  MUFU.EX2 R185, R26 ;  /* 0x0000001a00b97308 */ /* 0x0002a20000000800 */
[----:B------:R-:W-:Y:S01]  /*7390*/  FMUL R133, R133, R178 ;  /* 0x000000b285857220 */ /* 0x000fe20000400000 */
[-C--:B------:R-:W-:Y:S01]  /*73a0*/  FMUL R122, R122, R181.reuse ;  /* 0x000000b57a7a7220 */ /* 0x080fe20000400000 */
[-C--:B------:R-:W-:Y:S01]  /*73b0*/  FMUL R123, R123, R181.reuse ;  /* 0x000000b57b7b7220 */ /* 0x080fe20000400000 */
[----:B------:R-:W-:Y:S01]  /*73c0*/  @!P5 FMUL R36, R36, 0.5 ;  /* 0x3f0000002424d820 */ /* 0x000fe20000400000 */
[-C--:B------:R-:W-:Y:S01]  /*73d0*/  FMUL R126, R126, R181.reuse ;  /* 0x000000b57e7e7220 */ /* 0x080fe20000400000 */
[-C--:B------:R-:W-:Y:S01]  /*73e0*/  FMUL R127, R127, R181.reuse ;  /* 0x000000b57f7f7220 */ /* 0x080fe20000400000 */
[-C--:B------:R-:W-:Y:S01]  /*73f0*/  FMUL R130, R130, R181.reuse ;  /* 0x000000b582827220 */ /* 0x080fe20000400000 */
[----:B------:R-:W4:Y:S01]  /*7400*/  MUFU.EX2 R33, R36 ;  /* 0x0000002400217308 */ /* 0x000f220000000800 */
[----:B---3--:R-:W-:Y:S01]  /*7410*/  @!P6 FMUL R184, R184, R184 ;  /* 0x000000b8b8b8e220 */ /* 0x008fe20000400000 */
[----:B------:R-:W-:Y:S01]  /*7420*/  FSETP.GEU.AND P6, PT, R24, -126, PT ;  /* 0xc2fc00001800780b */ /* 0x000fe20003fce000 */
[-C--:B------:R-:W-:Y:S01]  /*7430*/  FMUL R131, R131, R181.reuse ;  /* 0x000000b583837220 */ /* 0x080fe20000400000 */
[----:B------:R-:W-:Y:S01]  /*7440*/  @!P4 FMUL R27, R27, 0.5 ;  /* 0x3f0000001b1bc820 */ /* 0x000fe20000400000 */
[----:B------:R-:W-:Y:S01]  /*7450*/  FMUL R134, R134, R181 ;  /* 0x000000b586867220 */ /* 0x000fe20000400000 */
[----:B-1----:R-:W-:Y:S01]  /*7460*/  F2FP.BF16.F32.PACK_AB R26, R184, R183 ;  /* 0x000000b7b81a723e */ /* 0x002fe200000010ff */
[----:B------:R-:W-:Y:S01]  /*7470*/  FMUL R135, R135, R181 ;  /* 0x000000b587877220 */ /* 0x000fe20000400000 */
[----:B------:R1:W3:Y:S01]  /*7480*/  MUFU.EX2 R32, R27 ;  /* 0x0000001b00207308 */ /* 0x0002e20000000800 */
[----:B--2---:R-:W-:Y:S01]  /*7490*/  @!P3 FMUL R185, R185, R185 ;  /* 0x000000b9b9b9b220 */ /* 0x004fe20000400000 */
[----:B------:R-:W-:Y:S01]  /*74a0*/  FSETP.GEU.AND P3, PT, R25, -126, PT ;  /* 0xc2fc00001900780b */ /* 0x000fe20003f6e000 */
[----:B------:R-:W-:Y:S01]  /*74b0*/  UIADD3 UR10, UR6, 0x400, URZ ;  /* 0x00000400060a7890 */ /* 0x000fe2000fffe03f */
[-C--:B------:R-:W-:Y:S01]  /*74c0*/  FMUL R104, R104, R178.reuse ;  /* 0x000000b268687220 */ /* 0x080fe20000400000 */
[----:B------:R-:W-:Y:S01]  /*74d0*/  UMOV UR11, 0x80000020 ;  /* 0x80000020000b7882 */ /* 0x000fe20000000000 */
[-C--:B------:R-:W-:Y:S01]  /*74e0*/  FMUL R105, R105, R178.reuse ;  /* 0x000000b269697220 */ /* 0x080fe20000400000 */
[----:B------:R-:W-:Y:S01]  /*74f0*/  @!P6 FMUL R24, R24, 0.5 ;  /* 0x3f0000001818e820 */ /* 0x000fe20000400000 */
[----:B------:R-:W-:Y:S01]  /*7500*/  FMUL R108, R108, R178 ;  /* 0x000000b26c6c7220 */ /* 0x000fe20000400000 */
[----:B----4-:R-:W-:Y:S01]  /*7510*/  @!P5 FMUL R33, R33, R33 ;  /* 0x000000212121d220 */ /* 0x010fe20000400000 */
[----:B------:R-:W-:Y:S01]  /*7520*/  FSETP.GEU.AND P5, PT, R42, -126, PT ;  /* 0xc2fc00002a00780b */ /* 0x000fe20003fae000 */
[----:B------:R2:W4:Y:S01]  /*7530*/  MUFU.EX2 R40, R24 ;  /* 0x0000001800287308 */ /* 0x0005220000000800 */
[----:B-1----:R-:W-:Y:S01]  /*7540*/  F2FP.BF16.F32.PACK_AB R27, R179, R176 ;  /* 0x000000b0b31b723e */ /* 0x002fe200000010ff */
[-C--:B------:R-:W-:Y:S01]  /*7550*/  FMUL R109, R109, R178.reuse ;  /* 0x000000b26d6d7220 */ /* 0x080fe20000400000 */
[-C--:B------:R-:W-:Y:S01]  /*7560*/  FMUL R112, R112, R178.reuse ;  /* 0x000000b270707220 */ /* 0x080fe20000400000 */
[----:B------:R-:W-:Y:S01]  /*7570*/  @!P3 FMUL R25, R25, 0.5 ;  /* 0x3f0000001919b820 */ /* 0x000fe20000400000 */
[----:B------:R-:W-:Y:S01]  /*7580*/  FMUL R113, R113, R178 ;  /* 0x000000b271717220 */ /* 0x000fe20000400000 */
[----:B---3--:R-:W-:Y:S01]  /*7590*/  @!P4 FMUL R32, R32, R32 ;  /* 0x000000202020c220 */ /* 0x008fe20000400000 */
[----:B------:R-:W-:Y:S01]  /*75a0*/  FSETP.GEU.AND P4, PT, R41, -126, PT ;  /* 0xc2fc00002900780b */ /* 0x000fe20003f8e000 */
[----:B------:R1:W3:Y:S01]  /*75b0*/  MUFU.EX2 R37, R25 ;  /* 0x0000001900257308 */ /* 0x0002e20000000800 */
[----:B--2---:R-:W-:Y:S01]  /*75c0*/  FFMA R24, R50, UR22, -R175 ;  /* 0x0000001632187c23 */ /* 0x004fe200080008af */
[-C--:B------:R-:W-:Y:S01]  /*75d0*/  FMUL R116, R116, R178.reuse ;  /* 0x000000b274747220 */ /* 0x080fe20000400000 */
[----:B------:R-:W-:Y:S01]  /*75e0*/  FMUL R117, R117, R178 ;  /* 0x000000b275757220 */ /* 0x000fe20000400000 */
[----:B------:R-:W-:Y:S01]  /*75f0*/  @!P5 FMUL R42, R42, 0.5 ;  /* 0x3f0000002a2ad820 */ /* 0x000fe20000400000 */
[-C--:B------:R-:W-:Y:S01]  /*7600*/  FMUL R106, R106, R181.reuse ;  /* 0x000000b56a6a7220 */ /* 0x080fe20000400000 */
[-C--:B------:R-:W-:Y:S01]  /*7610*/  FMUL R107, R107, R181.reuse ;  /* 0x000000b56b6b7220 */ /* 0x080fe20000400000 */
[-C--:B------:R-:W-:Y:S01]  /*7620*/  FMUL R110, R110, R181.reuse ;  /* 0x000000b56e6e7220 */ /* 0x080fe20000400000 */
[----:B------:R-:W2:Y:S01]  /*7630*/  MUFU.EX2 R39, R42 ;  /* 0x0000002a00277308 */ /* 0x000ea20000000800 */
[----:B----4-:R-:W-:Y:S01]  /*7640*/  @!P6 FMUL R40, R40, R40 ;  /* 0x000000282828e220 */ /* 0x010fe20000400000 */
[----:B------:R-:W-:Y:S01]  /*7650*/  FSETP.GEU.AND P6, PT, R43, -126, PT ;  /* 0xc2fc00002b00780b */ /* 0x000fe20003fce000 */
[-C--:B------:R-:W-:Y:S01]  /*7660*/  FMUL R111, R111, R181.reuse ;  /* 0x000000b56f6f7220 */ /* 0x080fe20000400000 */
[----:B------:R-:W-:Y:S01]  /*7670*/  @!P4 FMUL R41, R41, 0.5 ;  /* 0x3f0000002929c820 */ /* 0x000fe20000400000 */
[----:B-1----:R-:W-:Y:S01]  /*7680*/  F2FP.BF16.F32.PACK_AB R25, R180, R182 ;  /* 0x000000b6b419723e */ /* 0x002fe200000010ff */
[-C--:B------:R-:W-:Y:S01]  /*7690*/  FMUL R114, R114, R181.reuse ;  /* 0x000000b572727220 */ /* 0x080fe20000400000 */
[----:B------:R-:W-:Y:S01]  /*76a0*/  FMUL R115, R115, R181 ;  /* 0x000000b573737220 */ /* 0x000fe20000400000 */
[----:B------:R-:W-:Y:S01]  /*76b0*/  MUFU.EX2 R28, R41 ;  /* 0x00000029001c7308 */ /* 0x000fe20000000800 */
[----:B---3--:R-:W-:Y:S01]  /*76c0*/  @!P3 FMUL R37, R37, R37 ;  /* 0x000000252525b220 */ /* 0x008fe20000400000 */
[----:B------:R-:W-:Y:S01]  /*76d0*/  FSETP.GEU.AND P3, PT, R44, -126, PT ;  /* 0xc2fc00002c00780b */ /* 0x000fe20003f6e000 */
[-C--:B------:R-:W-:Y:S01]  /*76e0*/  FMUL R118, R118, R181.reuse ;  /* 0x000000b576767220 */ /* 0x080fe20000400000 */
[----:B------:R-:W-:Y:S01]  /*76f0*/  FMUL R119, R119, R181 ;  /* 0x000000b577777220 */ /* 0x000fe20000400000 */
[----:B------:R-:W-:Y:S01]  /*7700*/  UIADD3 UR12, UR6, 0x600, URZ ;  /* 0x00000600060c7890 */ /* 0x000fe2000fffe03f */
[-C--:B------:R-:W-:Y:S01]  /*7710*/  FMUL R88, R88, R178.reuse ;  /* 0x000000b258587220 */ /* 0x080fe20000400000 */
[----:B------:R-:W-:Y:S01]  /*7720*/  @!P6 FMUL R43, R43, 0.5 ;  /* 0x3f0000002b2be820 */ /* 0x000fe20000400000 */
[----:B------:R-:W-:Y:S01]  /*7730*/  UMOV UR27, 0x80000020 ;  /* 0x80000020001b7882 */ /* 0x000fe20000000000 */
[----:B--2---:R-:W-:Y:S01]  /*7740*/  @!P5 FMUL R39, R39, R39 ;  /* 0x000000272727d220 */ /* 0x004fe20000400000 */
[----:B------:R-:W-:Y:S01]  /*7750*/  FSETP.GEU.AND P5, PT, R46, -126, PT ;  /* 0xc2fc00002e00780b */ /* 0x000fe20003fae000 */
[----:B------:R-:W1:Y:S01]  /*7760*/  MUFU.EX2 R38, R43 ;  /* 0x0000002b00267308 */ /* 0x000e620000000800 */
[----:B------:R-:W-:Y:S01]  /*7770*/  UMOV UR26, UR12 ;  /* 0x0000000c001a7c82 */ /* 0x000fe20008000000 */
[-C--:B------:R-:W-:Y:S01]  /*7780*/  FMUL R89, R89, R178.reuse ;  /* 0x000000b259597220 */ /* 0x080fe20000400000 */
[-C--:B------:R-:W-:Y:S01]  /*7790*/  FMUL R92, R92, R178.reuse ;  /* 0x000000b25c5c7220 */ /* 0x080fe20000400000 */
[----:B------:R-:W-:Y:S01]  /*77a0*/  @!P3 FMUL R44, R44, 0.5 ;  /* 0x3f0000002c2cb820 */ /* 0x000fe20000400000 */
[-C--:B------:R-:W-:Y:S01]  /*77b0*/  FMUL R93, R93, R178.reuse ;  /* 0x000000b25d5d7220 */ /* 0x080fe20000400000 */
[-C--:B------:R-:W-:Y:S01]  /*77c0*/  FMUL R96, R96, R178.reuse ;  /* 0x000000b260607220 */ /* 0x080fe20000400000 */
[-C--:B------:R-:W-:Y:S01]  /*77d0*/  FMUL R97, R97, R178.reuse ;  /* 0x000000b261617220 */ /* 0x080fe20000400000 */
[----:B------:R-:W-:Y:S01]  /*77e0*/  MUFU.EX2 R36, R44 ;  /* 0x0000002c00247308 */ /* 0x000fe20000000800 */
[-C--:B------:R-:W-:Y:S01]  /*77f0*/  FMUL R100, R100, R178.reuse ;  /* 0x000000b264647220 */ /* 0x080fe20000400000 */
[----:B------:R-:W-:Y:S01]  /*7800*/  FMUL R101, R101, R178 ;  /* 0x000000b265657220 */ /* 0x000fe20000400000 */
[-C--:B------:R-:W-:Y:S01]  /*7810*/  FMUL R90, R90, R181.reuse ;  /* 0x000000b55a5a7220 */ /* 0x080fe20000400000 */
[----:B------:R-:W-:Y:S01]  /*7820*/  @!P5 FMUL R46, R46, 0.5 ;  /* 0x3f0000002e2ed820 */ /* 0x000fe20000400000 */
[-C--:B------:R-:W-:Y:S01]  /*7830*/  FMUL R91, R91, R181.reuse ;  /* 0x000000b55b5b7220 */ /* 0x080fe20000400000 */
[-C--:B------:R-:W-:Y:S01]  /*7840*/  FMUL R94, R94, R181.reuse ;  /* 0x000000b55e5e7220 */ /* 0x080fe20000400000 */
[-C--:B------:R-:W-:Y:S01]  /*7850*/  FMUL R95, R95, R181.reuse ;  /* 0x000000b55f5f7220 */ /* 0x080fe20000400000 */
[----:B------:R-:W2:Y:S01]  /*7860*/  MUFU.EX2 R41, R46 ;  /* 0x0000002e00297308 */ /* 0x000ea20000000800 */
[----:B-1----:R-:W-:Y:S01]  /*7870*/  @!P6 FMUL R38, R38, R38 ;  /* 0x000000262626e220 */ /* 0x002fe20000400000 */
[----:B------:R-:W-:Y:S01]  /*7880*/  FSETP.GEU.AND P6, PT, R47, -126, PT ;  /* 0xc2fc00002f00780b */ /* 0x000fe20003fce000 */
[-C--:B------:R-:W-:Y:S01]  /*7890*/  FMUL R98, R98, R181.reuse ;  /* 0x000000b562627220 */ /* 0x080fe20000400000 */
[-C--:B------:R-:W-:Y:S01]  /*78a0*/  FMUL R99, R99, R181.reuse ;  /* 0x000000b563637220 */ /* 0x080fe20000400000 */
[-C--:B------:R-:W-:Y:S01]  /*78b0*/  FMUL R102, R102, R181.reuse ;  /* 0x000000b566667220 */ /* 0x080fe20000400000 */
[----:B------:R-:W-:Y:S01]  /*78c0*/  FMUL R103, R103, R181 ;  /* 0x000000b567677220 */ /* 0x000fe20000400000 */
[----:B------:R-:W-:Y:S01]  /*78d0*/  UIADD3 UR16, UR6, 0x800, URZ ;  /* 0x0000080006107890 */ /* 0x000fe2000fffe03f */
[--C-:B------:R-:W-:Y:S01]  /*78e0*/  FFMA R45, R45, UR22, -R31.reuse ;  /* 0x000000162d2d7c23 */ /* 0x100fe2000800081f */
[----:B------:R-:W-:Y:S01]  /*78f0*/  UMOV UR35, 0x80000020 ;  /* 0x8000002000237882 */ /* 0x000fe20000000000 */
[----:B------:R-:W-:Y:S01]  /*7900*/  UIADD3 UR8, UR6, 0x40, URZ ;  /* 0x0000004006087890 */ /* 0x000fe2000fffe03f */
[----:B------:R-:W-:Y:S01]  /*7910*/  @!P4 FMUL R28, R28, R28 ;  /* 0x0000001c1c1cc220 */ /* 0x000fe20000400000 */
[----:B------:R-:W-:Y:S01]  /*7920*/  UIADD3 UR12, UR6, 0x440, URZ ;  /* 0x00000440060c7890 */ /* 0x000fe2000fffe03f */
[----:B------:R-:W-:Y:S01]  /*7930*/  FSETP.GEU.AND P4, PT, R45, -126, PT ;  /* 0xc2fc00002d00780b */ /* 0x000fe20003f8e000 */
[----:B------:R-:W-:Y:S01]  /*7940*/  UMOV UR34, UR16 ;  /* 0x0000001000227c82 */ /* 0x000fe20008000000 */
[----:B------:R-:W-:Y:S01]  /*7950*/  @!P6 FMUL R47, R47, 0.5 ;  /* 0x3f0000002f2fe820 */ /* 0x000fe20000400000 */
[----:B------:R-:W-:Y:S01]  /*7960*/  UIADD3 UR16, UR6, 0x640, URZ ;  /* 0x0000064006107890 */ /* 0x000fe2000fffe03f */
[----:B--2---:R-:W-:Y:S01]  /*7970*/  @!P5 FMUL R41, R41, R41 ;  /* 0x000000292929d220 */ /* 0x004fe20000400000 */
[----:B------:R-:W-:Y:S01]  /*7980*/  FSETP.GEU.AND P5, PT, R24, -126, PT ;  /* 0xc2fc00001800780b */ /* 0x000fe20003fae000 */
[----:B------:R-:W1:Y:S01]  /*7990*/  MUFU.EX2 R44, R47 ;  /* 0x0000002f002c7308 */ /* 0x000e620000000800 */
[----:B------:R-:W-:Y:S01]  /*79a0*/  @!P3 FMUL R36, R36, R36 ;  /* 0x000000242424b220 */ /* 0x000fe20000400000 */
[--C-:B------:R-:W-:Y:S01]  /*79b0*/  FFMA R48, R48, UR22, -R31.reuse ;  /* 0x0000001630307c23 */ /* 0x100fe2000800081f */
[----:B------:R-:W-:Y:S01]  /*79c0*/  FFMA R49, R49, UR22, -R31 ;  /* 0x0000001631317c23 */ /* 0x000fe2000800081f */
[----:B------:R-:W-:Y:S01]  /*79d0*/  FFMA R51, R51, UR22, -R175 ;  /* 0x0000001633337c23 */ /* 0x000fe200080008af */
[----:B------:R-:W-:Y:S01]  /*79e0*/  FFMA R46, R53, UR22, -R31 ;  /* 0x00000016352e7c23 */ /* 0x000fe2000800081f */
[--C-:B------:R-:W-:Y:S01]  /*79f0*/  FFMA R53, R59, UR22, -R175.reuse ;  /* 0x000000163b357c23 */ /* 0x100fe200080008af */
[----:B------:R-:W-:Y:S01]  /*7a00*/  @!P4 FMUL R45, R45, 0.5 ;  /* 0x3f0000002d2dc820 */ /* 0x000fe20000400000 */
[----:B------:R-:W-:Y:S01]  /*7a10*/  FSETP.GEU.AND P3, PT, R48, -126, PT ;  /* 0xc2fc00003000780b */ /* 0x000fe20003f6e000 */
[--C-:B------:R-:W-:Y:S01]  /*7a20*/  FFMA R59, R62, UR22, -R175.reuse ;  /* 0x000000163e3b7c23 */ /* 0x100fe200080008af */
[--C-:B------:R-:W-:Y:S01]  /*7a30*/  FFMA R62, R66, UR22, -R175.reuse ;  /* 0x00000016423e7c23 */ /* 0x100fe200080008af */
[----:B------:R2:W3:Y:S01]  /*7a40*/  MUFU.EX2 R29, R45 ;  /* 0x0000002d001d7308 */ /* 0x0004e20000000800 */
[----:B------:R-:W-:Y:S01]  /*7a50*/  @!P5 FMUL R24, R24, 0.5 ;  /* 0x3f0000001818d820 */ /* 0x000fe20000400000 */
[----:B------:R-:W-:Y:S01]  /*7a60*/  FFMA R66, R71, UR22, -R175 ;  /* 0x0000001647427c23 */ /* 0x000fe200080008af */
[--C-:B------:R-:W-:Y:S01]  /*7a70*/  FFMA R72, R72, UR22, -R31.reuse ;  /* 0x0000001648487c23 */ /* 0x100fe2000800081f */
[----:B------:R-:W-:Y:S01]  /*7a80*/  FFMA R73, R73, UR22, -R31 ;  /* 0x0000001649497c23 */ /* 0x000fe2000800081f */
[----:B------:R-:W-:Y:S01]  /*7a90*/  FFMA R74, R74, UR22, -R175 ;  /* 0x000000164a4a7c23 */ /* 0x000fe200080008af */
[----:B-1----:R-:W-:Y:S01]  /*7aa0*/  @!P6 FMUL R44, R44, R44 ;  /* 0x0000002c2c2ce220 */ /* 0x002fe20000400000 */
[----:B------:R-:W-:Y:S01]  /*7ab0*/  FSETP.GEU.AND P6, PT, R51, -126, PT ;  /* 0xc2fc00003300780b */ /* 0x000fe20003fce000 */
[----:B------:R1:W4:Y:S01]  /*7ac0*/  MUFU.EX2 R47, R24 ;  /* 0x00000018002f7308 */ /* 0x0003220000000800 */
[--C-:B--2---:R-:W-:Y:S01]  /*7ad0*/  FFMA R45, R52, UR22, -R31.reuse ;  /* 0x00000016342d7c23 */ /* 0x104fe2000800081f */
[----:B------:R-:W-:Y:S01]  /*7ae0*/  @!P3 FMUL R48, R48, 0.5 ;  /* 0x3f0000003030b820 */ /* 0x000fe20000400000 */
[--C-:B------:R-:W-:Y:S01]  /*7af0*/  FFMA R52, R57, UR22, -R31.reuse ;  /* 0x0000001639347c23 */ /* 0x100fe2000800081f */
[----:B------:R-:W-:Y:S01]  /*7b00*/  FFMA R57, R65, UR22, -R31 ;  /* 0x0000001641397c23 */ /* 0x000fe2000800081f */
[--C-:B------:R-:W-:Y:S01]  /*7b10*/  FFMA R65, R70, UR22, -R175.reuse ;  /* 0x0000001646417c23 */ /* 0x100fe200080008af */
[----:B------:R-:W-:Y:S01]  /*7b20*/  FFMA R75, R75, UR22, -R175 ;  /* 0x000000164b4b7c23 */ /* 0x000fe200080008af */
[--C-:B------:R-:W-:Y:S01]  /*7b30*/  FFMA R76, R76, UR22, -R31.reuse ;  /* 0x000000164c4c7c23 */ /* 0x100fe2000800081f */
[----:B------:R2:W5:Y:S01]  /*7b40*/  MUFU.EX2 R43, R48 ;  /* 0x00000030002b7308 */ /* 0x0005620000000800 */
[----:B-1----:R-:W-:Y:S01]  /*7b50*/  F2FP.BF16.F32.PACK_AB R24, R186, R187 ;  /* 0x000000bbba18723e */ /* 0x002fe200000010ff */
[----:B---3--:R-:W-:Y:S01]  /*7b60*/  @!P4 FMUL R29, R29, R29 ;  /* 0x0000001d1d1dc220 */ /* 0x008fe20000400000 */
[----:B------:R-:W-:Y:S01]  /*7b70*/  FSETP.GEU.AND P4, PT, R49, -126, PT ;  /* 0xc2fc00003100780b */ /* 0x000fe20003f8e000 */
[----:B------:R-:W-:Y:S01]  /*7b80*/  @!P6 FMUL R51, R51, 0.5 ;  /* 0x3f0000003333e820 */ /* 0x000fe20000400000 */
[----:B------:R-:W-:Y:S01]  /*7b90*/  WARPGROUP.ARRIVE ;  /* 0x00000000000079c5 */ /* 0x000fe20000000000 */
[----:B------:R-:W-:Y:S01]  /*7ba0*/  FFMA R77, R77, UR22, -R31 ;  /* 0x000000164d4d7c23 */ /* 0x000fe2000800081f */
[--C-:B------:R-:W-:Y:S01]  /*7bb0*/  FFMA R78, R78, UR22, -R175.reuse ;  /* 0x000000164e4e7c23 */ /* 0x100fe200080008af */
[----:B------:R1:W3:Y:S01]  /*7bc0*/  MUFU.EX2 R50, R51 ;  /* 0x0000003300327308 */ /* 0x0002e20000000800 */
[--C-:B--2---:R-:W-:Y:S01]  /*7bd0*/  FFMA R48, R54, UR22, -R175.reuse ;  /* 0x0000001636307c23 */ /* 0x104fe200080008af */
[----:B----4-:R-:W-:Y:S01]  /*7be0*/  @!P5 FMUL R47, R47, R47 ;  /* 0x0000002f2f2fd220 */ /* 0x010fe20000400000 */
[----:B------:R-:W-:Y:S01]  /*7bf0*/  HGMMA.64x32x16.F32.BF16 R152, R24, gdesc[UR4].tnspB, R152, gsb0 ;  /* 0x4060000418987df0 */ /* 0x000fe20008001898 */
[--C-:B------:R-:W-:Y:S01]  /*7c00*/  FFMA R54, R58, UR22, -R175.reuse ;  /* 0x000000163a367c23 */ /* 0x100fe200080008af */
[----:B------:R-:W-:Y:S01]  /*7c10*/  FFMA R58, R63, UR22, -R175 ;  /* 0x000000163f3a7c23 */ /* 0x000fe200080008af */
[----:B------:R-:W-:Y:S01]  /*7c20*/  FSETP.GEU.AND P5, PT, R48, -126, PT ;  /* 0xc2fc00003000780b */ /* 0x000fe20003fae000 */
[--C-:B------:R-:W-:Y:S01]  /*7c30*/  FFMA R63, R68, UR22, -R31.reuse ;  /* 0x00000016443f7c23 */ /* 0x100fe2000800081f */
[----:B------:R-:W-:Y:S01]  /*7c40*/  @!P4 FMUL R49, R49, 0.5 ;  /* 0x3f0000003131c820 */ /* 0x000fe20000400000 */
[----:B-----5:R-:W-:Y:S01]  /*7c50*/  @!P3 FMUL R43, R43, R43 ;  /* 0x0000002b2b2bb220 */ /* 0x020fe20000400000 */
[----:B------:R-:W-:Y:S01]  /*7c60*/  FSETP.GEU.AND P3, PT, R45, -126, PT ;  /* 0xc2fc00002d00780b */ /* 0x000fe20003f6e000 */
[--C-:B-1----:R-:W-:Y:S01]  /*7c70*/  FFMA R51, R56, UR22, -R31.reuse ;  /* 0x0000001638337c23 */ /* 0x102fe2000800081f */
[----:B------:R1:W2:Y:S01]  /*7c80*/  MUFU.EX2 R42, R49 ;  /* 0x00000031002a7308 */ /* 0x0002a20000000800 */
[--C-:B------:R-:W-:Y:S01]  /*7c90*/  FFMA R56, R60, UR22, -R31.reuse ;  /* 0x000000163c387c23 */ /* 0x100fe2000800081f */
[--C-:B------:R-:W-:Y:S01]  /*7ca0*/  FFMA R60, R64, UR22, -R31.reuse ;  /* 0x00000016403c7c23 */ /* 0x100fe2000800081f */
[----:B------:R-:W-:Y:S01]  /*7cb0*/  FFMA R64, R69, UR22, -R31 ;  /* 0x0000001645407c23 */ /* 0x000fe2000800081f */
[----:B------:R-:W-:Y:S01]  /*7cc0*/  FFMA R79, R79, UR22, -R175 ;  /* 0x000000164f4f7c23 */ /* 0x000fe200080008af */
[----:B---3--:R-:W-:Y:S01]  /*7cd0*/  @!P6 FMUL R50, R50, R50 ;  /* 0x000000323232e220 */ /* 0x008fe20000400000 */
[--C-:B------:R-:W-:Y:S01]  /*7ce0*/  FFMA R80, R80, UR22, -R31.reuse ;  /* 0x0000001650507c23 */ /* 0x100fe2000800081f */
[----:B------:R-:W-:Y:S01]  /*7cf0*/  @!P5 FMUL R48, R48, 0.5 ;  /* 0x3f0000003030d820 */ /* 0x000fe20000400000 */
[----:B------:R-:W-:Y:S01]  /*7d00*/  FFMA R81, R81, UR22, -R31 ;  /* 0x0000001651517c23 */ /* 0x000fe2000800081f */
[----:B-1----:R-:W-:Y:S01]  /*7d10*/  FFMA R49, R55, UR22, -R175 ;  /* 0x0000001637317c23 */ /* 0x002fe200080008af */
[----:B------:R-:W-:Y:S01]  /*7d20*/  FFMA R55, R61, UR22, -R31 ;  /* 0x000000163d377c23 */ /* 0x000fe2000800081f */
[----:B------:R-:W-:Y:S01]  /*7d30*/  @!P3 FMUL R45, R45, 0.5 ;  /* 0x3f0000002d2db820 */ /* 0x000fe20000400000 */
[--C-:B------:R-:W-:Y:S01]  /*7d40*/  FFMA R61, R67, UR22, -R175.reuse ;  /* 0x00000016433d7c23 */ /* 0x100fe200080008af */
[----:B------:R-:W1:Y:S01]  /*7d50*/  MUFU.EX2 R48, R48 ;  /* 0x0000003000307308 */ /* 0x000e620000000800 */
[----:B------:R-:W-:Y:S01]  /*7d60*/  FSETP.GEU.AND P6, PT, R49, -126, PT ;  /* 0xc2fc00003100780b */ /* 0x000fe20003fce000 */
[--C-:B------:R-:W-:Y:S01]  /*7d70*/  FFMA R82, R82, UR22, -R175.reuse ;  /* 0x0000001652527c23 */ /* 0x100fe200080008af */
[----:B------:R-:W-:Y:S01]  /*7d80*/  FFMA R83, R83, UR22, -R175 ;  /* 0x0000001653537c23 */ /* 0x000fe200080008af */
[----:B--2---:R-:W-:Y:S01]  /*7d90*/  @!P4 FMUL R42, R42, R42 ;  /* 0x0000002a2a2ac220 */ /* 0x004fe20000400000 */
[----:B------:R-:W-:Y:S01]  /*7da0*/  FSETP.GEU.AND P4, PT, R46, -126, PT ;  /* 0xc2fc00002e00780b */ /* 0x000fe20003f8e000 */
[--C-:B------:R-:W-:Y:S01]  /*7db0*/  FFMA R84, R84, UR22, -R31.reuse ;  /* 0x0000001654547c23 */ /* 0x100fe2000800081f */
[----:B------:R-:W-:Y:S01]  /*7dc0*/  FFMA R31, R85, UR22, -R31 ;  /* 0x00000016551f7c23 */ /* 0x000fe2000800081f */
[----:B------:R-:W2:Y:S01]  /*7dd0*/  MUFU.EX2 R45, R45 ;  /* 0x0000002d002d7308 */ /* 0x000ea20000000800 */
[--C-:B------:R-:W-:Y:S01]  /*7de0*/  FFMA R86, R86, UR22, -R175.reuse ;  /* 0x0000001656567c23 */ /* 0x100fe200080008af */
[----:B------:R-:W-:Y:S01]  /*7df0*/  FFMA R87, R87, UR22, -R175 ;  /* 0x0000001657577c23 */ /* 0x000fe200080008af */
[----:B------:R-:W-:Y:S01]  /*7e00*/  FFMA R181, R181, R170, R182 ;  /* 0x000000aab5b57223 */ /* 0x000fe200000000b6 */
[----:B------:R-:W-:Y:S01]  /*7e10*/  FFMA R169, R178, R169, R187 ;  /* 0x000000a9b2a97223 */ /* 0x000fe200000000bb */
[----:B------:R-:W-:Y:S01]  /*7e20*/  UMOV UR7, 0x80000020 ;  /* 0x8000002000077882 */ /* 0x000fe20000000000 */
[----:B------:R-:W-:Y:S01]  /*7e30*/  @!P6 FMUL R49, R49, 0.5 ;  /* 0x3f0000003131e820 */ /* 0x000fe20000400000 */
[----:B------:R-:W-:Y:S01]  /*7e40*/  FADD R181, R181, R180 ;  /* 0x000000b4b5b57221 */ /* 0x000fe20000000000 */
[----:B------:R-:W-:Y:S01]  /*7e50*/  FADD R186, R169, R186 ;  /* 0x000000baa9ba7221 */ /* 0x000fe20000000000 */
[----:B-1----:R-:W-:Y:S01]  /*7e60*/  @!P5 FMUL R48, R48, R48 ;  /* 0x000000303030d220 */ /* 0x002fe20000400000 */
[----:B------:R-:W-:Y:S01]  /*7e70*/  @!P4 FMUL R46, R46, 0.5 ;  /* 0x3f0000002e2ec820 */ /* 0x000fe20000400000 */
[----:B------:R-:W-:Y:S01]  /*7e80*/  FSETP.GEU.AND P5, PT, R54, -126, PT ;  /* 0xc2fc00003600780b */ /* 0x000fe20003fae000 */
[----:B------:R-:W1:Y:S01]  /*7e90*/  MUFU.EX2 R49, R49 ;  /* 0x0000003100317308 */ /* 0x000e620000000800 */
[----:B------:R-:W-:Y:S01]  /*7ea0*/  FADD R176, R181, R176 ;  /* 0x000000b0b5b07221 */ /* 0x000fe20000000000 */
[----:B------:R-:W-:Y:S01]  /*7eb0*/  FADD R183, R186, R183 ;  /* 0x000000b7bab77221 */ /* 0x000fe20000000000 */
[----:B------:R-:W-:-:S02]  /*7ec0*/  VIADD R6, R6, 0x1 ;  /* 0x0000000106067836 */ /* 0x000fc40000000000 */
[----:B--2---:R-:W-:Y:S01]  /*7ed0*/  @!P3 FMUL R45, R45, R45 ;  /* 0x0000002d2d2db220 */ /* 0x004fe20000400000 */
[----:B------:R-:W-:Y:S01]  /*7ee0*/  FSETP.GEU.AND P3, PT, R51, -126, PT ;  /* 0xc2fc00003300780b */ /* 0x000fe20003f6e000 */
[----:B------:R-:W-:Y:S01]  /*7ef0*/  FADD R176, R176, R179 ;  /* 0x000000b3b0b07221 */ /* 0x000fe20000000000 */
[----:B------:R-:W-:Y:S02]  /*7f00*/  WARPGROUP.DEPBAR.LE gsb0, 0x0 ;  /* 0x00008000000079c5 */ /* 0x000fe40000010000 */
[----:B------:R-:W-:Y:S01]  /*7f10*/  WARPGROUP.ARRIVE ;  /* 0x00000000000079c5 */ /* 0x000fe20000000000 */
[----:B------:R-:W2:Y:S01]  /*7f20*/  MUFU.EX2 R46, R46 ;  /* 0x0000002e002e7308 */ /* 0x000ea20000000800 */
[----:B------:R-:W-:Y:S01]  /*7f30*/  @!P5 FMUL R54, R54, 0.5 ;  /* 0x3f0000003636d820 */ /* 0x000fe20000400000 */
[----:B------:R-:W-:Y:S01]  /*7f40*/  FADD R184, R183, R184 ;  /* 0x000000b8b7b87221 */ /* 0x000fe20000000000 */
[----:B------:R-:W-:Y:S02]  /*7f50*/  VIADD R173, R173, 0x1 ;  /* 0x00000001adad7836 */ /* 0x000fe40000000000 */
[----:B------:R-:W-:Y:S01]  /*7f60*/  HGMMA.64x32x16.F32.BF16 R136, R24, gdesc[UR16].tnspB, R136, gsb0 ;  /* 0x4060001018887df0 */ /* 0x000fe20008001888 */
[----:B------:R-:W-:Y:S01]  /*7f70*/  UIADD3 UR18, UR6, 0x840, URZ ;  /* 0x0000084006127890 */ /* 0x000fe2000fffe03f */
[----:B-1----:R-:W-:Y:S01]  /*7f80*/  @!P6 FMUL R49, R49, R49 ;  /* 0x000000313131e220 */ /* 0x002fe20000400000 */
[----:B------:R-:W-:Y:S01]  /*7f90*/  UMOV UR19, 0x80000020 ;  /* 0x8000002000137882 */ /* 0x000fe20000000000 */
[----:B------:R-:W-:Y:S01]  /*7fa0*/  FSETP.GEU.AND P6, PT, R53, -126, PT ;  /* 0xc2fc00003500780b */ /* 0x000fe20003fce000 */
[----:B------:R-:W-:Y:S01]  /*7fb0*/  @!P3 FMUL R51, R51, 0.5 ;  /* 0x3f0000003333b820 */ /* 0x000fe20000400000 */
[----:B------:R-:W1:Y:S01]  /*7fc0*/  MUFU.EX2 R54, R54 ;  /* 0x0000003600367308 */ /* 0x000e620000000800 */
[----:B--2---:R-:W-:Y:S01]  /*7fd0*/  @!P4 FMUL R46, R46, R46 ;  /* 0x0000002e2e2ec220 */ /* 0x004fe20000400000 */
[----:B------:R-:W-:-:S06]  /*7fe0*/  FSETP.GEU.AND P4, PT, R52, -126, PT ;  /* 0xc2fc00003400780b */ /* 0x000fcc0003f8e000 */
[----:B------:R-:W2:Y:S03]  /*7ff0*/  MUFU.EX2 R51, R51 ;  /* 0x0000003300337308 */ /* 0x000ea60000000800 */
[----:B------:R-:W-:-:S06]  /*8000*/  @!P6 FMUL R53, R53, 0.5 ;  /* 0x3f0000003535e820 */ /* 0x000fcc0000400000 */
[----:B------:R-:W3:Y:S01]  /*8010*/  MUFU.EX2 R53, R53 ;  /* 0x0000003500357308 */ /* 0x000ee20000000800 */
[----:B-1----:R-:W-:Y:S01]  /*8020*/  @!P5 FMUL R54, R54, R54 ;  /* 0x000000363636d220 */ /* 0x002fe20000400000 */
[----:B------:R-:W-:Y:S01]  /*8030*/  FSETP.GEU.AND P5, PT, R59, -126, PT ;  /* 0xc2fc00003b00780b */ /* 0x000fe20003fae000 */
[----:B------:R-:W-:Y:S01]  /*8040*/  @!P4 FMUL R52, R52, 0.5 ;  /* 0x3f0000003434c820 */ /* 0x000fe20000400000 */
[----:B--2---:R-:W-:-:S05]  /*8050*/  @!P3 FMUL R51, R51, R51 ;  /* 0x000000333333b220 */ /* 0x004fca0000400000 */
[----:B------:R-:W1:Y:S01]  /*8060*/  MUFU.EX2 R52, R52 ;  /* 0x0000003400347308 */ /* 0x000e620000000800 */
[----:B------:R-:W-:-:S05]  /*8070*/  FSETP.GEU.AND P3, PT, R56, -126, PT ;  /* 0xc2fc00003800780b */ /* 0x000fca0003f6e000 */
[----:B------:R-:W-:Y:S01]  /*8080*/  @!P5 FMUL R59, R59, 0.5 ;  /* 0x3f0000003b3bd820 */ /* 0x000fe20000400000 */
[----:B---3--:R-:W-:Y:S01]  /*8090*/  @!P6 FMUL R53, R53, R53 ;  /* 0x000000353535e220 */ /* 0x008fe20000400000 */
[----:B------:R-:W-:-:S04]  /*80a0*/  FSETP.GEU.AND P6, PT, R58, -126, PT ;  /* 0xc2fc00003a00780b */ /* 0x000fc80003fce000 */
[----:B------:R-:W2:Y:S02]  /*80b0*/  MUFU.EX2 R59, R59 ;  /* 0x0000003b003b7308 */ /* 0x000ea40000000800 */
[----:B------:R-:W-:Y:S01]  /*80c0*/  @!P3 FMUL R56, R56, 0.5 ;  /* 0x3f0000003838b820 */ /* 0x000fe20000400000 */
[----:B-1----:R-:W-:Y:S01]  /*80d0*/  @!P4 FMUL R52, R52, R52 ;  /* 0x000000343434c220 */ /* 0x002fe20000400000 */
[----:B------:R-:W-:Y:S02]  /*80e0*/  WARPGROUP.DEPBAR.LE gsb0, 0x0 ;  /* 0x00008000000079c5 */ /* 0x000fe40000010000 */
[----:B------:R-:W-:Y:S01]  /*80f0*/  WARPGROUP.ARRIVE ;  /* 0x00000000000079c5 */ /* 0x000fe20000000000 */
[----:B------:R-:W-:Y:S02]  /*8100*/  FSETP.GEU.AND P4, PT, R55, -126, PT ;  /* 0xc2fc00003700780b */ /* 0x000fe40003f8e000 */
[----:B------:R-:W-:Y:S01]  /*8110*/  @!P6 FMUL R58, R58, 0.5 ;  /* 0x3f0000003a3ae820 */ /* 0x000fe20000400000 */
[----:B------:R-:W1:Y:S02]  /*8120*/  MUFU.EX2 R56, R56 ;  /* 0x0000003800387308 */ /* 0x000e640000000800 */
[----:B------:R-:W-:Y:S01]  /*8130*/  HGMMA.64x32x16.F32.BF16 R120, R24, gdesc[UR8].tnspB, R120, gsb0 ;  /* 0x4060000818787df0 */ /* 0x000fe20008001878 */
[----:B------:R-:W-:Y:S01]  /*8140*/  UIADD3 UR10, UR6, 0x240, URZ ;  /* 0x00000240060a7890 */ /* 0x000fe2000fffe03f */
[----:B------:R-:W-:Y:S01]  /*8150*/  UMOV UR11, 0x80000020 ;  /* 0x80000020000b7882 */ /* 0x000fe20000000000 */
[----:B--2---:R-:W-:-:S03]  /*8160*/  @!P5 FMUL R59, R59, R59 ;  /* 0x0000003b3b3bd220 */ /* 0x004fc60000400000 */
[----:B------:R-:W2:Y:S01]  /*8170*/  MUFU.EX2 R58, R58 ;  /* 0x0000003a003a7308 */ /* 0x000ea20000000800 */
[----:B------:R-:W-:Y:S01]  /*8180*/  FSETP.GEU.AND P5, PT, R62, -126, PT ;  /* 0xc2fc00003e00780b */ /* 0x000fe20003fae000 */
[----:B------:R-:W-:-:S06]  /*8190*/  @!P4 FMUL R55, R55, 0.5 ;  /* 0x3f0000003737c820 */ /* 0x000fcc0000400000 */
[----:B------:R-:W3:Y:S01]  /*81a0*/  MUFU.EX2 R55, R55 ;  /* 0x0000003700377308 */ /* 0x000ee20000000800 */
[----:B-1----:R-:W-:Y:S01]  /*81b0*/  @!P3 FMUL R56, R56, R56 ;  /* 0x000000383838b220 */ /* 0x002fe20000400000 */
[----:B------:R-:W-:-:S04]  /*81c0*/  FSETP.GEU.AND P3, PT, R60, -126, PT ;  /* 0xc2fc00003c00780b */ /* 0x000fc80003f6e000 */
[----:B------:R-:W-:Y:S01]  /*81d0*/  @!P5 FMUL R62, R62, 0.5 ;  /* 0x3f0000003e3ed820 */ /* 0x000fe20000400000 */
[----:B--2---:R-:W-:Y:S01]  /*81e0*/  @!P6 FMUL R58, R58, R58 ;  /* 0x0000003a3a3ae220 */ /* 0x004fe20000400000 */
[----:B------:R-:W-:-:S04]  /*81f0*/  FSETP.GEU.AND P6, PT, R61, -126, PT ;  /* 0xc2fc00003d00780b */ /* 0x000fc80003fce000 */
[----:B------:R-:W1:Y:S03]  /*8200*/  MUFU.EX2 R62, R62 ;  /* 0x0000003e003e7308 */ /* 0x000e660000000800 */
[----:B------:R-:W-:Y:S01]  /*8210*/  @!P3 FMUL R60, R60, 0.5 ;  /* 0x3f0000003c3cb820 */ /* 0x000fe20000400000 */
[----:B---3--:R-:W-:Y:S01]  /*8220*/  @!P4 FMUL R55, R55, R55 ;  /* 0x000000373737c220 */ /* 0x008fe20000400000 */
[----:B------:R-:W-:-:S04]  /*8230*/  FSETP.GEU.AND P4, PT, R57, -126, PT ;  /* 0xc2fc00003900780b */ /* 0x000fc80003f8e000 */
[----:B------:R-:W2:Y:S01]  /*8240*/  MUFU.EX2 R60, R60 ;  /* 0x0000003c003c7308 */ /* 0x000ea20000000800 */
[----:B------:R-:W-:Y:S01]  /*8250*/  @!P6 FMUL R61, R61, 0.5 ;  /* 0x3f0000003d3de820 */ /* 0x000fe20000400000 */
[----:B-1----:R-:W-:-:S06]  /*8260*/  @!P5 FMUL R62, R62, R62 ;  /* 0x0000003e3e3ed220 */ /* 0x002fcc0000400000 */
[----:B------:R-:W1:Y:S01]  /*8270*/  MUFU.EX2 R61, R61 ;  /* 0x0000003d003d7308 */ /* 0x000e620000000800 */
[----:B------:R-:W-:Y:S01]  /*8280*/  FSETP.GEU.AND P5, PT, R65, -126, PT ;  /* 0xc2fc00004100780b */ /* 0x000fe20003fae000 */
[----:B------:R-:W-:Y:S01]  /*8290*/  @!P4 FMUL R57, R57, 0.5 ;  /* 0x3f0000003939c820 */ /* 0x000fe20000400000 */
[----:B------:R-:W-:Y:S02]  /*82a0*/  WARPGROUP.DEPBAR.LE gsb0, 0x0 ;  /* 0x00008000000079c5 */ /* 0x000fe40000010000 */
[----:B------:R-:W-:-:S03]  /*82b0*/  WARPGROUP.ARRIVE ;  /* 0x00000000000079c5 */ /* 0x000fc60000000000 */
[----:B------:R-:W3:Y:S01]  /*82c0*/  MUFU.EX2 R57, R57 ;  /* 0x0000003900397308 */ /* 0x000ee20000000800 */
[----:B--2---:R-:W-:Y:S01]  /*82d0*/  @!P3 FMUL R60, R60, R60 ;  /* 0x0000003c3c3cb220 */ /* 0x004fe20000400000 */
[----:B------:R-:W-:-:S04]  /*82e0*/  FSETP.GEU.AND P3, PT, R63, -126, PT ;  /* 0xc2fc00003f00780b */ /* 0x000fc80003f6e000 */
[----:B------:R-:W-:Y:S01]  /*82f0*/  @!P5 FMUL R65, R65, 0.5 ;  /* 0x3f0000004141d820 */ /* 0x000fe20000400000 */
[----:B------:R-:W-:Y:S01]  /*8300*/  HGMMA.64x32x16.F32.BF16 R104, R24, gdesc[UR24].tnspB, R104, gsb0 ;  /* 0x4060001818687df0 */ /* 0x000fe20008001868 */
[----:B------:R-:W-:Y:S01]  /*8310*/  UMOV UR26, UR8 ;  /* 0x00000008001a7c82 */ /* 0x000fe20008000000 */
[----:B------:R-:W-:Y:S01]  /*8320*/  UMOV UR27, 0x80000020 ;  /* 0x80000020001b7882 */ /* 0x000fe20000000000 */
[----:B------:R-:W-:Y:S01]  /*8330*/  UIADD3 UR8, UR6, 0x80, URZ ;  /* 0x0000008006087890 */ /* 0x000fe2000fffe03f */
[----:B-1----:R-:W-:Y:S01]  /*8340*/  @!P6 FMUL R61, R61, R61 ;  /* 0x0000003d3d3de220 */ /* 0x002fe20000400000 */
[----:B------:R-:W-:Y:S01]  /*8350*/  FSETP.GEU.AND P6, PT, R66, -126, PT ;  /* 0xc2fc00004200780b */ /* 0x000fe20003fce000 */
[----:B------:R-:W1:Y:S02]  /*8360*/  MUFU.EX2 R65, R65 ;  /* 0x0000004100417308 */ /* 0x000e640000000800 */
[----:B------:R-:W-:Y:S01]  /*8370*/  @!P3 FMUL R63, R63, 0.5 ;  /* 0x3f0000003f3fb820 */ /* 0x000fe20000400000 */
[----:B---3--:R-:W-:Y:S01]  /*8380*/  @!P4 FMUL R57, R57, R57 ;  /* 0x000000393939c220 */ /* 0x008fe20000400000 */
[----:B------:R-:W-:-:S04]  /*8390*/  FSETP.GEU.AND P4, PT, R64, -126, PT ;  /* 0xc2fc00004000780b */ /* 0x000fc80003f8e000 */
[----:B------:R-:W2:Y:S04]  /*83a0*/  MUFU.EX2 R63, R63 ;  /* 0x0000003f003f7308 */ /* 0x000ea80000000800 */
[----:B------:R-:W-:Y:S01]  /*83b0*/  @!P6 FMUL R66, R66, 0.5 ;  /* 0x3f0000004242e820 */ /* 0x000fe20000400000 */
[----:B-1----:R-:W-:-:S05]  /*83c0*/  @!P5 FMUL R65, R65, R65 ;  /* 0x000000414141d220 */ /* 0x002fca0000400000 */
[----:B------:R-:W1:Y:S01]  /*83d0*/  MUFU.EX2 R66, R66 ;  /* 0x0000004200427308 */ /* 0x000e620000000800 */
[----:B------:R-:W-:Y:S01]  /*83e0*/  FSETP.GEU.AND P5, PT, R74, -126, PT ;  /* 0xc2fc00004a00780b */ /* 0x000fe20003fae000 */
[----:B------:R-:W-:-:S06]  /*83f0*/  @!P4 FMUL R64, R64, 0.5 ;  /* 0x3f0000004040c820 */ /* 0x000fcc0000400000 */
[----:B------:R-:W3:Y:S01]  /*8400*/  MUFU.EX2 R64, R64 ;  /* 0x0000004000407308 */ /* 0x000ee20000000800 */
[----:B--2---:R-:W-:Y:S01]  /*8410*/  @!P3 FMUL R63, R63, R63 ;  /* 0x0000003f3f3fb220 */ /* 0x004fe20000400000 */
[----:B------:R-:W-:-:S04]  /*8420*/  FSETP.GEU.AND P3, PT, R72, -126, PT ;  /* 0xc2fc00004800780b */ /* 0x000fc80003f6e000 */
[----:B------:R-:W-:Y:S01]  /*8430*/  @!P5 FMUL R74, R74, 0.5 ;  /* 0x3f0000004a4ad820 */ /* 0x000fe20000400000 */
[----:B-1----:R-:W-:Y:S01]  /*8440*/  @!P6 FMUL R66, R66, R66 ;  /* 0x000000424242e220 */ /* 0x002fe20000400000 */
[----:B------:R-:W-:-:S04]  /*8450*/  FSETP.GEU.AND P6, PT, R75, -126, PT ;  /* 0xc2fc00004b00780b */ /* 0x000fc80003fce000 */
[----:B------:R-:W1:Y:S03]  /*8460*/  MUFU.EX2 R74, R74 ;  /* 0x0000004a004a7308 */ /* 0x000e660000000800 */
[----:B------:R-:W-:Y:S01]  /*8470*/  @!P3 FMUL R72, R72, 0.5 ;  /* 0x3f0000004848b820 */ /* 0x000fe20000400000 */
[----:B---3--:R-:W-:Y:S01]  /*8480*/  @!P4 FMUL R64, R64, R64 ;  /* 0x000000404040c220 */ /* 0x008fe20000400000 */
[----:B------:R-:W-:Y:S02]  /*8490*/  WARPGROUP.DEPBAR.LE gsb0, 0x0 ;  /* 0x00008000000079c5 */ /* 0x000fe40000010000 */
[----:B------:R-:W-:Y:S01]  /*84a0*/  WARPGROUP.ARRIVE ;  /* 0x00000000000079c5 */ /* 0x000fe20000000000 */
[----:B------:R-:W-:Y:S01]  /*84b0*/  FSETP.GEU.AND P4, PT, R73, -126, PT ;  /* 0xc2fc00004900780b */ /* 0x000fe20003f8e000 */
[----:B------:R-:W2:Y:S01]  /*84c0*/  MUFU.EX2 R72, R72 ;  /* 0x0000004800487308 */ /* 0x000ea20000000800 */
[----:B------:R-:W-:-:S03]  /*84d0*/  @!P6 FMUL R75, R75, 0.5 ;  /* 0x3f0000004b4be820 */ /* 0x000fc60000400000 */
[----:B------:R-:W-:Y:S01]  /*84e0*/  HGMMA.64x32x16.F32.BF16 R88, R24, gdesc[UR32].tnspB, R88, gsb0 ;  /* 0x4060002018587df0 */ /* 0x000fe20008001858 */
[----:B-1----:R-:W-:-:S03]  /*84f0*/  @!P5 FMUL R74, R74, R74 ;  /* 0x0000004a4a4ad220 */ /* 0x002fc60000400000 */
[----:B------:R-:W1:Y:S01]  /*8500*/  MUFU.EX2 R75, R75 ;  /* 0x0000004b004b7308 */ /* 0x000e620000000800 */
[----:B------:R-:W-:-:S03]  /*8510*/  FSETP.GEU.AND P5, PT, R78, -126, PT ;  /* 0xc2fc00004e00780b */ /* 0x000fc60003fae000 */
[----:B------:R-:W-:Y:S01]  /*8520*/  @!P4 FMUL R73, R73, 0.5 ;  /* 0x3f0000004949c820 */ /* 0x000fe20000400000 */
[----:B--2---:R-:W-:-:S05]  /*8530*/  @!P3 FMUL R72, R72, R72 ;  /* 0x000000484848b220 */ /* 0x004fca0000400000 */
[----:B------:R-:W2:Y:S01]  /*8540*/  MUFU.EX2 R73, R73 ;  /* 0x0000004900497308 */ /* 0x000ea20000000800 */
[----:B------:R-:W-:-:S03]  /*8550*/  FSETP.GEU.AND P3, PT, R76, -126, PT ;  /* 0xc2fc00004c00780b */ /* 0x000fc60003f6e000 */
[----:B------:R-:W-:Y:S01]  /*8560*/  @!P5 FMUL R78, R78, 0.5 ;  /* 0x3f0000004e4ed820 */ /* 0x000fe20000400000 */
[----:B-1----:R-:W-:Y:S01]  /*8570*/  @!P6 FMUL R75, R75, R75 ;  /* 0x0000004b4b4be220 */ /* 0x002fe20000400000 */
[----:B------:R-:W-:-:S04]  /*8580*/  FSETP.GEU.AND P6, PT, R79, -126, PT ;  /* 0xc2fc00004f00780b */ /* 0x000fc80003fce000 */
[----:B------:R-:W1:Y:S04]  /*8590*/  MUFU.EX2 R78, R78 ;  /* 0x0000004e004e7308 */ /* 0x000e680000000800 */
[----:B------:R-:W-:Y:S01]  /*85a0*/  @!P3 FMUL R76, R76, 0.5 ;  /* 0x3f0000004c4cb820 */ /* 0x000fe20000400000 */
[----:B--2---:R-:W-:Y:S01]  /*85b0*/  @!P4 FMUL R73, R73, R73 ;  /* 0x000000494949c220 */ /* 0x004fe20000400000 */
        /* <DEDUP_REMOVED lines=8> */
[----:B------:R-:W-:-:S03]  /*8640*/  F2FP.BF16.F32.PACK_AB R25, R30, R177 ;  /* 0x000000b11e19723e */ /* 0x000fc600000010ff */
[----:B------:R-:W3:Y:S01]  /*8650*/  MUFU.EX2 R77, R77 ;  /* 0x0000004d004d7308 */ /* 0x000ee20000000800 */
[----:B------:R-:W-:Y:S01]  /*8660*/  F2FP.BF16.F32.PACK_AB R27, R35, R34 ;  /* 0x00000022231b723e */ /* 0x000fe200000010ff */
[----:B--2---:R-:W-:Y:S01]  /*8670*/  @!P3 FMUL R76, R76, R76 ;  /* 0x0000004c4c4cb220 */ /* 0x004fe20000400000 */
[----:B------:R-:W-:-:S03]  /*8680*/  F2FP.BF16.F32.PACK_AB R24, R32, R185 ;  /* 0x000000b92018723e */ /* 0x000fc600000010ff */
[----:B------:R-:W-:Y:S01]  /*8690*/  @!P5 FMUL R82, R82, 0.5 ;  /* 0x3f0000005252d820 */ /* 0x000fe20000400000 */
[----:B------:R-:W-:Y:S01]  /*86a0*/  F2FP.BF16.F32.PACK_AB R26, R40, R33 ;  /* 0x00000021281a723e */ /* 0x000fe200000010ff */
[----:B-1----:R-:W-:Y:S01]  /*86b0*/  @!P6 FMUL R79, R79, R79 ;  /* 0x0000004f4f4fe220 */ /* 0x002fe20000400000 */
[----:B------:R-:W-:Y:S01]  /*86c0*/  FSETP.GEU.AND P3, PT, R80, -126, PT ;  /* 0xc2fc00005000780b */ /* 0x000fe20003f6e000 */
[----:B------:R-:W-:Y:S01]  /*86d0*/  FADD R177, R176, R177 ;  /* 0x000000b1b0b17221 */ /* 0x000fe20000000000 */
[----:B------:R-:W-:Y:S01]  /*86e0*/  WARPGROUP.ARRIVE ;  /* 0x00000000000079c5 */ /* 0x000fe20000000000 */
[----:B------:R-:W-:Y:S01]  /*86f0*/  FSETP.GEU.AND P6, PT, R83, -126, PT ;  /* 0xc2fc00005300780b */ /* 0x000fe20003fce000 */
[----:B------:R-:W1:Y:S01]  /*8700*/  MUFU.EX2 R82, R82 ;  /* 0x0000005200527308 */ /* 0x000e620000000800 */
[----:B------:R-:W-:Y:S01]  /*8710*/  FADD R185, R184, R185 ;  /* 0x000000b9b8b97221 */ /* 0x000fe20000000000 */
[----:B------:R-:W-:Y:S02]  /*8720*/  FADD R177, R177, R30 ;  /* 0x0000001eb1b17221 */ /* 0x000fe40000000000 */
[----:B------:R-:W-:Y:S01]  /*8730*/  HGMMA.64x32x16.F32.BF16 R152, R24, gdesc[UR24].tnspB, R152, gsb0 ;  /* 0x4060001818987df0 */ /* 0x000fe20008001898 */
[----:B------:R-:W-:Y:S01]  /*8740*/  UMOV UR26, UR8 ;  /* 0x00000008001a7c82 */ /* 0x000fe20008000000 */
[----:B------:R-:W-:Y:S01]  /*8750*/  UMOV UR27, 0x80000020 ;  /* 0x80000020001b7882 */ /* 0x000fe20000000000 */
[----:B------:R-:W-:Y:S01]  /*8760*/  UIADD3 UR8, UR6, 0xc0, URZ ;  /* 0x000000c006087890 */ /* 0x000fe2000fffe03f */
[----:B---3--:R-:W-:Y:S01]  /*8770*/  @!P4 FMUL R77, R77, R77 ;  /* 0x0000004d4d4dc220 */ /* 0x008fe20000400000 */
[----:B------:R-:W-:Y:S01]  /*8780*/  FSETP.GEU.AND P4, PT, R81, -126, PT ;  /* 0xc2fc00005100780b */ /* 0x000fe20003f8e000 */
[----:B------:R-:W-:Y:S01]  /*8790*/  @!P3 FMUL R80, R80, 0.5 ;  /* 0x3f0000005050b820 */ /* 0x000fe20000400000 */
[----:B------:R-:W-:Y:S01]  /*87a0*/  FADD R32, R185, R32 ;  /* 0x00000020b9207221 */ /* 0x000fe20000000000 */
[----:B------:R-:W-:Y:S01]  /*87b0*/  @!P6 FMUL R83, R83, 0.5 ;  /* 0x3f0000005353e820 */ /* 0x000fe20000400000 */
[----:B------:R-:W-:-:S02]  /*87c0*/  FADD R34, R177, R34 ;  /* 0x00000022b1227221 */ /* 0x000fc40000000000 */
[----:B------:R-:W-:Y:S01]  /*87d0*/  FADD R33, R32, R33 ;  /* 0x0000002120217221 */ /* 0x000fe20000000000 */
[----:B------:R-:W2:Y:S01]  /*87e0*/  MUFU.EX2 R80, R80 ;  /* 0x0000005000507308 */ /* 0x000ea20000000800 */
[----:B-1----:R-:W-:Y:S01]  /*87f0*/  @!P5 FMUL R82, R82, R82 ;  /* 0x000000525252d220 */ /* 0x002fe20000400000 */
[----:B------:R-:W-:Y:S01]  /*8800*/  FSETP.GEU.AND P5, PT, R86, -126, PT ;  /* 0xc2fc00005600780b */ /* 0x000fe20003fae000 */
[----:B------:R-:W-:Y:S01]  /*8810*/  FADD R40, R33, R40 ;  /* 0x0000002821287221 */ /* 0x000fe20000000000 */
[----:B------:R-:W-:Y:S02]  /*8820*/  FADD R34, R34, R35 ;  /* 0x0000002322227221 */ /* 0x000fe40000000000 */
[----:B------:R-:W-:Y:S02]  /*8830*/  @!P4 FMUL R81, R81, 0.5 ;  /* 0x3f0000005151c820 */ /* 0x000fe40000400000 */
[----:B------:R-:W1:Y:S07]  /*8840*/  MUFU.EX2 R83, R83 ;  /* 0x0000005300537308 */ /* 0x000e6e0000000800 */
[----:B------:R-:W-:Y:S01]  /*8850*/  @!P5 FMUL R86, R86, 0.5 ;  /* 0x3f0000005656d820 */ /* 0x000fe20000400000 */
[----:B------:R-:W3:Y:S01]  /*8860*/  MUFU.EX2 R81, R81 ;  /* 0x0000005100517308 */ /* 0x000ee20000000800 */
[----:B--2---:R-:W-:Y:S01]  /*8870*/  @!P3 FMUL R80, R80, R80 ;  /* 0x000000505050b220 */ /* 0x004fe20000400000 */
[----:B------:R-:W-:-:S06]  /*8880*/  FSETP.GEU.AND P3, PT, R84, -126, PT ;  /* 0xc2fc00005400780b */ /* 0x000fcc0003f6e000 */
[----:B------:R-:W2:Y:S01]  /*8890*/  MUFU.EX2 R86, R86 ;  /* 0x0000005600567308 */ /* 0x000ea20000000800 */
[----:B-1----:R-:W-:Y:S01]  /*88a0*/  @!P6 FMUL R83, R83, R83 ;  /* 0x000000535353e220 */ /* 0x002fe20000400000 */
[----:B------:R-:W-:-:S05]  /*88b0*/  FSETP.GEU.AND P6, PT, R87, -126, PT ;  /* 0xc2fc00005700780b */ /* 0x000fca0003fce000 */
[----:B------:R-:W-:Y:S01]  /*88c0*/  @!P3 FMUL R84, R84, 0.5 ;  /* 0x3f0000005454b820 */ /* 0x000fe20000400000 */
[----:B---3--:R-:W-:Y:S01]  /*88d0*/  @!P4 FMUL R81, R81, R81 ;  /* 0x000000515151c220 */ /* 0x008fe20000400000 */
[----:B------:R-:W-:-:S04]  /*88e0*/  FSETP.GEU.AND P4, PT, R31, -126, PT ;  /* 0xc2fc00001f00780b */ /* 0x000fc80003f8e000 */
[----:B------:R-:W1:Y:S01]  /*88f0*/  MUFU.EX2 R84, R84 ;  /* 0x0000005400547308 */ /* 0x000e620000000800 */
[----:B------:R-:W-:Y:S02]  /*8900*/  WARPGROUP.DEPBAR.LE gsb0, 0x0 ;  /* 0x00008000000079c5 */ /* 0x000fe40000010000 */
[----:B------:R-:W-:Y:S01]  /*8910*/  WARPGROUP.ARRIVE ;  /* 0x00000000000079c5 */ /* 0x000fe20000000000 */
[----:B------:R-:W-:Y:S01]  /*8920*/  @!P6 FMUL R87, R87, 0.5 ;  /* 0x3f0000005757e820 */ /* 0x000fe20000400000 */
[----:B--2---:R-:W-:-:S04]  /*8930*/  @!P5 FMUL R86, R86, R86 ;  /* 0x000000565656d220 */ /* 0x004fc80000400000 */
[----:B------:R-:W-:Y:S01]  /*8940*/  HGMMA.64x32x16.F32.BF16 R136, R24, gdesc[UR8].tnspB, R136, gsb0 ;  /* 0x4060000818887df0 */ /* 0x000fe20008001888 */
[----:B------:R-:W-:Y:S01]  /*8950*/  UMOV UR10, UR12 ;  /* 0x0000000c000a7c82 */ /* 0x000fe20008000000 */
[----:B------:R-:W-:Y:S01]  /*8960*/  UMOV UR11, 0x80000020 ;  /* 0x80000020000b7882 */ /* 0x000fe20000000000 */
[----:B------:R-:W-:Y:S01]  /*8970*/  UIADD3 UR12, UR6, 0x480, URZ ;  /* 0x00000480060c7890 */ /* 0x000fe2000fffe03f */
[----:B------:R-:W-:Y:S01]  /*8980*/  @!P4 FMUL R31, R31, 0.5 ;  /* 0x3f0000001f1fc820 */ /* 0x000fe20000400000 */
[----:B------:R-:W2:Y:S01]  /*8990*/  MUFU.EX2 R87, R87 ;  /* 0x0000005700577308 */ /* 0x000ea20000000800 */
[----:B-1----:R-:W-:Y:S01]  /*89a0*/  @!P3 FMUL R84, R84, R84 ;  /* 0x000000545454b220 */ /* 0x002fe20000400000 */
[----:B------:R-:W-:-:S06]  /*89b0*/  ISETP.NE.AND P3, PT, R6, 0x4, PT ;  /* 0x000000040600780c */ /* 0x000fcc0003f65270 */
[----:B------:R-:W1:Y:S01]  /*89c0*/  MUFU.EX2 R31, R31 ;  /* 0x0000001f001f7308 */ /* 0x000e620000000800 */
[----:B------:R-:W-:Y:S01]  /*89d0*/  SEL R6, R6, RZ, P3 ;  /* 0x000000ff06067207 */ /* 0x000fe20001800000 */
[----:B--2---:R-:W-:Y:S01]  /*89e0*/  @!P6 FMUL R87, R87, R87 ;  /* 0x000000575757e220 */ /* 0x004fe20000400000 */
[----:B-1----:R-:W-:Y:S01]  /*89f0*/  @!P4 FMUL R31, R31, R31 ;  /* 0x0000001f1f1fc220 */ /* 0x002fe20000400000 */
[----:B------:R-:W-:-:S04]  /*8a00*/  ISETP.NE.AND P4, PT, R173, 0x4, PT ;  /* 0x00000004ad00780c */ /* 0x000fc80003f85270 */
[----:B------:R-:W-:Y:S01]  /*8a10*/  SEL R179, R173, RZ, P4 ;  /* 0x000000ffadb37207 */ /* 0x000fe20002000000 */
[----:B------:R-:W-:Y:S02]  /*8a20*/  WARPGROUP.DEPBAR.LE gsb0, 0x0 ;  /* 0x00008000000079c5 */ /* 0x000fe40000010000 */
[----:B------:R-:W-:-:S06]  /*8a30*/  WARPGROUP.ARRIVE ;  /* 0x00000000000079c5 */ /* 0x000fcc0000000000 */
[----:B------:R-:W-:Y:S01]  /*8a40*/  HGMMA.64x32x16.F32.BF16 R120, R24, gdesc[UR8].tnspB, R120, gsb0 ;  /* 0x4060000818787df0 */ /* 0x000fe20008001878 */
[----:B------:R-:W-:Y:S01]  /*8a50*/  UMOV UR10, UR16 ;  /* 0x00000010000a7c82 */ /* 0x000fe20008000000 */
[----:B------:R-:W-:Y:S01]  /*8a60*/  UMOV UR11, 0x80000020 ;  /* 0x80000020000b7882 */ /* 0x000fe20000000000 */
[----:B------:R-:W-:Y:S01]  /*8a70*/  UIADD3 UR16, UR6, 0x680, URZ ;  /* 0x0000068006107890 */ /* 0x000fe2000fffe03f */
        /* <DEDUP_REMOVED lines=18> */
[----:B------:R-:W-:-:S02]  /*8ba0*/  FADD R38, R39, R38 ;  /* 0x0000002627267221 */ /* 0x000fc40000000000 */
[----:B------:R-:W-:Y:S01]  /*8bb0*/  FADD R36, R37, R36 ;  /* 0x0000002425247221 */ /* 0x000fe20000000000 */
[----:B------:R-:W-:Y:S01]  /*8bc0*/  WARPGROUP.ARRIVE ;  /* 0x00000000000079c5 */ /* 0x000fe20000000000 */
[----:B------:R-:W-:Y:S02]  /*8bd0*/  FADD R41, R38, R41 ;  /* 0x0000002926297221 */ /* 0x000fe40000000000 */
[----:B------:R-:W-:Y:S02]  /*8be0*/  FADD R36, R36, R29 ;  /* 0x0000001d24247221 */ /* 0x000fe40000000000 */
[----:B------:R-:W-:Y:S01]  /*8bf0*/  FADD R44, R41, R44 ;  /* 0x0000002c292c7221 */ /* 0x000fe20000000000 */
[----:B------:R-:W-:Y:S01]  /*8c00*/  HGMMA.64x32x16.F32.BF16 R152, R24, gdesc[UR24].tnspB, R152, gsb0 ;  /* 0x4060001818987df0 */ /* 0x000fe20008001898 */
[----:B------:R-:W-:Y:S01]  /*8c10*/  UMOV UR26, UR8 ;  /* 0x00000008001a7c82 */ /* 0x000fe20008000000 */
[----:B------:R-:W-:Y:S01]  /*8c20*/  UMOV UR27, 0x80000020 ;  /* 0x80000020001b7882 */ /* 0x000fe20000000000 */
[----:B------:R-:W-:Y:S01]  /*8c30*/  UIADD3 UR8, UR6, 0x100, URZ ;  /* 0x0000010006087890 */ /* 0x000fe2000fffe03f */
[----:B------:R-:W-:-:S02]  /*8c40*/  WARPGROUP.DEPBAR.LE gsb0, 0x0 ;  /* 0x00008000000079c5 */ /* 0x000fc40000010000 */
        /* <DEDUP_REMOVED lines=119> */
[----:B------:R-:W-:Y:S01]  /*93c0*/  FADD R63, R63, R72 ;  /* 0x000000483f3f7221 */ /* 0x000fe20000000000 */
[----:B------:R-:W-:-:S03]  /*93d0*/  FADD R65, R65, R74 ;  /* 0x0000004a41417221 */ /* 0x000fc60000000000 */
        /* <DEDUP_REMOVED lines=13> */
[----:B------:R-:W-:Y:S01]  /*94b0*/  FADD R170, R65, R87 ;  /* 0x0000005741aa7221 */ /* 0x000fe20000000000 */
        /* <DEDUP_REMOVED lines=26> */
[----:B------:R-:W-:-:S04]  /*9660*/  F2FP.BF16.F32.PACK_AB R27, R79, R78 ;  /* 0x0000004e4f1b723e */ /* 0x000fc800000010ff */
[----:B------:R-:W-:-:S06]  /*9670*/  WARPGROUP.ARRIVE ;  /* 0x00000000000079c5 */ /* 0x000fcc0000000000 */
[----:B------:R-:W-:Y:S03]  /*9680*/  HGMMA.64x32x16.F32.BF16 R152, R24, gdesc[UR24].tnspB, R152, gsb0 ;  /* 0x4060001818987df0 */ /* 0x000fe60008001898 */
        /* <DEDUP_REMOVED lines=21> */
[----:B------:R-:W-:Y:S02]  /*97e0*/  UIADD3 UR8, UR6, 0x7c0, URZ ;  /* 0x000007c006087890 */ /* 0x000fe4000fffe03f */
[----:B------:R-:W-:Y:S01]  /*97f0*/  UIADD3 UR6, UR6, 0x9c0, URZ ;  /* 0x000009c006067890 */ /* 0x000fe2000fffe03f */
[----:B------:R-:W-:Y:S02]  /*9800*/  WARPGROUP.DEPBAR.LE gsb0, 0x0 ;  /* 0x00008000000079c5 */ /* 0x000fe40000010000 */
[----:B------:R-:W-:Y:S02]  /*9810*/  F2FP.BF16.F32.PACK_AB R24, R81, R80 ;  /* 0x000000505118723e */ /* 0x000fe400000010ff */
[----:B------:R-:W-:-:S02]  /*9820*/  F2FP.BF16.F32.PACK_AB R25, R83, R82 ;  /* 0x000000525319723e */ /* 0x000fc400000010ff */
        /* <DEDUP_REMOVED lines=18> */
[----:B------:R-:W-:-:S06]  /*9950*/  WARPGROUP.ARRIVE ;  /* 0x00000000000079c5 */ /* 0x000fcc0000000000 */
[----:B------:R-:W-:Y:S03]  /*9960*/  HGMMA.64x32x16.F32.BF16 R88, R24, gdesc[UR4].tnspB, R88, gsb0 ;  /* 0x4060000418587df0 */ /* 0x000fe60008001858 */
[----:B------:R-:W-:Y:S02]  /*9970*/  WARPGROUP.DEPBAR.LE gsb0, 0x0 ;  /* 0x00008000000079c5 */ /* 0x000fe40000010000 */
[C---:B------:R-:W-:Y:S02]  /*9980*/  LEA R24, R6.reuse, R17, 0x3 ;  /* 0x0000001106187211 */ /* 0x040fe400078e18ff */
[----:B------:R-:W-:Y:S02]  /*9990*/  IADD3 R6, R6, 0x1, RZ ;  /* 0x0000000106067810 */ /* 0x000fe40007ffe0ff */
[----:B------:R-:W-:Y:S02]  /*99a0*/  PRMT R24, RZ, 0x654, R24 ;  /* 0x00000654ff187816 */ /* 0x000fe40000000018 */
[----:B------:R-:W-:-:S02]  /*99b0*/  ISETP.NE.AND P3, PT, R6, 0x4, PT ;  /* 0x000000040600780c */ /* 0x000fc40003f65270 */
[----:B------:R1:W-:Y:S02]  /*99c0*/  SYNCS.ARRIVE.TRANS64.RED.A1T0 RZ, [R24+URZ], RZ ;  /* 0x000000ff18ff79a7 */ /* 0x0003e4000810043f */
[----:B------:R-:W-:Y:S02]  /*99d0*/  SEL R6, R6, RZ, P3 ;  /* 0x000000ff06067207 */ /* 0x000fe40001800000 */
[----:B-1----:R-:W-:-:S04]  /*99e0*/  SEL R24, RZ, 0x1, P4 ;  /* 0x00000001ff187807 */ /* 0x002fc80002000000 */
[----:B------:R-:W-:Y:S01]  /*99f0*/  LOP3.LUT R3, R3, R24, RZ, 0x3c, !PT ;  /* 0x0000001803037212 */ /* 0x000fe200078e3cff */
[----:B------:R-:W-:Y:S06]  /*9a00*/  @P2 BRA `(.L_x_31) ;  /* 0x0000000400002947 */ /* 0x000fec0003800000 */
[----:B------:R-:W-:Y:S01]  /*9a10*/  ISETP.LT.OR P2, PT, R7, 0x1, !P0 ;  /* 0x000000010700780c */ /* 0x000fe20004741670 */
[----:B------:R-:W-:-:S12]  /*9a20*/  BSSY B0, `(.L_x_32) ;  /* 0x000003d000007945 */ /* 0x000fd80003800000 */
[----:B------:R-:W-:Y:S05]  /*9a30*/  @P2 BRA `(.L_x_33) ;  /* 0x0000000000ec2947 */ /* 0x000fea0003800000 */
[----:B------:R-:W-:Y:S01]  /*9a40*/  IMAD R24, R5, 0x8, R2 ;  /* 0x0000000805187824 */ /* 0x000fe200078e0202 */
[----:B------:R-:W-:Y:S02]  /*9a50*/  SHF.L.U32 R25, R4, 0x1f, RZ ;  /* 0x0000001f04197819 */ /* 0x000fe400000006ff */
[----:B------:R-:W-:Y:S02]  /*9a60*/  ISETP.NE.AND P3, PT, R0, RZ, PT ;  /* 0x000000ff0000720c */ /* 0x000fe40003f65270 */
[----:B------:R-:W1:Y:S02]  /*9a70*/  SYNCS.PHASECHK.TRANS64.TRYWAIT P2, [R24+URZ+0x2d020], R25 ;  /* 0x02d02019180075a7 */ /* 0x000e64000804017f */
[----:B-1----:R-:W-:Y:S09]  /*9a80*/  @!P2 BRA `(.L_x_34) ;  /* 0x000000740024a947 */ /* 0x002ff20003800000 */
.L_x_89:
[----:B------:R-:W-:Y:S05]  /*9a90*/  @P3 BRA `(.L_x_35) ;  /* 0x0000000000143947 */ /* 0x000fea0003800000 */
[----:B------:R-:W-:Y:S02]  /*9aa0*/  LOP3.LUT P2, RZ, R16, 0x1f, RZ, 0xc0, !PT ;  /* 0x0000001f10ff7812 */ /* 0x000fe4000784c0ff */
[----:B-1----:R-:W-:-:S04]  /*9ab0*/  MOV R25, 0xa000 ;  /* 0x0000a00000197802 */ /* 0x002fc80000000f00 */
[----:B------:R2:W-:Y:S07]  /*9ac0*/  SYNCS.ARRIVE.TRANS64 RZ, [R24+URZ+0x2d000], R25 ;  /* 0x02d0001918ff79a7 */ /* 0x0005ee000800003f */
[----:B------:R-:W-:Y:S05]  /*9ad0*/  @!P2 BRA `(.L_x_35) ;  /* 0x000000000004a947 */ /* 0x000fea0003800000 */
[----:B------:R-:W-:Y:S01]  /*9ae0*/  BPT.TRAP 0x1 ;  /* 0x000000040000795c */ /* 0x000fe20000300000 */
.L_x_35:
[----:B-12---:R-:W-:Y:S01]  /*9af0*/  IMAD R25, R5, 0xa000, R2 ;  /* 0x0000a00005197824 */ /* 0x006fe200078e0202 */
[----:B------:R-:W-:Y:S01]  /*9b00*/  R2UR UR41, R24 ;  /* 0x00000000182972ca */ /* 0x000fe200000e0000 */
[----:B------:R-:W-:Y:S01]  /*9b10*/  UIADD3 UR38, UP0, UR60, 0x2f0, URZ ;  /* 0x000002f03c267890 */ /* 0x000fe2000ff1e03f */
[C---:B------:R-:W-:Y:S01]  /*9b20*/  R2UR UR43, R8.reuse ;  /* 0x00000000082b72ca */ /* 0x040fe200000e0000 */
[----:B------:R-:W-:Y:S01]  /*9b30*/  UMOV UR6, 0x0 ;  /* 0x0000000000067882 */ /* 0x000fe20000000000 */
[----:B------:R-:W-:Y:S01]  /*9b40*/  R2UR UR8, R25 ;  /* 0x00000000190872ca */ /* 0x000fe200000e0000 */
[----:B------:R-:W-:Y:S01]  /*9b50*/  UIADD3.X UR39, URZ, UR61, URZ, UP0, !UPT ;  /* 0x0000003d3f277290 */ /* 0x000fe200087fe43f */
[----:B------:R-:W-:Y:S01]  /*9b60*/  VIADD R5, R5, 0x1 ;  /* 0x0000000105057836 */ /* 0x000fe20000000000 */
[----:B------:R-:W-:Y:S01]  /*9b70*/  UMOV UR7, 0x10000000 ;  /* 0x1000000000077882 */ /* 0x000fe20000000000 */
[----:B------:R-:W-:Y:S01]  /*9b80*/  UMOV UR42, URZ ;  /* 0x0000003f002a7c82 */ /* 0x000fe20008000000 */
[----:B------:R-:W-:Y:S01]  /*9b90*/  UMOV UR34, 0x20 ;  /* 0x0000002000227882 */ /* 0x000fe20000000000 */
[----:B------:R-:W-:Y:S01]  /*9ba0*/  UMOV UR36, UR44 ;  /* 0x0000002c00247c82 */ /* 0x000fe20008000000 */
[----:B------:R-:W-:Y:S01]  /*9bb0*/  UMOV UR37, UR45 ;  /* 0x0000002d00257c82 */ /* 0x000fe20008000000 */
[----:B------:R-:W-:Y:S01]  /*9bc0*/  UMOV UR26, 0x40 ;  /* 0x00000040001a7882 */ /* 0x000fe20000000000 */
[----:B------:R-:W-:Y:S01]  /*9bd0*/  UIADD3 UR41, UR41, 0x2d000, URZ ;  /* 0x0002d00029297890 */ /* 0x000fe2000fffe03f */
[C---:B------:R-:W-:Y:S01]  /*9be0*/  ISETP.NE.AND P2, PT, R5.reuse, 0x4, PT ;  /* 0x000000040500780c */ /* 0x040fe20003f45270 */
[----:B------:R-:W-:Y:S01]  /*9bf0*/  USHF.L.U32 UR43, UR43, 0x7, URZ ;  /* 0x000000072b2b7899 */ /* 0x000fe2000800063f */
[----:B------:R-:W-:Y:S01]  /*9c00*/  IADD3 R8, R8, 0x1, RZ ;  /* 0x0000000108087810 */ /* 0x000fe20007ffe0ff */
[----:B------:R-:W-:Y:S01]  /*9c10*/  UIADD3 UR40, UR8, 0x5000, URZ ;  /* 0x0000500008287890 */ /* 0x000fe2000fffe03f */
[----:B------:R-:W-:Y:S01]  /*9c20*/  SEL R25, RZ, 0x1, P2 ;  /* 0x00000001ff197807 */ /* 0x000fe20001000000 */
        /* <DEDUP_REMOVED lines=28> */
.L_x_33:
[----:B------:R-:W-:Y:S05]  /*9df0*/  BSYNC B0 ;  /* 0x0000000000007941 */ /* 0x000fea0003800000 */
.L_x_32:
[----:B------:R-:W-:-:S07]  /*9e00*/  VIADD R7, R7, 0xffffffff ;  /* 0xffffffff07077836 */ /* 0x000fce0000000000 */
.L_x_31:
[----:B------:R-:W-:Y:S01]  /*9e10*/  IADD3 R168, R168, 0x80, RZ ;  /* 0x00000080a8a87810 */ /* 0x000fe20007ffe0ff */
[----:B------:R-:W-:Y:S01]  /*9e20*/  IMAD.MOV.U32 R177, RZ, RZ, R172 ;  /* 0x000000ffffb17224 */ /* 0x000fe200078e00ac */
[----:B------:R-:W-:Y:S01]  /*9e30*/  MOV R175, R171 ;  /* 0x000000ab00af7202 */ /* 0x000fe20000000f00 */
[----:B------:R-:W-:Y:S06]  /*9e40*/  @P1 BRA `(.L_x_36) ;  /* 0xffffffbc00a41947 */ /* 0x000fec000383ffff */
[----:B------:R-:W-:-:S07]  /*9e50*/  IMAD.MOV.U32 R173, RZ, RZ, R174 ;  /* 0x000000ffffad7224 */ /* 0x000fce00078e00ae */
.L_x_24:
[----:B------:R-:W-:-:S13]  /*9e60*/  ISETP.GE.AND P1, PT, R173, 0x1, PT ;  /* 0x00000001ad00780c */ /* 0x000fda0003f26270 */
[----:B------:R-:W-:Y:S05]  /*9e70*/  @!P1 BRA `(.L_x_37) ;  /* 0x0000004c007c9947 */ /* 0x000fea0003800000 */
[----:B------:R-:W-:Y:S01]  /*9e80*/  MOV R177, R172 ;  /* 0x000000ac00b17202 */ /* 0x000fe20000000f00 */
[----:B------:R-:W-:Y:S01]  /*9e90*/  IMAD.MOV.U32 R176, RZ, RZ, R171 ;  /* 0x000000ffffb07224 */ /* 0x000fe200078e00ab */
[----:B------:R-:W-:-:S07]  /*9ea0*/  LOP3.LUT R174, R16, 0x1f, RZ, 0xc0, !PT ;  /* 0x0000001f10ae7812 */ /* 0x000fce00078ec0ff */
.L_x_50:
[----:B------:R-:W-:Y:S01]  /*9eb0*/  LEA R25, R179, R2, 0x3 ;  /* 0x00000002b3197211 */ /* 0x000fe200078e18ff */
[----:B------:R-:W-:Y:S05]  /*9ec0*/  YIELD ;  /* 0x0000000000007946 */ /* 0x000fea0003800000 */
[----:B-1----:R-:W-:-:S04]  /*9ed0*/  SHF.L.U32 R24, R3, 0x1f, RZ ;  /* 0x0000001f03187819 */ /* 0x002fc800000006ff */
[----:B------:R-:W1:Y:S02]  /*9ee0*/  SYNCS.PHASECHK.TRANS64.TRYWAIT P1, [R25+URZ+0x2d000], R24 ;  /* 0x02d00018190075a7 */ /* 0x000e64000802017f */
[----:B-1----:R-:W-:Y:S05]  /*9ef0*/  @!P1 BRA `(.L_x_38) ;  /* 0x00000070001c9947 */ /* 0x002fea0003800000 */
.L_x_90:
[----:B------:R-:W-:Y:S05]  /*9f00*/  WARPSYNC.ALL ;  /* 0x0000000000007948 */ /* 0x000fea0003800000 */
[----:B------:R-:W-:Y:S01]  /*9f10*/  IMAD.U32 R180, RZ, RZ, UR30 ;  /* 0x0000001effb47e24 */ /* 0x000fe2000f8e00ff */
[----:B------:R-:W-:Y:S01]  /*9f20*/  MOV R181, 0x80000020 ;  /* 0x8000002000b57802 */ /* 0x000fe20000000f00 */
[----:B-1----:R-:W-:Y:S01]  /*9f30*/  WARPGROUP.ARRIVE ;  /* 0x00000000000079c5 */ /* 0x002fe20000000000 */
[----:B------:R-:W-:Y:S01]  /*9f40*/  R2UR UR8, R22 ;  /* 0x00000000160872ca */ /* 0x000fe200000e0000 */
[----:B------:R-:W-:Y:S01]  /*9f50*/  IMAD R180, R179, 0xa00, R180 ;  /* 0x00000a00b3b47824 */ /* 0x000fe200078e02b4 */
[----:B------:R-:W-:-:S02]  /*9f60*/  R2UR UR11, R181 ;  /* 0x00000000b50b72ca */ /* 0x000fc400000e0000 */
[----:B------:R-:W-:Y:S01]  /*9f70*/  R2UR UR9, R23 ;  /* 0x00000000170972ca */ /* 0x000fe200000e0000 */
[C---:B------:R-:W-:Y:S01]  /*9f80*/  VIADD R182, R180.reuse, 0x2 ;  /* 0x00000002b4b67836 */ /* 0x040fe20000000000 */
[----:B------:R-:W-:Y:S02]  /*9f90*/  R2UR UR10, R180 ;  /* 0x00000000b40a72ca */ /* 0x000fe400000e0000 */
[----:B------:R-:W-:Y:S02]  /*9fa0*/  MOV R183, 0x80000020 ;  /* 0x8000002000b77802 */ /* 0x000fe40000000f00 */
[----:B------:R-:W-:Y:S02]  /*9fb0*/  MOV R181, 0x80000020 ;  /* 0x8000002000b57802 */ /* 0x000fe40000000f00 */
[----:B------:R-:W-:Y:S02]  /*9fc0*/  ISETP.NE.AND P1, PT, R9, RZ, PT ;  /* 0x000000ff0900720c */ /* 0x000fe40003f25270 */
[----:B------:R-:W-:-:S05]  /*9fd0*/  R2UR UR7, R181 ;  /* 0x00000000b50772ca */ /* 0x000fca00000e0000 */
[----:B------:R-:W-:Y:S01]  /*9fe0*/  HGMMA.64x128x16.F32.BF16 R24, gdesc[UR8], RZ, !UPT, gsb0 ;  /* 0x01e00000081879f0 */ /* 0x000fe2000c0018ff */
[----:B------:R-:W-:Y:S01]  /*9ff0*/  R2UR UR10, R182 ;  /* 0x00000000b60a72ca */ /* 0x000fe200000e0000 */
[----:B------:R-:W-:Y:S01]  /*a000*/  VIADD R182, R180, 0x200 ;  /* 0x00000200b4b67836 */ /* 0x000fe20000000000 */
[----:B------:R-:W-:Y:S02]  /*a010*/  R2UR UR11, R183 ;  /* 0x00000000b70b72ca */ /* 0x000fe400000e0000 */
[----:B------:R-:W-:Y:S02]  /*a020*/  R2UR UR8, R20 ;  /* 0x00000000140872ca */ /* 0x000fe400000e0000 */
[----:B------:R-:W-:Y:S02]  /*a030*/  R2UR UR9, R21 ;  /* 0x00000000150972ca */ /* 0x000fe400000e0000 */
[----:B------:R-:W-:Y:S01]  /*a040*/  MOV R183, 0x80000020 ;  /* 0x8000002000b77802 */ /* 0x000fe20000000f00 */
[----:B------:R-:W-:-:S02]  /*a050*/  WARPGROUP.DEPBAR.LE gsb0, 0x0 ;  /* 0x00008000000079c5 */ /* 0x000fc40000010000 */
[----:B------:R-:W-:-:S08]  /*a060*/  WARPGROUP.ARRIVE ;  /* 0x00000000000079c5 */ /* 0x000fd00000000000 */
[----:B------:R-:W-:Y:S01]  /*a070*/  HGMMA.64x128x16.F32.BF16 R24, gdesc[UR8], R24, gsb0 ;  /* 0x01e00000081879f0 */ /* 0x000fe20008001818 */
        /* <DEDUP_REMOVED lines=32> */
[----:B------:R-:W-:Y:S02]  /*a280*/  MOV R183, 0x80000020 ;  /* 0x8000002000b77802 */ /* 0x000fe40000000f00 */
[----:B------:R-:W-:Y:S01]  /*a290*/  R2UR UR58, R182 ;  /* 0x00000000b63a72ca */ /* 0x000fe200000e0000 */
[----:B------:R-:W-:Y:S01]  /*a2a0*/  VIADD R182, R180, 0x602 ;  /* 0x00000602b4b67836 */ /* 0x000fe20000000000 */
[----:B------:R-:W-:-:S02]  /*a2b0*/  R2UR UR59, R183 ;  /* 0x00000000b73b72ca */ /* 0x000fc400000e0000 */
[----:B------:R-:W-:Y:S02]  /*a2c0*/  MOV R183, 0x80000020 ;  /* 0x8000002000b77802 */ /* 0x000fe40000000f00 */
[----:B------:R-:W-:Y:S01]  /*a2d0*/  R2UR UR54, R182 ;  /* 0x00000000b63672ca */ /* 0x000fe200000e0000 */
[C---:B------:R-:W-:Y:S01]  /*a2e0*/  VIADD R182, R180.reuse, 0x800 ;  /* 0x00000800b4b67836 */ /* 0x040fe20000000000 */
[----:B------:R-:W-:Y:S01]  /*a2f0*/  R2UR UR55, R183 ;  /* 0x00000000b73772ca */ /* 0x000fe200000e0000 */
[----:B------:R-:W-:Y:S01]  /*a300*/  VIADD R180, R180, 0x802 ;  /* 0x00000802b4b47836 */ /* 0x000fe20000000000 */
[----:B------:R-:W-:Y:S02]  /*a310*/  MOV R183, 0x80000020 ;  /* 0x8000002000b77802 */ /* 0x000fe40000000f00 */
[----:B------:R-:W-:Y:S02]  /*a320*/  R2UR UR50, R182 ;  /* 0x00000000b63272ca */ /* 0x000fe400000e0000 */
[----:B------:R-:W-:-:S02]  /*a330*/  R2UR UR51, R183 ;  /* 0x00000000b73372ca */ /* 0x000fc400000e0000 */
[----:B------:R-:W-:Y:S01]  /*a340*/  R2UR UR6, R180 ;  /* 0x00000000b40672ca */ /* 0x000fe200000e0000 */
        /* <DEDUP_REMOVED lines=19> */
[----:B------:R-:W-:Y:S01]  /*a480*/  IMAD R171, R5, 0x8, R2 ;  /* 0x0000000805ab7824 */ /* 0x000fe200078e0202 */
[----:B------:R-:W-:Y:S02]  /*a490*/  SHF.L.U32 R172, R4, 0x1f, RZ ;  /* 0x0000001f04ac7819 */ /* 0x000fe400000006ff */
[----:B------:R-:W-:Y:S02]  /*a4a0*/  ISETP.NE.AND P3, PT, R0, RZ, PT ;  /* 0x000000ff0000720c */ /* 0x000fe40003f65270 */
[----:B------:R-:W1:Y:S02]  /*a4b0*/  SYNCS.PHASECHK.TRANS64.TRYWAIT P2, [R171+URZ+0x2d020], R172 ;  /* 0x02d020acab0075a7 */ /* 0x000e64000804017f */
[----:B-1----:R-:W-:Y:S09]  /*a4c0*/  @!P2 BRA `(.L_x_41) ;  /* 0x0000006800bca947 */ /* 0x002ff20003800000 */
.L_x_91:
[----:B------:R-:W-:Y:S05]  /*a4d0*/  @P3 BRA `(.L_x_42) ;  /* 0x0000000000143947 */ /* 0x000fea0003800000 */
[----:B------:R-:W-:Y:S02]  /*a4e0*/  ISETP.NE.AND P2, PT, R174, RZ, PT ;  /* 0x000000ffae00720c */ /* 0x000fe40003f45270 */
[----:B-1----:R-:W-:-:S04]  /*a4f0*/  MOV R172, 0xa000 ;  /* 0x0000a00000ac7802 */ /* 0x002fc80000000f00 */
[----:B------:R2:W-:Y:S07]  /*a500*/  SYNCS.ARRIVE.TRANS64 RZ, [R171+URZ+0x2d000], R172 ;  /* 0x02d000acabff79a7 */ /* 0x0005ee000800003f */
[----:B------:R-:W-:Y:S05]  /*a510*/  @!P2 BRA `(.L_x_42) ;  /* 0x000000000004a947 */ /* 0x000fea0003800000 */
[----:B------:R-:W-:Y:S01]  /*a520*/  BPT.TRAP 0x1 ;  /* 0x000000040000795c */ /* 0x000fe20000300000 */
.L_x_42:
[----:B-12---:R-:W-:Y:S01]  /*a530*/  IMAD R172, R5, 0xa000, R2 ;  /* 0x0000a00005ac7824 */ /* 0x006fe200078e0202 */
        /* <DEDUP_REMOVED lines=8> */
[----:B------:R-:W-:Y:S01]  /*a5c0*/  VIADD R5, R5, 0x1 ;  /* 0x0000000105057836 */ /* 0x000fe20000000000 */
[----:B------:R-:W-:Y:S01]  /*a5d0*/  UMOV UR42, URZ ;  /* 0x0000003f002a7c82 */ /* 0x000fe20008000000 */
[----:B------:R-:W-:Y:S01]  /*a5e0*/  UMOV UR34, 0x20 ;  /* 0x0000002000227882 */ /* 0x000fe20000000000 */
[----:B------:R-:W-:Y:S01]  /*a5f0*/  UMOV UR36, UR44 ;  /* 0x0000002c00247c82 */ /* 0x000fe20008000000 */
[----:B------:R-:W-:Y:S01]  /*a600*/  UMOV UR37, UR45 ;  /* 0x0000002d00257c82 */ /* 0x000fe20008000000 */
        /* <DEDUP_REMOVED lines=34> */
.L_x_40:
[----:B------:R-:W-:-:S07]  /*a830*/  IADD3 R7, R7, -0x1, RZ ;  /* 0xffffffff07077810 */ /* 0x000fce0007ffe0ff */
.L_x_39:
[----:B------:R-:W-:Y:S01]  /*a840*/  VIADD R175, R179, 0x1 ;  /* 0x00000001b3af7836 */ /* 0x000fe20000000000 */
[----:B------:R-:W-:Y:S05]  /*a850*/  WARPSYNC.ALL ;  /* 0x0000000000007948 */ /* 0x000fea0003800000 */
[----:B------:R-:W-:-:S04]  /*a860*/  ISETP.NE.AND P2, PT, R175, 0x4, PT ;  /* 0x00000004af00780c */ /* 0x000fc80003f45270 */
[----:B------:R-:W-:Y:S02]  /*a870*/  SEL R172, RZ, 0x1, P2 ;  /* 0x00000001ffac7807 */ /* 0x000fe40001000000 */
[----:B------:R-:W-:Y:S02]  /*a880*/  SEL R175, R175, RZ, P2 ;  /* 0x000000ffafaf7207 */ /* 0x000fe40001000000 */
[----:B------:R-:W-:Y:S02]  /*a890*/  LOP3.LUT R3, R3, R172, RZ, 0x3c, !PT ;  /* 0x000000ac03037212 */ /* 0x000fe400078e3cff */
[C---:B------:R-:W-:Y:S01]  /*a8a0*/  IADD3 R171, R168.reuse, 0x1, RZ ;  /* 0x00000001a8ab7810 */ /* 0x040fe20007ffe0ff */
[C---:B------:R-:W-:Y:S01]  /*a8b0*/  VIADD R172, R168.reuse, 0x8 ;  /* 0x00000008a8ac7836 */ /* 0x040fe20000000000 */
[C---:B------:R-:W-:Y:S01]  /*a8c0*/  ISETP.GE.AND P2, PT, R168.reuse, UR15, PT ;  /* 0x0000000fa8007c0c */ /* 0x040fe2000bf46270 */
[----:B------:R-:W-:Y:S01]  /*a8d0*/  BSSY B0, `(.L_x_43) ;  /* 0x00000e1000007945 */ /* 0x000fe20003800000 */
[----:B------:R-:W-:Y:S01]  /*a8e0*/  ISETP.GE.AND P4, PT, R171, UR15, PT ;  /* 0x0000000fab007c0c */ /* 0x000fe2000bf86270 */
[C---:B------:R-:W-:Y:S01]  /*a8f0*/  VIADD R171, R168.reuse, 0x10 ;  /* 0x00000010a8ab7836 */ /* 0x040fe20000000000 */
[----:B------:R-:W-:-:S02]  /*a900*/  IADD3 R178, R168, 0x9, RZ ;  /* 0x00000009a8b27810 */ /* 0x000fc40007ffe0ff */
[----:B------:R-:W-:Y:S01]  /*a910*/  ISETP.GE.AND P3, PT, R172, UR15, PT ;  /* 0x0000000fac007c0c */ /* 0x000fe2000bf66270 */
[C---:B------:R-:W-:Y:S01]  /*a920*/  VIADD R172, R168.reuse, 0x18 ;  /* 0x00000018a8ac7836 */ /* 0x040fe20000000000 */
[----:B------:R-:W-:Y:S02]  /*a930*/  ISETP.GE.AND P5, PT, R171, UR15, PT ;  /* 0x0000000fab007c0c */ /* 0x000fe4000bfa6270 */
[----:B------:R-:W-:Y:S02]  /*a940*/  IADD3 R171, R168, 0x11, RZ ;  /* 0x00000011a8ab7810 */ /* 0x000fe40007ffe0ff */
[----:B------:R-:W-:Y:S02]  /*a950*/  FSEL R183, R26, -INF , !P2 ;  /* 0xff8000001ab77808 */ /* 0x000fe40005000000 */
[----:B------:R-:W-:Y:S02]  /*a960*/  IADD3 R26, R168, 0x19, RZ ;  /* 0x00000019a81a7810 */ /* 0x000fe40007ffe0ff */
[----:B------:R-:W-:-:S02]  /*a970*/  FSEL R24, R24, -INF , !P2 ;  /* 0xff80000018187808 */ /* 0x000fc40005000000 */
[----:B------:R-:W-:Y:S01]  /*a980*/  ISETP.GE.AND P2, PT, R171, UR15, PT ;  /* 0x0000000fab007c0c */ /* 0x000fe2000bf46270 */
[----:B------:R-:W-:Y:S01]  /*a990*/  VIADD R171, R168, 0x28 ;  /* 0x00000028a8ab7836 */ /* 0x000fe20000000000 */
[----:B------:R-:W-:Y:S02]  /*a9a0*/  ISETP.GE.AND P6, PT, R178, UR15, PT ;  /* 0x0000000fb2007c0c */ /* 0x000fe4000bfc6270 */
[----:B------:R-:W-:Y:S02]  /*a9b0*/  FSEL R28, R28, -INF , !P3 ;  /* 0xff8000001c1c7808 */ /* 0x000fe40005800000 */
[----:B------:R-:W-:Y:S02]  /*a9c0*/  FSEL R187, R30, -INF , !P3 ;  /* 0xff8000001ebb7808 */ /* 0x000fe40005800000 */
[----:B------:R-:W-:Y:S02]  /*a9d0*/  ISETP.GE.AND P3, PT, R26, UR15, PT ;  /* 0x0000000f1a007c0c */ /* 0x000fe4000bf66270 */
[----:B------:R-:W-:-:S02]  /*a9e0*/  FSEL R25, R25, -INF , !P4 ;  /* 0xff80000019197808 */ /* 0x000fc40006000000 */
[----:B------:R-:W-:Y:S01]  /*a9f0*/  FSEL R185, R27, -INF , !P4 ;  /* 0xff8000001bb97808 */ /* 0x000fe20006000000 */
[C---:B------:R-:W-:Y:S01]  /*aa00*/  VIADD R27, R168.reuse, 0x20 ;  /* 0x00000020a81b7836 */ /* 0x040fe20000000000 */
[----:B------:R-:W-:Y:S02]  /*aa10*/  IADD3 R26, R168, 0x21, RZ ;  /* 0x00000021a81a7810 */ /* 0x000fe40007ffe0ff */
[----:B------:R-:W-:Y:S02]  /*aa20*/  ISETP.GE.AND P4, PT, R172, UR15, PT ;  /* 0x0000000fac007c0c */ /* 0x000fe4000bf86270 */
[----:B------:R-:W-:Y:S02]  /*aa30*/  FSEL R30, R32, -INF , !P5 ;  /* 0xff800000201e7808 */ /* 0x000fe40006800000 */
[----:B------:R-:W-:Y:S01]  /*aa40*/  FSEL R178, R33, -INF , !P2 ;  /* 0xff80000021b27808 */ /* 0x000fe20005000000 */
[----:B------:R-:W-:Y:S01]  /*aa50*/  VIADD R33, R168, 0x30 ;  /* 0x00000030a8217836 */ /* 0x000fe20000000000 */
[----:B------:R-:W-:-:S02]  /*aa60*/  FSEL R189, R31, -INF , !P6 ;  /* 0xff8000001fbd7808 */ /* 0x000fc40007000000 */
[----:B------:R-:W-:Y:S02]  /*aa70*/  IADD3 R32, R168, 0x29, RZ ;  /* 0x00000029a8207810 */ /* 0x000fe40007ffe0ff */
[----:B------:R-:W-:Y:S02]  /*aa80*/  FSEL R31, R34, -INF , !P5 ;  /* 0xff800000221f7808 */ /* 0x000fe40006800000 */
[----:B------:R-:W-:Y:S02]  /*aa90*/  ISETP.GE.AND P5, PT, R26, UR15, PT ;  /* 0x0000000f1a007c0c */ /* 0x000fe4000bfa6270 */
[----:B------:R-:W-:Y:S02]  /*aaa0*/  FSEL R29, R29, -INF , !P6 ;  /* 0xff8000001d1d7808 */ /* 0x000fe40007000000 */
[----:B------:R-:W-:Y:S02]  /*aab0*/  FSEL R26, R36, -INF , !P4 ;  /* 0xff800000241a7808 */ /* 0x000fe40006000000 */
[----:B------:R-:W-:-:S02]  /*aac0*/  FSEL R179, R38, -INF , !P4 ;  /* 0xff80000026b37808 */ /* 0x000fc40006000000 */
[----:B------:R-:W-:Y:S02]  /*aad0*/  ISETP.GE.AND P6, PT, R27, UR15, PT ;  /* 0x0000000f1b007c0c */ /* 0x000fe4000bfc6270 */
[----:B------:R-:W-:Y:S02]  /*aae0*/  ISETP.GE.AND P4, PT, R32, UR15, PT ;  /* 0x0000000f20007c0c */ /* 0x000fe4000bf86270 */
[----:B------:R-:W-:Y:S02]  /*aaf0*/  FSEL R180, R37, -INF , !P3 ;  /* 0xff80000025b47808 */ /* 0x000fe40005800000 */
[----:B------:R-:W-:Y:S02]  /*ab00*/  FSEL R181, R39, -INF , !P3 ;  /* 0xff80000027b57808 */ /* 0x000fe40005800000 */
[----:B------:R-:W-:Y:S01]  /*ab10*/  ISETP.GE.AND P3, PT, R33, UR15, PT ;  /* 0x0000000f21007c0c */ /* 0x000fe2000bf66270 */
[C---:B------:R-:W-:Y:S01]  /*ab20*/  VIADD R33, R168.reuse, 0x38 ;  /* 0x00000038a8217836 */ /* 0x040fe20000000000 */
[----:B------:R-:W-:-:S02]  /*ab30*/  IADD3 R32, R168, 0x31, RZ ;  /* 0x00000031a8207810 */ /* 0x000fc40007ffe0ff */
[----:B------:R-:W-:Y:S02]  /*ab40*/  FSEL R27, R35, -INF , !P2 ;  /* 0xff800000231b7808 */ /* 0x000fe40005000000 */
[----:B------:R-:W-:Y:S02]  /*ab50*/  FSEL R182, R40, -INF , !P6 ;  /* 0xff80000028b67808 */ /* 0x000fe40007000000 */
[----:B------:R-:W-:Y:S02]  /*ab60*/  FSEL R42, R42, -INF , !P6 ;  /* 0xff8000002a2a7808 */ /* 0x000fe40007000000 */
[----:B------:R-:W-:Y:S02]  /*ab70*/  ISETP.GE.AND P2, PT, R171, UR15, PT ;  /* 0x0000000fab007c0c */ /* 0x000fe4000bf46270 */
[----:B------:R-:W-:Y:S02]  /*ab80*/  ISETP.GE.AND P6, PT, R32, UR15, PT ;  /* 0x0000000f20007c0c */ /* 0x000fe4000bfc6270 */
[----:B------:R-:W-:-:S02]  /*ab90*/  FSEL R184, R41, -INF , !P5 ;  /* 0xff80000029b87808 */ /* 0x000fc40006800000 */
[----:B------:R-:W-:Y:S02]  /*aba0*/  FSEL R43, R43, -INF , !P5 ;  /* 0xff8000002b2b7808 */ /* 0x000fe40006800000 */
[C---:B------:R-:W-:Y:S02]  /*abb0*/  IADD3 R32, R168.reuse, 0x39, RZ ;  /* 0x00000039a8207810 */ /* 0x040fe40007ffe0ff */
[----:B------:R-:W-:Y:S01]  /*abc0*/  ISETP.GE.AND P5, PT, R33, UR15, PT ;  /* 0x0000000f21007c0c */ /* 0x000fe2000bfa6270 */
[----:B------:R-:W-:Y:S01]  /*abd0*/  VIADD R33, R168, 0x40 ;  /* 0x00000040a8217836 */ /* 0x000fe20000000000 */
[----:B------:R-:W-:Y:S02]  /*abe0*/  FSEL R186, R44, -INF , !P2 ;  /* 0xff8000002cba7808 */ /* 0x000fe40005000000 */
[----:B------:R-:W-:Y:S02]  /*abf0*/  FSEL R46, R46, -INF , !P2 ;  /* 0xff8000002e2e7808 */ /* 0x000fe40005000000 */
[----:B------:R-:W-:-:S02]  /*ac00*/  ISETP.GE.AND P2, PT, R32, UR15, PT ;  /* 0x0000000f20007c0c */ /* 0x000fc4000bf46270 */
[C---:B------:R-:W-:Y:S02]  /*ac10*/  IADD3 R32, R168.reuse, 0x41, RZ ;  /* 0x00000041a8207810 */ /* 0x040fe40007ffe0ff */
[----:B------:R-:W-:Y:S02]  /*ac20*/  FSEL R188, R45, -INF , !P4 ;  /* 0xff8000002dbc7808 */ /* 0x000fe40006000000 */
[----:B------:R-:W-:Y:S02]  /*ac30*/  FSEL R47, R47, -INF , !P4 ;  /* 0xff8000002f2f7808 */ /* 0x000fe40006000000 */
[----:B------:R-:W-:Y:S01]  /*ac40*/  ISETP.GE.AND P4, PT, R33, UR15, PT ;  /* 0x0000000f21007c0c */ /* 0x000fe2000bf86270 */
[----:B------:R-:W-:Y:S01]  /*ac50*/  VIADD R33, R168, 0x48 ;  /* 0x00000048a8217836 */ /* 0x000fe20000000000 */
[----:B------:R-:W-:Y:S01]  /*ac60*/  FSEL R190, R48, -INF , !P3 ;  /* 0xff80000030be7808 */ /* 0x000fe20005800000 */
[----:B------:R-:W-:Y:S01]  /*ac70*/  IMAD R48, R175, 0x8, R2 ;  /* 0x00000008af307824 */ /* 0x000fe200078e0202 */
[----:B------:R-:W-:-:S02]  /*ac80*/  FSEL R50, R50, -INF , !P3 ;  /* 0xff80000032327808 */ /* 0x000fc40005800000 */
[----:B------:R-:W-:Y:S02]  /*ac90*/  ISETP.GE.AND P3, PT, R32, UR15, PT ;  /* 0x0000000f20007c0c */ /* 0x000fe4000bf66270 */
[----:B------:R-:W-:Y:S02]  /*aca0*/  FMNMX R32, R24, R177, !PT ;  /* 0x000000b118207209 */ /* 0x000fe40007800000 */
[----:B------:R-:W-:Y:S02]  /*acb0*/  FMNMX R34, R183, R176, !PT ;  /* 0x000000b0b7227209 */ /* 0x000fe40007800000 */
[----:B------:R-:W-:Y:S02]  /*acc0*/  FSEL R191, R49, -INF , !P6 ;  /* 0xff80000031bf7808 */ /* 0x000fe40007000000 */
[----:B------:R-:W-:Y:S02]  /*acd0*/  FSEL R51, R51, -INF , !P6 ;  /* 0xff80000033337808 */ /* 0x000fe40007000000 */
[----:B------:R-:W-:-:S02]  /*ace0*/  ISETP.GE.AND P6, PT, R33, UR15, PT ;  /* 0x0000000f21007c0c */ /* 0x000fc4000bfc6270 */
[----:B------:R-:W-:Y:S02]  /*acf0*/  FMNMX R33, R25, R32, !PT ;  /* 0x0000002019217209 */ /* 0x000fe40007800000 */
[----:B------:R-:W-:Y:S02]  /*ad00*/  FMNMX R34, R185, R34, !PT ;  /* 0x00000022b9227209 */ /* 0x000fe40007800000 */
[----:B------:R-:W-:Y:S02]  /*ad10*/  FMNMX R32, R28, R33, !PT ;  /* 0x000000211c207209 */ /* 0x000fe40007800000 */
[----:B------:R-:W-:Y:S02]  /*ad20*/  FMNMX R34, R187, R34, !PT ;  /* 0x00000022bb227209 */ /* 0x000fe40007800000 */
[----:B------:R-:W-:Y:S01]  /*ad30*/  FMNMX R33, R29, R32, !PT ;  /* 0x000000201d217209 */ /* 0x000fe20007800000 */
[----:B------:R-:W-:Y:S01]  /*ad40*/  VIADD R32, R168, 0x51 ;  /* 0x00000051a8207836 */ /* 0x000fe20000000000 */
[----:B------:R-:W-:-:S02]  /*ad50*/  FMNMX R34, R189, R34, !PT ;  /* 0x00000022bd227209 */ /* 0x000fc40007800000 */
[----:B------:R-:W-:Y:S02]  /*ad60*/  FMNMX R33, R30, R33, !PT ;  /* 0x000000211e217209 */ /* 0x000fe40007800000 */
[----:B------:R-:W-:Y:S02]  /*ad70*/  FMNMX R34, R31, R34, !PT ;  /* 0x000000221f227209 */ /* 0x000fe40007800000 */
[----:B------:R-:W-:Y:S02]  /*ad80*/  IADD3 R35, R168, 0x49, RZ ;  /* 0x00000049a8237810 */ /* 0x000fe40007ffe0ff */
[----:B------:R-:W-:Y:S02]  /*ad90*/  FMNMX R33, R178, R33, !PT ;  /* 0x00000021b2217209 */ /* 0x000fe40007800000 */
[----:B------:R-:W-:Y:S02]  /*ada0*/  FMNMX R34, R27, R34, !PT ;  /* 0x000000221b227209 */ /* 0x000fe40007800000 */
[----:B------:R-:W-:-:S02]  /*adb0*/  FSEL R52, R52, -INF , !P5 ;  /* 0xff80000034347808 */ /* 0x000fc40006800000 */
[----:B------:R-:W-:Y:S02]  /*adc0*/  FSEL R54, R54, -INF , !P5 ;  /* 0xff80000036367808 */ /* 0x000fe40006800000 */
[----:B------:R-:W-:Y:S02]  /*add0*/  ISETP.GE.AND P5, PT, R35, UR15, PT ;  /* 0x0000000f23007c0c */ /* 0x000fe4000bfa6270 */
[----:B------:R-:W-:Y:S02]  /*ade0*/  IADD3 R35, R168, 0x50, RZ ;  /* 0x00000050a8237810 */ /* 0x000fe40007ffe0ff */
[----:B------:R-:W-:Y:S02]  /*adf0*/  FMNMX R33, R26, R33, !PT ;  /* 0x000000211a217209 */ /* 0x000fe40007800000 */
[----:B------:R-:W-:Y:S02]  /*ae00*/  FMNMX R34, R179, R34, !PT ;  /* 0x00000022b3227209 */ /* 0x000fe40007800000 */
[----:B------:R-:W-:-:S02]  /*ae10*/  FSEL R56, R56, -INF , !P4 ;  /* 0xff80000038387808 */ /* 0x000fc40006000000 */
[----:B------:R-:W-:Y:S02]  /*ae20*/  FSEL R58, R58, -INF , !P4 ;  /* 0xff8000003a3a7808 */ /* 0x000fe40006000000 */
[----:B------:R-:W-:Y:S02]  /*ae30*/  FSEL R192, R53, -INF , !P2 ;  /* 0xff80000035c07808 */ /* 0x000fe40005000000 */
[----:B------:R-:W-:Y:S02]  /*ae40*/  FSEL R55, R55, -INF , !P2 ;  /* 0xff80000037377808 */ /* 0x000fe40005000000 */
[----:B------:R-:W-:Y:S02]  /*ae50*/  ISETP.GE.AND P4, PT, R32, UR15, PT ;  /* 0x0000000f20007c0c */ /* 0x000fe4000bf86270 */
[----:B------:R-:W-:Y:S02]  /*ae60*/  ISETP.GE.AND P2, PT, R35, UR15, PT ;  /* 0x0000000f23007c0c */ /* 0x000fe4000bf46270 */
[----:B------:R-:W-:-:S02]  /*ae70*/  IADD3 R32, R168, 0x58, RZ ;  /* 0x00000058a8207810 */ /* 0x000fc40007ffe0ff */
[----:B------:R-:W-:Y:S02]  /*ae80*/  FMNMX R33, R180, R33, !PT ;  /* 0x00000021b4217209 */ /* 0x000fe40007800000 */
[----:B------:R-:W-:Y:S01]  /*ae90*/  FMNMX R35, R181, R34, !PT ;  /* 0x00000022b5237209 */ /* 0x000fe20007800000 */
[----:B------:R-:W-:Y:S01]  /*aea0*/  VIADD R34, R168, 0x60 ;  /* 0x00000060a8227836 */ /* 0x000fe20000000000 */
[----:B------:R-:W-:Y:S02]  /*aeb0*/  FSEL R57, R57, -INF , !P3 ;  /* 0xff80000039397808 */ /* 0x000fe40005800000 */
[----:B------:R-:W-:Y:S02]  /*aec0*/  FSEL R59, R59, -INF , !P3 ;  /* 0xff8000003b3b7808 */ /* 0x000fe40005800000 */
[----:B------:R-:W-:Y:S02]  /*aed0*/  ISETP.GE.AND P3, PT, R32, UR15, PT ;  /* 0x0000000f20007c0c */ /* 0x000fe4000bf66270 */
        /* <DEDUP_REMOVED lines=8> */
[----:B------:R-:W-:Y:S02]  /*af60*/  FSEL R61, R61, -INF , !P5 ;  /* 0xff8000003d3d7808 */ /* 0x000fe40006800000 */
[----:B------:R-:W-:Y:S02]  /*af70*/  FSEL R63, R63, -INF , !P5 ;  /* 0xff8000003f3f7808 */ /* 0x000fe40006800000 */
[----:B------:R-:W-:Y:S02]  /*af80*/  ISETP.GE.AND P5, PT, R34, UR15, PT ;  /* 0x0000000f22007c0c */ /* 0x000fe4000bfa6270 */
        /* <DEDUP_REMOVED lines=10> */
[----:B------:R-:W-:Y:S02]  /*b030*/  FSEL R60, R60, -INF , !P6 ;  /* 0xff8000003c3c7808 */ /* 0x000fe40007000000 */
[----:B------:R-:W-:Y:S02]  /*b040*/  FMNMX R33, R57, R32, !PT ;  /* 0x0000002039217209 */ /* 0x000fe40007800000 */
[----:B------:R-:W-:Y:S02]  /*b050*/  FSEL R62, R62, -INF , !P6 ;  /* 0xff8000003e3e7808 */ /* 0x000fe40007000000 */
[----:B------:R-:W-:-:S02]  /*b060*/  FMNMX R35, R59, R34, !PT ;  /* 0x000000223b237209 */ /* 0x000fc40007800000 */
[----:B------:R-:W-:Y:S02]  /*b070*/  FMNMX R32, R60, R33, !PT ;  /* 0x000000213c207209 */ /* 0x000fe40007800000 */
[----:B------:R-:W-:Y:S02]  /*b080*/  FMNMX R34, R62, R35, !PT ;  /* 0x000000233e227209 */ /* 0x000fe40007800000 */
[----:B------:R-:W-:Y:S02]  /*b090*/  IADD3 R36, R168, 0x59, RZ ;  /* 0x00000059a8247810 */ /* 0x000fe40007ffe0ff */
[----:B------:R-:W-:Y:S02]  /*b0a0*/  FSEL R64, R64, -INF , !P2 ;  /* 0xff80000040407808 */ /* 0x000fe40005000000 */
[----:B------:R-:W-:Y:S02]  /*b0b0*/  FMNMX R33, R61, R32, !PT ;  /* 0x000000203d217209 */ /* 0x000fe40007800000 */
[----:B------:R-:W-:-:S02]  /*b0c0*/  FSEL R66, R66, -INF , !P2 ;  /* 0xff80000042427808 */ /* 0x000fc40005000000 */
[----:B------:R-:W-:Y:S02]  /*b0d0*/  FMNMX R35, R63, R34, !PT ;  /* 0x000000223f237209 */ /* 0x000fe40007800000 */
[----:B------:R-:W-:Y:S02]  /*b0e0*/  ISETP.GE.AND P6, PT, R36, UR15, PT ;  /* 0x0000000f24007c0c */ /* 0x000fe4000bfc6270 */
[----:B------:R-:W-:Y:S02]  /*b0f0*/  FSEL R65, R65, -INF , !P4 ;  /* 0xff80000041417808 */ /* 0x000fe40006000000 */
[----:B------:R-:W-:Y:S02]  /*b100*/  FMNMX R32, R64, R33, !PT ;  /* 0x0000002140207209 */ /* 0x000fe40007800000 */
[----:B------:R-:W-:Y:S02]  /*b110*/  IADD3 R36, R168, 0x61, RZ ;  /* 0x00000061a8247810 */ /* 0x000fe40007ffe0ff */
[----:B------:R-:W-:-:S02]  /*b120*/  FSEL R67, R67, -INF , !P4 ;  /* 0xff80000043437808 */ /* 0x000fc40006000000 */
[----:B------:R-:W-:Y:S02]  /*b130*/  FMNMX R34, R66, R35, !PT ;  /* 0x0000002342227209 */ /* 0x000fe40007800000 */
[----:B------:R-:W-:Y:S02]  /*b140*/  FSEL R68, R68, -INF , !P3 ;  /* 0xff80000044447808 */ /* 0x000fe40005800000 */
[----:B------:R-:W-:Y:S02]  /*b150*/  FMNMX R33, R65, R32, !PT ;  /* 0x0000002041217209 */ /* 0x000fe40007800000 */
[----:B------:R-:W-:Y:S02]  /*b160*/  ISETP.GE.AND P2, PT, R36, UR15, PT ;  /* 0x0000000f24007c0c */ /* 0x000fe4000bf46270 */
[----:B------:R-:W-:Y:S02]  /*b170*/  FSEL R70, R70, -INF , !P3 ;  /* 0xff80000046467808 */ /* 0x000fe40005800000 */
[----:B------:R-:W-:-:S02]  /*b180*/  FMNMX R35, R67, R34, !PT ;  /* 0x0000002243237209 */ /* 0x000fc40007800000 */
[----:B------:R-:W-:Y:S02]  /*b190*/  IADD3 R36, R168, 0x68, RZ ;  /* 0x00000068a8247810 */ /* 0x000fe40007ffe0ff */
[----:B------:R-:W-:Y:S02]  /*b1a0*/  FSEL R69, R69, -INF , !P6 ;  /* 0xff80000045457808 */ /* 0x000fe40007000000 */
[----:B------:R-:W-:Y:S02]  /*b1b0*/  FMNMX R32, R68, R33, !PT ;  /* 0x0000002144207209 */ /* 0x000fe40007800000 */
[----:B------:R-:W-:Y:S02]  /*b1c0*/  FSEL R71, R71, -INF , !P6 ;  /* 0xff80000047477808 */ /* 0x000fe40007000000 */
[----:B------:R-:W-:Y:S02]  /*b1d0*/  FMNMX R34, R70, R35, !PT ;  /* 0x0000002346227209 */ /* 0x000fe40007800000 */
[----:B------:R-:W-:Y:S01]  /*b1e0*/  ISETP.GE.AND P4, PT, R36, UR15, PT ;  /* 0x0000000f24007c0c */ /* 0x000fe2000bf86270 */
[----:B------:R-:W-:Y:S01]  /*b1f0*/  VIADD R36, R168, 0x69 ;  /* 0x00000069a8247836 */ /* 0x000fe20000000000 */
        /* <DEDUP_REMOVED lines=12> */
[----:B------:R-:W-:-:S02]  /*b2c0*/  ISETP.GE.AND P6, PT, R36, UR15, PT ;  /* 0x0000000f24007c0c */ /* 0x000fc4000bfc6270 */
        /* <DEDUP_REMOVED lines=9> */
[----:B------:R-:W-:Y:S02]  /*b360*/  FSEL R196, R80, -INF , !P6 ;  /* 0xff80000050c47808 */ /* 0x000fe40007000000 */
[----:B------:R-:W-:Y:S02]  /*b370*/  FMNMX R33, R195, R32, !PT ;  /* 0x00000020c3217209 */ /* 0x000fe40007800000 */
[----:B------:R-:W-:Y:S02]  /*b380*/  FSEL R39, R82, -INF , !P6 ;  /* 0xff80000052277808 */ /* 0x000fe40007000000 */
[----:B------:R-:W-:-:S02]  /*b390*/  FMNMX R34, R79, R34, !PT ;  /* 0x000000224f227209 */ /* 0x000fc40007800000 */
[----:B------:R-:W-:Y:S02]  /*b3a0*/  ISETP.GE.AND P2, PT, R36, UR15, PT ;  /* 0x0000000f24007c0c */ /* 0x000fe4000bf46270 */
[----:B------:R-:W-:Y:S02]  /*b3b0*/  FSEL R81, R81, -INF , !P5 ;  /* 0xff80000051517808 */ /* 0x000fe40006800000 */
[----:B------:R-:W-:Y:S02]  /*b3c0*/  FMNMX R32, R196, R33, !PT ;  /* 0x00000021c4207209 */ /* 0x000fe40007800000 */
[----:B------:R-:W-:Y:S02]  /*b3d0*/  IADD3 R36, R168, 0x79, RZ ;  /* 0x00000079a8247810 */ /* 0x000fe40007ffe0ff */
[----:B------:R-:W-:Y:S02]  /*b3e0*/  FSEL R83, R83, -INF , !P5 ;  /* 0xff80000053537808 */ /* 0x000fe40006800000 */
[----:B------:R-:W-:-:S02]  /*b3f0*/  FMNMX R34, R39, R34, !PT ;  /* 0x0000002227227209 */ /* 0x000fc40007800000 */
[----:B------:R-:W-:Y:S02]  /*b400*/  FSEL R197, R84, -INF , !P2 ;  /* 0xff80000054c57808 */ /* 0x000fe40005000000 */
[----:B------:R-:W-:Y:S02]  /*b410*/  FMNMX R32, R81, R32, !PT ;  /* 0x0000002051207209 */ /* 0x000fe40007800000 */
[----:B------:R-:W-:Y:S02]  /*b420*/  ISETP.GE.AND P4, PT, R36, UR15, PT ;  /* 0x0000000f24007c0c */ /* 0x000fe4000bf86270 */
[----:B------:R-:W-:Y:S02]  /*b430*/  FSEL R86, R86, -INF , !P2 ;  /* 0xff80000056567808 */ /* 0x000fe40005000000 */
[----:B------:R-:W-:Y:S02]  /*b440*/  FMNMX R35, R83, R34, !PT ;  /* 0x0000002253237209 */ /* 0x000fe40007800000 */
[----:B------:R-:W-:-:S02]  /*b450*/  FMNMX R33, R197, R32, !PT ;  /* 0x00000020c5217209 */ /* 0x000fc40007800000 */
[----:B------:R-:W-:Y:S02]  /*b460*/  FSEL R198, R85, -INF , !P4 ;  /* 0xff80000055c67808 */ /* 0x000fe40006000000 */
[----:B------:R-:W-:Y:S02]  /*b470*/  FSEL R87, R87, -INF , !P4 ;  /* 0xff80000057577808 */ /* 0x000fe40006000000 */
[----:B------:R-:W-:Y:S02]  /*b480*/  FMNMX R32, R86, R35, !PT ;  /* 0x0000002356207209 */ /* 0x000fe40007800000 */
[----:B------:R-:W-:Y:S02]  /*b490*/  FMNMX R33, R198, R33, !PT ;  /* 0x00000021c6217209 */ /* 0x000fe40007800000 */
[----:B------:R-:W-:-:S03]  /*b4a0*/  FMNMX R32, R87, R32, !PT ;  /* 0x0000002057207209 */ /* 0x000fc60007800000 */
[----:B------:R-:W1:Y:S04]  /*b4b0*/  SHFL.BFLY PT, R34, R33, 0x1, 0x1f ;  /* 0x0c201f0021227f89 */ /* 0x000e6800000e0000 */
[----:B------:R-:W2:Y:S01]  /*b4c0*/  SHFL.BFLY PT, R35, R32, 0x1, 0x1f ;  /* 0x0c201f0020237f89 */ /* 0x000ea200000e0000 */
[----:B-1----:R-:W-:Y:S02]  /*b4d0*/  FMNMX R34, R33, R34, !PT ;  /* 0x0000002221227209 */ /* 0x002fe40007800000 */
[----:B------:R-:W-:Y:S02]  /*b4e0*/  LEA R33, R6, R17, 0x3 ;  /* 0x0000001106217211 */ /* 0x000fe400078e18ff */
[----:B--2---:R-:W-:Y:S01]  /*b4f0*/  FMNMX R35, R32, R35, !PT ;  /* 0x0000002320237209 */ /* 0x004fe20007800000 */
[----:B------:R-:W1:Y:S04]  /*b500*/  SHFL.BFLY PT, R37, R34, 0x2, 0x1f ;  /* 0x0c401f0022257f89 */ /* 0x000e6800000e0000 */
[----:B------:R-:W2:Y:S01]  /*b510*/  SHFL.BFLY PT, R36, R35, 0x2, 0x1f ;  /* 0x0c401f0023247f89 */ /* 0x000ea200000e0000 */
[----:B-1----:R-:W-:-:S02]  /*b520*/  FMNMX R172, R34, R37, !PT ;  /* 0x0000002522ac7209 */ /* 0x002fc40007800000 */
[----:B------:R-:W-:Y:S02]  /*b530*/  PRMT R34, RZ, 0x654, R33 ;  /* 0x00000654ff227816 */ /* 0x000fe40000000021 */
[----:B--2---:R-:W-:Y:S02]  /*b540*/  FMNMX R171, R35, R36, !PT ;  /* 0x0000002423ab7209 */ /* 0x004fe40007800000 */
[C---:B------:R-:W-:Y:S01]  /*b550*/  FSETP.NEU.AND P2, PT, R172.reuse, -INF , PT ;  /* 0xff800000ac00780b */ /* 0x040fe20003f4d000 */
[----:B------:R1:W-:Y:S01]  /*b560*/  SYNCS.ARRIVE.TRANS64.RED.A1T0 RZ, [R34+URZ], RZ ;  /* 0x000000ff22ff79a7 */ /* 0x0003e2000810043f */
[----:B------:R-:W-:Y:S02]  /*b570*/  FSETP.NEU.AND P3, PT, R171, -INF , PT ;  /* 0xff800000ab00780b */ /* 0x000fe40003f6d000 */
[----:B------:R-:W-:Y:S02]  /*b580*/  SHF.L.U32 R37, R3, 0x1f, RZ ;  /* 0x0000001f03257819 */ /* 0x000fe400000006ff */
[----:B------:R-:W-:-:S02]  /*b590*/  FSEL R44, R172, RZ, P2 ;  /* 0x000000ffac2c7208 */ /* 0x000fc40001000000 */
[----:B------:R-:W-:Y:S01]  /*b5a0*/  FSEL R41, R171, RZ, P3 ;  /* 0x000000ffab297208 */ /* 0x000fe20001800000 */
[----:B------:R-:W2:Y:S02]  /*b5b0*/  SYNCS.PHASECHK.TRANS64.TRYWAIT P6, [R48+URZ+0x2d000], R37 ;  /* 0x02d00025300075a7 */ /* 0x000ea400080c017f */
[----:B------:R-:W-:Y:S02]  /*b5c0*/  FADD R32, -R44, R177 ;  /* 0x000000b12c207221 */ /* 0x000fe40000000100 */
[C---:B------:R-:W-:Y:S01]  /*b5d0*/  FADD R33, -R41.reuse, R176 ;  /* 0x000000b029217221 */ /* 0x040fe20000000100 */
[----:B------:R-:W-:Y:S01]  /*b5e0*/  FMUL R38, R41, UR14 ;  /* 0x0000000e29267c20 */ /* 0x000fe20008400000 */
[----:B------:R-:W-:Y:S02]  /*b5f0*/  FMUL R32, R32, UR14 ;  /* 0x0000000e20207c20 */ /* 0x000fe40008400000 */
[----:B------:R-:W-:Y:S01]  /*b600*/  FMUL R33, R33, UR14 ;  /* 0x0000000e21217c20 */ /* 0x000fe20008400000 */
[--C-:B------:R-:W-:Y:S01]  /*b610*/  FFMA R36, R183, UR14, -R38.reuse ;  /* 0x0000000eb7247c23 */ /* 0x100fe20008000826 */
[--C-:B------:R-:W-:Y:S01]  /*b620*/  FFMA R185, R185, UR14, -R38.reuse ;  /* 0x0000000eb9b97c23 */ /* 0x100fe20008000826 */
[----:B------:R-:W-:Y:S01]  /*b630*/  FSETP.GEU.AND P2, PT, R32, -126, PT ;  /* 0xc2fc00002000780b */ /* 0x000fe20003f4e000 */
[----:B------:R-:W-:Y:S01]  /*b640*/  FFMA R187, R187, UR14, -R38 ;  /* 0x0000000ebbbb7c23 */ /* 0x000fe20008000826 */
[----:B------:R-:W-:-:S02]  /*b650*/  FSETP.GEU.AND P3, PT, R33, -126, PT ;  /* 0xc2fc00002100780b */ /* 0x000fc40003f6e000 */
[----:B------:R-:W-:Y:S02]  /*b660*/  FSETP.GEU.AND P4, PT, R36, -126, PT ;  /* 0xc2fc00002400780b */ /* 0x000fe40003f8e000 */
[----:B------:R-:W-:-:S07]  /*b670*/  FSETP.GEU.AND P5, PT, R185, -126, PT ;  /* 0xc2fc0000b900780b */ /* 0x000fce0003fae000 */
[----:B------:R-:W-:Y:S02]  /*b680*/  @!P2 FMUL R32, R32, 0.5 ;  /* 0x3f0000002020a820 */ /* 0x000fe40000400000 */
[----:B------:R-:W-:Y:S02]  /*b690*/  @!P3 FMUL R33, R33, 0.5 ;  /* 0x3f0000002121b820 */ /* 0x000fe40000400000 */
[----:B------:R1:W3:Y:S01]  /*b6a0*/  MUFU.EX2 R40, R32 ;  /* 0x0000002000287308 */ /* 0x0002e20000000800 */
[----:B------:R-:W-:-:S07]  /*b6b0*/  @!P4 FMUL R36, R36, 0.5 ;  /* 0x3f0000002424c820 */ /* 0x000fce0000400000 */
[----:B------:R1:W4:Y:S01]  /*b6c0*/  MUFU.EX2 R35, R33 ;  /* 0x0000002100237308 */ /* 0x0003220000000800 */
[----:B--2---:R-:W-:Y:S05]  /*b6d0*/  @!P6 BRA `(.L_x_44) ;  /* 0x00000058004ce947 */ /* 0x004fea0003800000 */
.L_x_92:
[----:B------:R-:W-:Y:S05]  /*b6e0*/  BSYNC B0 ;  /* 0x0000000000007941 */ /* 0x000fea0003800000 */
.L_x_43:
[----:B------:R-:W5:Y:S01]  /*b6f0*/  MUFU.EX2 R36, R36 ;  /* 0x0000002400247308 */ /* 0x000f620000000800 */
[----:B------:R-:W-:Y:S01]  /*b700*/  FSETP.GEU.AND P6, PT, R187, -126, PT ;  /* 0xc2fc0000bb00780b */ /* 0x000fe20003fce000 */
[----:B------:R-:W-:Y:S01]  /*b710*/  FMUL R177, R44, UR14 ;  /* 0x0000000e2cb17c20 */ /* 0x000fe20008400000 */
[----:B------:R-:W-:Y:S01]  /*b720*/  @!P5 FMUL R185, R185, 0.5 ;  /* 0x3f000000b9b9d820 */ /* 0x000fe20000400000 */
[--C-:B------:R-:W-:Y:S01]  /*b730*/  FFMA R31, R31, UR14, -R38.reuse ;  /* 0x0000000e1f1f7c23 */ /* 0x100fe20008000826 */
[--C-:B-1----:R-:W-:Y:S01]  /*b740*/  FFMA R34, R189, UR14, -R38.reuse ;  /* 0x0000000ebd227c23 */ /* 0x102fe20008000826 */
[--C-:B------:R-:W-:Y:S01]  /*b750*/  FFMA R25, R25, UR14, -R177.reuse ;  /* 0x0000000e19197c23 */ /* 0x100fe200080008b1 */
[--C-:B------:R-:W-:Y:S01]  /*b760*/  FFMA R44, R29, UR14, -R177.reuse ;  /* 0x0000000e1d2c7c23 */ /* 0x100fe200080008b1 */
[----:B------:R-:W1:Y:S01]  /*b770*/  MUFU.EX2 R32, R185 ;  /* 0x000000b900207308 */ /* 0x000e620000000800 */
[--C-:B--2---:R-:W-:Y:S01]  /*b780*/  FFMA R37, R28, UR14, -R177.reuse ;  /* 0x0000000e1c257c23 */ /* 0x104fe200080008b1 */
[--C-:B------:R-:W-:Y:S01]  /*b790*/  FFMA R24, R24, UR14, -R177.reuse ;  /* 0x0000000e18187c23 */ /* 0x100fe200080008b1 */
[----:B---3--:R-:W-:Y:S01]  /*b7a0*/  @!P2 FMUL R40, R40, R40 ;  /* 0x000000282828a220 */ /* 0x008fe20000400000 */
[----:B------:R-:W-:Y:S01]  /*b7b0*/  FSETP.GEU.AND P2, PT, R34, -126, PT ;  /* 0xc2fc00002200780b */ /* 0x000fe20003f4e000 */
[----:B----4-:R-:W-:Y:S01]  /*b7c0*/  @!P3 FMUL R35, R35, R35 ;  /* 0x000000232323b220 */ /* 0x010fe20000400000 */
[----:B------:R-:W-:Y:S01]  /*b7d0*/  @!P6 FMUL R187, R187, 0.5 ;  /* 0x3f000000bbbbe820 */ /* 0x000fe20000400000 */
[----:B------:R-:W-:Y:S01]  /*b7e0*/  FSETP.GEU.AND P3, PT, R24, -126, PT ;  /* 0xc2fc00001800780b */ /* 0x000fe20003f6e000 */
[----:B------:R-:W-:Y:S01]  /*b7f0*/  FFMA R26, R26, UR14, -R177 ;  /* 0x0000000e1a1a7c23 */ /* 0x000fe200080008b1 */
[----:B-----5:R-:W-:Y:S01]  /*b800*/  @!P4 FMUL R36, R36, R36 ;  /* 0x000000242424c220 */ /* 0x020fe20000400000 */
[----:B------:R-:W-:Y:S01]  /*b810*/  FSETP.GEU.AND P4, PT, R25, -126, PT ;  /* 0xc2fc00001900780b */ /* 0x000fe20003f8e000 */
[----:B------:R-:W2:Y:S01]  /*b820*/  MUFU.EX2 R33, R187 ;  /* 0x000000bb00217308 */ /* 0x000ea20000000800 */
[----:B------:R-:W-:Y:S01]  /*b830*/  MOV R28, UR23 ;  /* 0x00000017001c7c02 */ /* 0x000fe20008000f00 */
[----:B------:R-:W-:Y:S01]  /*b840*/  FFMA R27, R27, UR14, -R38 ;  /* 0x0000000e1b1b7c23 */ /* 0x000fe20008000826 */
[----:B------:R-:W-:Y:S05]  /*b850*/  WARPSYNC.ALL ;  /* 0x0000000000007948 */ /* 0x000fea0003800000 */
[----:B-1----:R-:W-:Y:S01]  /*b860*/  @!P5 FMUL R32, R32, R32 ;  /* 0x000000202020d220 */ /* 0x002fe20000400000 */
[----:B------:R-:W-:Y:S01]  /*b870*/  FSETP.GEU.AND P5, PT, R37, -126, PT ;  /* 0xc2fc00002500780b */ /* 0x000fe20003fae000 */
[----:B------:R-:W-:Y:S01]  /*b880*/  @!P2 FMUL R34, R34, 0.5 ;  /* 0x3f0000002222a820 */ /* 0x000fe20000400000 */
[----:B------:R-:W-:Y:S01]  /*b890*/  @!P3 FMUL R24, R24, 0.5 ;  /* 0x3f0000001818b820 */ /* 0x000fe20000400000 */
[----:B------:R-:W-:Y:S01]  /*b8a0*/  @!P4 FMUL R25, R25, 0.5 ;  /* 0x3f0000001919c820 */ /* 0x000fe20000400000 */
[----:B------:R-:W-:-:S02]  /*b8b0*/  IMAD R28, R175, 0xa00, R28 ;  /* 0x00000a00af1c7824 */ /* 0x000fc400078e021c */
[--C-:B------:R-:W-:Y:S01]  /*b8c0*/  FFMA R48, R178, UR14, -R177.reuse ;  /* 0x0000000eb2307c23 */ /* 0x100fe200080008b1 */
[----:B------:R1:W3:Y:S01]  /*b8d0*/  MUFU.EX2 R53, R24 ;  /* 0x0000001800357308 */ /* 0x0002e20000000800 */
[--C-:B------:R-:W-:Y:S01]  /*b8e0*/  FFMA R178, R182, UR14, -R177.reuse ;  /* 0x0000000eb6b27c23 */ /* 0x100fe200080008b1 */
[----:B--2---:R-:W-:Y:S01]  /*b8f0*/  @!P6 FMUL R33, R33, R33 ;  /* 0x000000212121e220 */ /* 0x004fe20000400000 */
[----:B------:R-:W-:Y:S01]  /*b900*/  FSETP.GEU.AND P6, PT, R44, -126, PT ;  /* 0xc2fc00002c00780b */ /* 0x000fe20003fce000 */
[--C-:B------:R-:W-:Y:S01]  /*b910*/  FFMA R84, R65, UR14, -R177.reuse ;  /* 0x0000000e41547c23 */ /* 0x100fe200080008b1 */
[----:B------:R-:W-:Y:S02]  /*b920*/  IMAD.MOV.U32 R29, RZ, RZ, -0x7fffffe0 ;  /* 0x80000020ff1d7424 */ /* 0x000fe400078e00ff */
[--C-:B------:R-:W-:Y:S01]  /*b930*/  FFMA R182, R52, UR14, -R177.reuse ;  /* 0x0000000e34b67c23 */ /* 0x100fe200080008b1 */
[----:B------:R-:W-:Y:S01]  /*b940*/  @!P5 FMUL R37, R37, 0.5 ;  /* 0x3f0000002525d820 */ /* 0x000fe20000400000 */
[----:B------:R2:W4:Y:S01]  /*b950*/  MUFU.EX2 R49, R25 ;  /* 0x0000001900317308 */ /* 0x0005220000000800 */
[C---:B-1----:R-:W-:Y:S01]  /*b960*/  IADD3 R24, R28.reuse, 0x200, RZ ;  /* 0x000002001c187810 */ /* 0x042fe20007ffe0ff */
[--C-:B------:R-:W-:Y:S01]  /*b970*/  FFMA R65, R81, UR14, -R177.reuse ;  /* 0x0000000e51417c23 */ /* 0x100fe200080008b1 */
[----:B------:R-:W-:Y:S01]  /*b980*/  R2UR UR6, R28 ;  /* 0x000000001c0672ca */ /* 0x000fe200000e0000 */
[----:B------:R-:W-:Y:S01]  /*b990*/  FMUL R152, R152, R40 ;  /* 0x0000002898987220 */ /* 0x000fe20000400000 */
[----:B------:R-:W-:Y:S01]  /*b9a0*/  R2UR UR10, R24 ;  /* 0x00000000180a72ca */ /* 0x000fe200000e0000 */
[----:B------:R-:W-:Y:S01]  /*b9b0*/  VIADD R24, R28, 0x600 ;  /* 0x000006001c187836 */ /* 0x000fe20000000000 */
[----:B------:R-:W-:Y:S01]  /*b9c0*/  R2UR UR7, R29 ;  /* 0x000000001d0772ca */ /* 0x000fe200000e0000 */
[----:B------:R-:W-:Y:S01]  /*b9d0*/  @!P6 FMUL R44, R44, 0.5 ;  /* 0x3f0000002c2ce820 */ /* 0x000fe20000400000 */
[----:B------:R-:W1:Y:S01]  /*b9e0*/  MUFU.EX2 R37, R37 ;  /* 0x0000002500257308 */ /* 0x000e620000000800 */
[----:B--2---:R-:W-:Y:S01]  /*b9f0*/  FFMA R25, R181, UR14, -R38 ;  /* 0x0000000eb5197c23 */ /* 0x004fe20008000826 */
[----:B------:R-:W-:Y:S01]  /*ba00*/  FFMA R181, R56, UR14, -R177 ;  /* 0x0000000e38b57c23 */ /* 0x000fe200080008b1 */
[----:B------:R-:W-:Y:S01]  /*ba10*/  R2UR UR26, R24 ;  /* 0x00000000181a72ca */ /* 0x000fe200000e0000 */
[----:B------:R-:W-:-:S02]  /*ba20*/  VIADD R24, R28, 0x40 ;  /* 0x000000401c187836 */ /* 0x000fc40000000000 */
[----:B---3--:R-:W-:Y:S01]  /*ba30*/  @!P3 FMUL R53, R53, R53 ;  /* 0x000000353535b220 */ /* 0x008fe20000400000 */
[-C--:B------:R-:W-:Y:S01]  /*ba40*/  FMUL R153, R153, R40.reuse ;  /* 0x0000002899997220 */ /* 0x080fe20000400000 */
[-C--:B------:R-:W-:Y:S01]  /*ba50*/  FMUL R156, R156, R40.reuse ;  /* 0x000000289c9c7220 */ /* 0x080fe20000400000 */
[----:B----4-:R-:W-:Y:S01]  /*ba60*/  @!P4 FMUL R49, R49, R49 ;  /* 0x000000313131c220 */ /* 0x010fe20000400000 */
[----:B------:R-:W-:Y:S01]  /*ba70*/  FSETP.GEU.AND P4, PT, R31, -126, PT ;  /* 0xc2fc00001f00780b */ /* 0x000fe20003f8e000 */
[----:B------:R-:W2:Y:S01]  /*ba80*/  MUFU.EX2 R44, R44 ;  /* 0x0000002c002c7308 */ /* 0x000ea20000000800 */
[----:B------:R-:W-:Y:S01]  /*ba90*/  R2UR UR38, R24 ;  /* 0x00000000182672ca */ /* 0x000fe200000e0000 */
[-C--:B------:R-:W-:Y:S01]  /*baa0*/  FMUL R157, R157, R40.reuse ;  /* 0x000000289d9d7220 */ /* 0x080fe20000400000 */
[----:B------:R-:W-:Y:S01]  /*bab0*/  IADD3 R24, R28, 0x240, RZ ;  /* 0x000002401c187810 */ /* 0x000fe20007ffe0ff */
[-C--:B------:R-:W-:Y:S01]  /*bac0*/  FMUL R160, R160, R40.reuse ;  /* 0x00000028a0a07220 */ /* 0x080fe20000400000 */
[-C--:B------:R-:W-:Y:S01]  /*bad0*/  FMUL R161, R161, R40.reuse ;  /* 0x00000028a1a17220 */ /* 0x080fe20000400000 */
[-C--:B------:R-:W-:Y:S01]  /*bae0*/  FMUL R164, R164, R40.reuse ;  /* 0x00000028a4a47220 */ /* 0x080fe20000400000 */
[----:B-1----:R-:W-:Y:S01]  /*baf0*/  @!P5 FMUL R37, R37, R37 ;  /* 0x000000252525d220 */ /* 0x002fe20000400000 */
[----:B------:R-:W-:Y:S01]  /*bb00*/  FSETP.GEU.AND P5, PT, R27, -126, PT ;  /* 0xc2fc00001b00780b */ /* 0x000fe20003fae000 */
[----:B------:R-:W1:Y:S01]  /*bb10*/  MUFU.EX2 R34, R34 ;  /* 0x0000002200227308 */ /* 0x000e620000000800 */
[----:B------:R-:W-:Y:S01]  /*bb20*/  FMUL R165, R165, R40 ;  /* 0x00000028a5a57220 */ /* 0x000fe20000400000 */
[-C--:B------:R-:W-:Y:S01]  /*bb30*/  FMUL R154, R154, R35.reuse ;  /* 0x000000239a9a7220 */ /* 0x080fe20000400000 */
[----:B------:R-:W-:Y:S01]  /*bb40*/  @!P4 FMUL R31, R31, 0.5 ;  /* 0x3f0000001f1fc820 */ /* 0x000fe20000400000 */
[-C--:B------:R-:W-:Y:S01]  /*bb50*/  FMUL R155, R155, R35.reuse ;  /* 0x000000239b9b7220 */ /* 0x080fe20000400000 */
[-C--:B------:R-:W-:Y:S01]  /*bb60*/  FMUL R158, R158, R35.reuse ;  /* 0x000000239e9e7220 */ /* 0x080fe20000400000 */
[-C--:B------:R-:W-:Y:S01]  /*bb70*/  FMUL R159, R159, R35.reuse ;  /* 0x000000239f9f7220 */ /* 0x080fe20000400000 */
[-C--:B------:R-:W-:Y:S01]  /*bb80*/  FMUL R162, R162, R35.reuse ;  /* 0x00000023a2a27220 */ /* 0x080fe20000400000 */
[----:B------:R-:W3:Y:S01]  /*bb90*/  MUFU.EX2 R45, R31 ;  /* 0x0000001f002d7308 */ /* 0x000ee20000000800 */
[----:B--2---:R-:W-:Y:S01]  /*bba0*/  @!P6 FMUL R44, R44, R44 ;  /* 0x0000002c2c2ce220 */ /* 0x004fe20000400000 */
[----:B------:R-:W-:Y:S01]  /*bbb0*/  FSETP.GEU.AND P6, PT, R26, -126, PT ;  /* 0xc2fc00001a00780b */ /* 0x000fe20003fce000 */
[-C--:B------:R-:W-:Y:S01]  /*bbc0*/  FMUL R163, R163, R35.reuse ;  /* 0x00000023a3a37220 */ /* 0x080fe20000400000 */
[----:B------:R-:W-:Y:S01]  /*bbd0*/  @!P5 FMUL R27, R27, 0.5 ;  /* 0x3f0000001b1bd820 */ /* 0x000fe20000400000 */
[-C--:B------:R-:W-:Y:S01]  /*bbe0*/  FMUL R166, R166, R35.reuse ;  /* 0x00000023a6a67220 */ /* 0x080fe20000400000 */
[----:B------:R-:W-:Y:S01]  /*bbf0*/  FMUL R167, R167, R35 ;  /* 0x00000023a7a77220 */ /* 0x000fe20000400000 */
[----:B------:R-:W-:Y:S01]  /*bc00*/  R2UR UR42, R24 ;  /* 0x00000000182a72ca */ /* 0x000fe200000e0000 */
[----:B------:R2:W4:Y:S01]  /*bc10*/  MUFU.EX2 R52, R27 ;  /* 0x0000001b00347308 */ /* 0x0005220000000800 */
[----:B-1----:R-:W-:Y:S01]  /*bc20*/  @!P2 FMUL R34, R34, R34 ;  /* 0x000000222222a220 */ /* 0x002fe20000400000 */
[----:B------:R-:W-:Y:S01]  /*bc30*/  F2FP.BF16.F32.PACK_AB R24, R49, R53 ;  /* 0x000000353118723e */ /* 0x000fe200000010ff */
[-C--:B------:R-:W-:Y:S01]  /*bc40*/  FMUL R136, R136, R40.reuse ;  /* 0x0000002888887220 */ /* 0x080fe20000400000 */
[-C--:B------:R-:W-:Y:S01]  /*bc50*/  FMUL R137, R137, R40.reuse ;  /* 0x0000002889897220 */ /* 0x080fe20000400000 */
[-C--:B------:R-:W-:Y:S01]  /*bc60*/  FMUL R140, R140, R40.reuse ;  /* 0x000000288c8c7220 */ /* 0x080fe20000400000 */
[-C--:B------:R-:W-:Y:S01]  /*bc70*/  FMUL R141, R141, R40.reuse ;  /* 0x000000288d8d7220 */ /* 0x080fe20000400000 */
[----:B------:R-:W-:Y:S01]  /*bc80*/  @!P6 FMUL R26, R26, 0.5 ;  /* 0x3f0000001a1ae820 */ /* 0x000fe20000400000 */
[-C--:B------:R-:W-:Y:S01]  /*bc90*/  FMUL R144, R144, R40.reuse ;  /* 0x0000002890907220 */ /* 0x080fe20000400000 */
[----:B---3--:R-:W-:Y:S01]  /*bca0*/  @!P4 FMUL R45, R45, R45 ;  /* 0x0000002d2d2dc220 */ /* 0x008fe20000400000 */
[----:B------:R-:W-:Y:S01]  /*bcb0*/  FSETP.GEU.AND P4, PT, R25, -126, PT ;  /* 0xc2fc00001900780b */ /* 0x000fe20003f8e000 */
[----:B------:R1:W3:Y:S01]  /*bcc0*/  MUFU.EX2 R56, R26 ;  /* 0x0000001a00387308 */ /* 0x0002e20000000800 */
[----:B--2---:R-:W-:Y:S01]  /*bcd0*/  MOV R27, 0x80000020 ;  /* 0x80000020001b7802 */ /* 0x004fe20000000f00 */
[-C--:B------:R-:W-:Y:S01]  /*bce0*/  FMUL R145, R145, R40.reuse ;  /* 0x0000002891917220 */ /* 0x080fe20000400000 */
[-C--:B------:R-:W-:Y:S01]  /*bcf0*/  FMUL R148, R148, R40.reuse ;  /* 0x0000002894947220 */ /* 0x080fe20000400000 */
[-C--:B------:R-:W-:Y:S01]  /*bd00*/  FMUL R149, R149, R40.reuse ;  /* 0x0000002895957220 */ /* 0x080fe20000400000 */
[C---:B------:R-:W-:Y:S01]  /*bd10*/  R2UR UR19, R27.reuse ;  /* 0x000000001b1372ca */ /* 0x040fe200000e0000 */
[-C--:B------:R-:W-:Y:S01]  /*bd20*/  FMUL R138, R138, R35.reuse ;  /* 0x000000238a8a7220 */ /* 0x080fe20000400000 */
[----:B------:R-:W-:Y:S01]  /*bd30*/  R2UR UR35, R27 ;  /* 0x000000001b2372ca */ /* 0x000fe200000e0000 */
[-C--:B------:R-:W-:Y:S01]  /*bd40*/  FMUL R139, R139, R35.reuse ;  /* 0x000000238b8b7220 */ /* 0x080fe20000400000 */
[----:B-1----:R-:W-:Y:S01]  /*bd50*/  IADD3 R26, R28, 0x400, RZ ;  /* 0x000004001c1a7810 */ /* 0x002fe20007ffe0ff */
[-C--:B------:R-:W-:Y:S01]  /*bd60*/  FMUL R142, R142, R35.reuse ;  /* 0x000000238e8e7220 */ /* 0x080fe20000400000 */
[----:B------:R-:W-:Y:S01]  /*bd70*/  R2UR UR47, R27 ;  /* 0x000000001b2f72ca */ /* 0x000fe200000e0000 */
[----:B------:R-:W-:Y:S01]  /*bd80*/  @!P4 FMUL R25, R25, 0.5 ;  /* 0x3f0000001919c820 */ /* 0x000fe20000400000 */
[----:B------:R-:W-:Y:S01]  /*bd90*/  R2UR UR18, R26 ;  /* 0x000000001a1272ca */ /* 0x000fe200000e0000 */
[----:B------:R-:W-:Y:S01]  /*bda0*/  FMUL R143, R143, R35 ;  /* 0x000000238f8f7220 */ /* 0x000fe20000400000 */
[----:B------:R-:W-:Y:S01]  /*bdb0*/  IADD3 R26, R28, 0x800, RZ ;  /* 0x000008001c1a7810 */ /* 0x000fe20007ffe0ff */
[----:B------:R1:W2:Y:S01]  /*bdc0*/  MUFU.EX2 R81, R25 ;  /* 0x0000001900517308 */ /* 0x0002a20000000800 */
[----:B------:R-:W-:Y:S01]  /*bdd0*/  F2FP.BF16.F32.PACK_AB R27, R34, R33 ;  /* 0x00000021221b723e */ /* 0x000fe200000010ff */
[-C--:B------:R-:W-:Y:S01]  /*bde0*/  FMUL R146, R146, R35.reuse ;  /* 0x0000002392927220 */ /* 0x080fe20000400000 */
[----:B------:R-:W-:Y:S01]  /*bdf0*/  R2UR UR34, R26 ;  /* 0x000000001a2272ca */ /* 0x000fe200000e0000 */
[-C--:B------:R-:W-:Y:S01]  /*be00*/  FMUL R147, R147, R35.reuse ;  /* 0x0000002393937220 */ /* 0x080fe20000400000 */
[----:B------:R-:W-:Y:S01]  /*be10*/  IADD3 R26, R28, 0x440, RZ ;  /* 0x000004401c1a7810 */ /* 0x000fe20007ffe0ff */
[-C--:B------:R-:W-:Y:S01]  /*be20*/  FMUL R150, R150, R35.reuse ;  /* 0x0000002396967220 */ /* 0x080fe20000400000 */
[----:B------:R-:W-:Y:S01]  /*be30*/  FMUL R151, R151, R35 ;  /* 0x0000002397977220 */ /* 0x000fe20000400000 */
[-C--:B------:R-:W-:Y:S01]  /*be40*/  FMUL R120, R120, R40.reuse ;  /* 0x0000002878787220 */ /* 0x080fe20000400000 */
[----:B-1----:R-:W-:Y:S01]  /*be50*/  MOV R25, 0x80000020 ;  /* 0x8000002000197802 */ /* 0x002fe20000000f00 */
[-C--:B------:R-:W-:Y:S01]  /*be60*/  FMUL R121, R121, R40.reuse ;  /* 0x0000002879797220 */ /* 0x080fe20000400000 */
[----:B------:R-:W-:Y:S01]  /*be70*/  R2UR UR46, R26 ;  /* 0x000000001a2e72ca */ /* 0x000fe200000e0000 */
[-C--:B------:R-:W-:Y:S01]  /*be80*/  FMUL R124, R124, R40.reuse ;  /* 0x000000287c7c7220 */ /* 0x080fe20000400000 */
[----:B------:R-:W-:Y:S01]  /*be90*/  R2UR UR11, R25 ;  /* 0x00000000190b72ca */ /* 0x000fe200000e0000 */
[-C--:B------:R-:W-:Y:S01]  /*bea0*/  FMUL R125, R125, R40.reuse ;  /* 0x000000287d7d7220 */ /* 0x080fe20000400000 */
[C---:B------:R-:W-:Y:S01]  /*beb0*/  R2UR UR27, R25.reuse ;  /* 0x00000000191b72ca */ /* 0x040fe200000e0000 */
[-C--:B------:R-:W-:Y:S01]  /*bec0*/  FMUL R128, R128, R40.reuse ;  /* 0x0000002880807220 */ /* 0x080fe20000400000 */
[----:B------:R-:W-:Y:S01]  /*bed0*/  R2UR UR39, R25 ;  /* 0x00000000192772ca */ /* 0x000fe200000e0000 */
[-C--:B------:R-:W-:Y:S01]  /*bee0*/  FMUL R129, R129, R40.reuse ;  /* 0x0000002881817220 */ /* 0x080fe20000400000 */
[----:B------:R-:W-:Y:S01]  /*bef0*/  R2UR UR43, R25 ;  /* 0x00000000192b72ca */ /* 0x000fe200000e0000 */
[----:B------:R-:W-:Y:S01]  /*bf00*/  FMUL R132, R132, R40 ;  /* 0x0000002884847220 */ /* 0x000fe20000400000 */
[----:B------:R-:W-:Y:S01]  /*bf10*/  F2FP.BF16.F32.PACK_AB R25, R32, R36 ;  /* 0x000000242019723e */ /* 0x000fe200000010ff */
[-C--:B------:R-:W-:Y:S01]  /*bf20*/  FMUL R133, R133, R40.reuse ;  /* 0x0000002885857220 */ /* 0x080fe20000400000 */
[----:B------:R-:W-:Y:S01]  /*bf30*/  F2FP.BF16.F32.PACK_AB R26, R44, R37 ;  /* 0x000000252c1a723e */ /* 0x000fe200000010ff */
[-C--:B------:R-:W-:Y:S01]  /*bf40*/  FMUL R122, R122, R35.reuse ;  /* 0x000000237a7a7220 */ /* 0x080fe20000400000 */
[-C--:B------:R-:W-:Y:S01]  /*bf50*/  FMUL R123, R123, R35.reuse ;  /* 0x000000237b7b7220 */ /* 0x080fe20000400000 */
[-C--:B------:R-:W-:Y:S01]  /*bf60*/  FMUL R126, R126, R35.reuse ;  /* 0x000000237e7e7220 */ /* 0x080fe20000400000 */
[----:B------:R-:W-:Y:S01]  /*bf70*/  WARPGROUP.ARRIVE ;  /* 0x00000000000079c5 */ /* 0x000fe20000000000 */
[-C--:B------:R-:W-:Y:S01]  /*bf80*/  FMUL R127, R127, R35.reuse ;  /* 0x000000237f7f7220 */ /* 0x080fe20000400000 */
[-C--:B------:R-:W-:Y:S01]  /*bf90*/  FMUL R130, R130, R35.reuse ;  /* 0x0000002382827220 */ /* 0x080fe20000400000 */
[-C--:B------:R-:W-:Y:S01]  /*bfa0*/  FMUL R131, R131, R35.reuse ;  /* 0x0000002383837220 */ /* 0x080fe20000400000 */
[-C--:B------:R-:W-:Y:S01]  /*bfb0*/  FMUL R134, R134, R35.reuse ;  /* 0x0000002386867220 */ /* 0x080fe20000400000 */
[-C--:B------:R-:W-:Y:S01]  /*bfc0*/  FMUL R135, R135, R35.reuse ;  /* 0x0000002387877220 */ /* 0x080fe20000400000 */
[----:B------:R-:W-:Y:S01]  /*bfd0*/  HGMMA.64x32x16.F32.BF16 R152, R24, gdesc[UR4].tnspB, R152, gsb0 ;  /* 0x4060000418987df0 */ /* 0x000fe20008001898 */
[-C--:B------:R-:W-:Y:S01]  /*bfe0*/  FMUL R104, R104, R40.reuse ;  /* 0x0000002868687220 */ /* 0x080fe20000400000 */
        /* <DEDUP_REMOVED lines=15> */
[--C-:B------:R-:W-:Y:S01]  /*c0e0*/  FFMA R30, R30, UR14, -R177.reuse ;  /* 0x0000000e1e1e7c23 */ /* 0x100fe200080008b1 */
[----:B------:R-:W-:Y:S01]  /*c0f0*/  FSETP.GEU.AND P3, PT, R48, -126, PT ;  /* 0xc2fc00003000780b */ /* 0x000fe20003f6e000 */
[-C--:B------:R-:W-:Y:S01]  /*c100*/  FMUL R88, R88, R40.reuse ;  /* 0x0000002858587220 */ /* 0x080fe20000400000 */
[-C--:B------:R-:W-:Y:S01]  /*c110*/  FMUL R89, R89, R40.reuse ;  /* 0x0000002859597220 */ /* 0x080fe20000400000 */
[-C--:B------:R-:W-:Y:S01]  /*c120*/  FMUL R92, R92, R40.reuse ;  /* 0x000000285c5c7220 */ /* 0x080fe20000400000 */
[----:B------:R-:W-:Y:S01]  /*c130*/  FSETP.GEU.AND P2, PT, R30, -126, PT ;  /* 0xc2fc00001e00780b */ /* 0x000fe20003f4e000 */
[-C--:B------:R-:W-:Y:S01]  /*c140*/  FMUL R93, R93, R40.reuse ;  /* 0x000000285d5d7220 */ /* 0x080fe20000400000 */
[-C--:B------:R-:W-:Y:S01]  /*c150*/  FMUL R96, R96, R40.reuse ;  /* 0x0000002860607220 */ /* 0x080fe20000400000 */
[-C--:B------:R-:W-:Y:S01]  /*c160*/  FMUL R97, R97, R40.reuse ;  /* 0x0000002861617220 */ /* 0x080fe20000400000 */
[-C--:B------:R-:W-:Y:S01]  /*c170*/  FMUL R100, R100, R40.reuse ;  /* 0x0000002864647220 */ /* 0x080fe20000400000 */
[----:B------:R-:W-:Y:S01]  /*c180*/  FMUL R101, R101, R40 ;  /* 0x0000002865657220 */ /* 0x000fe20000400000 */
[-C--:B------:R-:W-:Y:S01]  /*c190*/  FMUL R90, R90, R35.reuse ;  /* 0x000000235a5a7220 */ /* 0x080fe20000400000 */
[-C--:B------:R-:W-:Y:S01]  /*c1a0*/  FMUL R91, R91, R35.reuse ;  /* 0x000000235b5b7220 */ /* 0x080fe20000400000 */
[-C--:B------:R-:W-:Y:S01]  /*c1b0*/  FMUL R94, R94, R35.reuse ;  /* 0x000000235e5e7220 */ /* 0x080fe20000400000 */
[----:B------:R-:W-:Y:S01]  /*c1c0*/  @!P3 FMUL R48, R48, 0.5 ;  /* 0x3f0000003030b820 */ /* 0x000fe20000400000 */
[-C--:B------:R-:W-:Y:S01]  /*c1d0*/  FMUL R95, R95, R35.reuse ;  /* 0x000000235f5f7220 */ /* 0x080fe20000400000 */
[-C--:B------:R-:W-:Y:S01]  /*c1e0*/  FMUL R98, R98, R35.reuse ;  /* 0x0000002362627220 */ /* 0x080fe20000400000 */
[-C--:B------:R-:W-:Y:S01]  /*c1f0*/  FMUL R99, R99, R35.reuse ;  /* 0x0000002363637220 */ /* 0x080fe20000400000 */
[----:B------:R-:W-:Y:S01]  /*c200*/  @!P2 FMUL R30, R30, 0.5 ;  /* 0x3f0000001e1ea820 */ /* 0x000fe20000400000 */
[-C--:B------:R-:W-:Y:S01]  /*c210*/  FMUL R102, R102, R35.reuse ;  /* 0x0000002366667220 */ /* 0x080fe20000400000 */
[----:B------:R-:W-:Y:S01]  /*c220*/  FMUL R103, R103, R35 ;  /* 0x0000002367677220 */ /* 0x000fe20000400000 */
[----:B------:R-:W1:Y:S01]  /*c230*/  MUFU.EX2 R48, R48 ;  /* 0x0000003000307308 */ /* 0x000e620000000800 */
[--C-:B------:R-:W-:Y:S01]  /*c240*/  FFMA R73, R180, UR14, -R177.reuse ;  /* 0x0000000eb4497c23 */ /* 0x100fe200080008b1 */
[--C-:B------:R-:W-:Y:S01]  /*c250*/  FFMA R82, R179, UR14, -R38.reuse ;  /* 0x0000000eb3527c23 */ /* 0x100fe20008000826 */
[----:B----4-:R-:W-:Y:S01]  /*c260*/  @!P5 FMUL R52, R52, R52 ;  /* 0x000000343434d220 */ /* 0x010fe20000400000 */
[----:B---3--:R-:W-:Y:S01]  /*c270*/  @!P6 FMUL R56, R56, R56 ;  /* 0x000000383838e220 */ /* 0x008fe20000400000 */
[----:B--2---:R-:W-:Y:S01]  /*c280*/  @!P4 FMUL R81, R81, R81 ;  /* 0x000000515151c220 */ /* 0x004fe20000400000 */
[--C-:B------:R-:W-:Y:S01]  /*c290*/  FFMA R31, R43, UR14, -R38.reuse ;  /* 0x0000000e2b1f7c23 */ /* 0x100fe20008000826 */
[----:B------:R-:W-:Y:S01]  /*c2a0*/  FSETP.GEU.AND P5, PT, R178, -126, PT ;  /* 0xc2fc0000b200780b */ /* 0x000fe20003fae000 */
[----:B------:R2:W3:Y:S01]  /*c2b0*/  MUFU.EX2 R41, R30 ;  /* 0x0000001e00297308 */ /* 0x0004e20000000800 */
[--C-:B------:R-:W-:Y:S01]  /*c2c0*/  FFMA R184, R184, UR14, -R177.reuse ;  /* 0x0000000eb8b87c23 */ /* 0x100fe200080008b1 */
[----:B------:R-:W-:Y:S01]  /*c2d0*/  FFMA R180, R47, UR14, -R38 ;  /* 0x0000000e2fb47c23 */ /* 0x000fe20008000826 */
[----:B------:R-:W-:Y:S01]  /*c2e0*/  FFMA R186, R186, UR14, -R177 ;  /* 0x0000000ebaba7c23 */ /* 0x000fe200080008b1 */
[----:B------:R-:W-:-:S02]  /*c2f0*/  WARPGROUP.DEPBAR.LE gsb0, 0x0 ;  /* 0x00008000000079c5 */ /* 0x000fc40000010000 */
[----:B------:R-:W-:Y:S01]  /*c300*/  WARPGROUP.ARRIVE ;  /* 0x00000000000079c5 */ /* 0x000fe20000000000 */
[----:B------:R-:W-:Y:S01]  /*c310*/  FSETP.GEU.AND P6, PT, R184, -126, PT ;  /* 0xc2fc0000b800780b */ /* 0x000fe20003fce000 */
[--C-:B------:R-:W-:Y:S01]  /*c320*/  FFMA R188, R188, UR14, -R177.reuse ;  /* 0x0000000ebcbc7c23 */ /* 0x100fe200080008b1 */
[----:B-1----:R-:W-:Y:S01]  /*c330*/  @!P3 FMUL R48, R48, R48 ;  /* 0x000000303030b220 */ /* 0x002fe20000400000 */
[----:B------:R-:W-:Y:S01]  /*c340*/  FSETP.GEU.AND P3, PT, R82, -126, PT ;  /* 0xc2fc00005200780b */ /* 0x000fe20003f6e000 */
[--C-:B--2---:R-:W-:Y:S01]  /*c350*/  FFMA R30, R42, UR14, -R38.reuse ;  /* 0x0000000e2a1e7c23 */ /* 0x104fe20008000826 */
[----:B------:R-:W-:Y:S01]  /*c360*/  HGMMA.64x32x16.F32.BF16 R136, R24, gdesc[UR8].tnspB, R136, gsb0 ;  /* 0x4060000818887df0 */ /* 0x000fe20008001888 */
[----:B------:R-:W-:Y:S01]  /*c370*/  @!P5 FMUL R178, R178, 0.5 ;  /* 0x3f000000b2b2d820 */ /* 0x000fe20000400000 */
[--C-:B------:R-:W-:Y:S01]  /*c380*/  FFMA R183, R46, UR14, -R38.reuse ;  /* 0x0000000e2eb77c23 */ /* 0x100fe20008000826 */
[----:B------:R-:W-:Y:S01]  /*c390*/  FSETP.GEU.AND P4, PT, R186, -126, PT ;  /* 0xc2fc0000ba00780b */ /* 0x000fe20003f8e000 */
[--C-:B------:R-:W-:Y:S01]  /*c3a0*/  FFMA R77, R69, UR14, -R177.reuse ;  /* 0x0000000e454d7c23 */ /* 0x100fe200080008b1 */
[----:B---3--:R-:W-:Y:S01]  /*c3b0*/  @!P2 FMUL R41, R41, R41 ;  /* 0x000000292929a220 */ /* 0x008fe20000400000 */
[----:B------:R-:W-:Y:S01]  /*c3c0*/  FSETP.GEU.AND P2, PT, R73, -126, PT ;  /* 0xc2fc00004900780b */ /* 0x000fe20003f4e000 */
[----:B------:R-:W1:Y:S01]  /*c3d0*/  MUFU.EX2 R42, R178 ;  /* 0x000000b2002a7308 */ /* 0x000e620000000800 */
[----:B------:R-:W-:Y:S01]  /*c3e0*/  @!P6 FMUL R184, R184, 0.5 ;  /* 0x3f000000b8b8e820 */ /* 0x000fe20000400000 */
[--C-:B------:R-:W-:Y:S01]  /*c3f0*/  FFMA R179, R57, UR14, -R177.reuse ;  /* 0x0000000e39b37c23 */ /* 0x100fe200080008b1 */
[--C-:B------:R-:W-:Y:S01]  /*c400*/  FFMA R176, R60, UR14, -R177.reuse ;  /* 0x0000000e3cb07c23 */ /* 0x100fe200080008b1 */
[----:B------:R-:W-:Y:S01]  /*c410*/  @!P3 FMUL R82, R82, 0.5 ;  /* 0x3f0000005252b820 */ /* 0x000fe20000400000 */
[--C-:B------:R-:W-:Y:S01]  /*c420*/  FFMA R85, R61, UR14, -R177.reuse ;  /* 0x0000000e3d557c23 */ /* 0x100fe200080008b1 */
[--C-:B------:R-:W-:Y:S01]  /*c430*/  FFMA R80, R64, UR14, -R177.reuse ;  /* 0x0000000e40507c23 */ /* 0x100fe200080008b1 */
[--C-:B------:R-:W-:Y:S01]  /*c440*/  FFMA R72, R68, UR14, -R177.reuse ;  /* 0x0000000e44487c23 */ /* 0x100fe200080008b1 */
[----:B------:R-:W2:Y:S01]  /*c450*/  MUFU.EX2 R29, R184 ;  /* 0x000000b8001d7308 */ /* 0x000ea20000000800 */
[----:B------:R-:W-:Y:S01]  /*c460*/  @!P4 FMUL R186, R186, 0.5 ;  /* 0x3f000000babac820 */ /* 0x000fe20000400000 */
[--C-:B------:R-:W-:Y:S01]  /*c470*/  FFMA R69, R76, UR14, -R177.reuse ;  /* 0x0000000e4c457c23 */ /* 0x100fe200080008b1 */
[--C-:B------:R-:W-:Y:S01]  /*c480*/  FFMA R190, R190, UR14, -R177.reuse ;  /* 0x0000000ebebe7c23 */ /* 0x100fe200080008b1 */
[----:B------:R-:W-:Y:S01]  /*c490*/  @!P2 FMUL R73, R73, 0.5 ;  /* 0x3f0000004949a820 */ /* 0x000fe20000400000 */
[--C-:B------:R-:W-:Y:S01]  /*c4a0*/  FFMA R191, R191, UR14, -R177.reuse ;  /* 0x0000000ebfbf7c23 */ /* 0x100fe200080008b1 */
[--C-:B------:R-:W-:Y:S01]  /*c4b0*/  FFMA R192, R192, UR14, -R177.reuse ;  /* 0x0000000ec0c07c23 */ /* 0x100fe200080008b1 */
[--C-:B------:R-:W-:Y:S01]  /*c4c0*/  FFMA R64, R193, UR14, -R177.reuse ;  /* 0x0000000ec1407c23 */ /* 0x100fe200080008b1 */
[----:B------:R-:W3:Y:S01]  /*c4d0*/  MUFU.EX2 R82, R82 ;  /* 0x0000005200527308 */ /* 0x000ee20000000800 */
[----:B-1----:R-:W-:Y:S01]  /*c4e0*/  @!P5 FMUL R42, R42, R42 ;  /* 0x0000002a2a2ad220 */ /* 0x002fe20000400000 */
[----:B------:R-:W-:Y:S01]  /*c4f0*/  FSETP.GEU.AND P5, PT, R188, -126, PT ;  /* 0xc2fc0000bc00780b */ /* 0x000fe20003fae000 */
[--C-:B------:R-:W-:Y:S01]  /*c500*/  FFMA R68, R194, UR14, -R177.reuse ;  /* 0x0000000ec2447c23 */ /* 0x100fe200080008b1 */
[--C-:B------:R-:W-:Y:S01]  /*c510*/  FFMA R76, R195, UR14, -R177.reuse ;  /* 0x0000000ec34c7c23 */ /* 0x100fe200080008b1 */
[--C-:B------:R-:W-:Y:S01]  /*c520*/  FFMA R61, R196, UR14, -R177.reuse ;  /* 0x0000000ec43d7c23 */ /* 0x100fe200080008b1 */
[--C-:B------:R-:W-:Y:S01]  /*c530*/  FFMA R57, R197, UR14, -R177.reuse ;  /* 0x0000000ec5397c23 */ /* 0x100fe200080008b1 */
[----:B------:R-:W-:Y:S01]  /*c540*/  FFMA R60, R198, UR14, -R177 ;  /* 0x0000000ec63c7c23 */ /* 0x000fe200080008b1 */
[----:B------:R-:W1:Y:S01]  /*c550*/  MUFU.EX2 R73, R73 ;  /* 0x0000004900497308 */ /* 0x000e620000000800 */
[----:B--2---:R-:W-:Y:S01]  /*c560*/  @!P6 FMUL R29, R29, R29 ;  /* 0x0000001d1d1de220 */ /* 0x004fe20000400000 */
[----:B------:R-:W-:Y:S01]  /*c570*/  FSETP.GEU.AND P6, PT, R183, -126, PT ;  /* 0xc2fc0000b700780b */ /* 0x000fe20003fce000 */
[--C-:B------:R-:W-:Y:S01]  /*c580*/  FFMA R184, R50, UR14, -R38.reuse ;  /* 0x0000000e32b87c23 */ /* 0x100fe20008000826 */
[----:B------:R-:W-:Y:S01]  /*c590*/  FFMA R189, R62, UR14, -R38 ;  /* 0x0000000e3ebd7c23 */ /* 0x000fe20008000826 */
[----:B------:R-:W-:-:S02]  /*c5a0*/  VIADD R62, R28, 0x680 ;  /* 0x000006801c3e7836 */ /* 0x000fc40000000000 */
[--C-:B------:R-:W-:Y:S01]  /*c5b0*/  FFMA R185, R51, UR14, -R38.reuse ;  /* 0x0000000e33b97c23 */ /* 0x100fe20008000826 */
[----:B------:R-:W-:Y:S01]  /*c5c0*/  @!P5 FMUL R188, R188, 0.5 ;  /* 0x3f000000bcbcd820 */ /* 0x000fe20000400000 */
[----:B------:R2:W4:Y:S01]  /*c5d0*/  MUFU.EX2 R46, R186 ;  /* 0x000000ba002e7308 */ /* 0x0005220000000800 */
[----:B---3--:R-:W-:Y:S01]  /*c5e0*/  @!P3 FMUL R82, R82, R82 ;  /* 0x000000525252b220 */ /* 0x008fe20000400000 */
[----:B------:R-:W-:Y:S01]  /*c5f0*/  FSETP.GEU.AND P3, PT, R31, -126, PT ;  /* 0xc2fc00001f00780b */ /* 0x000fe20003f6e000 */
[--C-:B------:R-:W-:Y:S01]  /*c600*/  FFMA R187, R58, UR14, -R38.reuse ;  /* 0x0000000e3abb7c23 */ /* 0x100fe20008000826 */
[----:B------:R-:W-:Y:S01]  /*c610*/  FFMA R40, R40, R169, R53 ;  /* 0x000000a928287223 */ /* 0x000fe20000000035 */
[--C-:B------:R-:W-:Y:S01]  /*c620*/  FFMA R70, R70, UR14, -R38.reuse ;  /* 0x0000000e46467c23 */ /* 0x100fe20008000826 */
[----:B------:R-:W-:Y:S01]  /*c630*/  FFMA R71, R71, UR14, -R38 ;  /* 0x0000000e47477c23 */ /* 0x000fe20008000826 */
[----:B------:R-:W-:Y:S01]  /*c640*/  @!P6 FMUL R183, R183, 0.5 ;  /* 0x3f000000b7b7e820 */ /* 0x000fe20000400000 */
[----:B------:R3:W5:Y:S01]  /*c650*/  MUFU.EX2 R177, R188 ;  /* 0x000000bc00b17308 */ /* 0x0007620000000800 */
[----:B-1----:R-:W-:Y:S01]  /*c660*/  @!P2 FMUL R73, R73, R73 ;  /* 0x000000494949a220 */ /* 0x002fe20000400000 */
[----:B------:R-:W-:Y:S01]  /*c670*/  FSETP.GEU.AND P2, PT, R30, -126, PT ;  /* 0xc2fc00001e00780b */ /* 0x000fe20003f4e000 */
[----:B------:R-:W-:-:S02]  /*c680*/  WARPGROUP.DEPBAR.LE gsb0, 0x0 ;  /* 0x00008000000079c5 */ /* 0x000fc40000010000 */
[----:B------:R-:W-:Y:S01]  /*c690*/  WARPGROUP.ARRIVE ;  /* 0x00000000000079c5 */ /* 0x000fe20000000000 */
[--C-:B--2---:R-:W-:Y:S01]  /*c6a0*/  FFMA R186, R55, UR14, -R38.reuse ;  /* 0x0000000e37ba7c23 */ /* 0x104fe20008000826 */
[----:B------:R-:W-:Y:S01]  /*c6b0*/  @!P3 FMUL R31, R31, 0.5 ;  /* 0x3f0000001f1fb820 */ /* 0x000fe20000400000 */
[----:B------:R1:W2:Y:S01]  /*c6c0*/  MUFU.EX2 R47, R183 ;  /* 0x000000b7002f7308 */ /* 0x0002a20000000800 */
[----:B----4-:R-:W-:Y:S01]  /*c6d0*/  @!P4 FMUL R46, R46, R46 ;  /* 0x0000002e2e2ec220 */ /* 0x010fe20000400000 */
[----:B------:R-:W-:Y:S01]  /*c6e0*/  FSETP.GEU.AND P4, PT, R191, -126, PT ;  /* 0xc2fc0000bf00780b */ /* 0x000fe20003f8e000 */
[----:B------:R-:W-:Y:S01]  /*c6f0*/  HGMMA.64x32x16.F32.BF16 R120, R24, gdesc[UR16].tnspB, R120, gsb0 ;  /* 0x4060001018787df0 */ /* 0x000fe20008001878 */
[--C-:B------:R-:W-:Y:S01]  /*c700*/  FFMA R55, R39, UR14, -R38.reuse ;  /* 0x0000000e27377c23 */ /* 0x100fe20008000826 */
[----:B---3--:R-:W-:Y:S01]  /*c710*/  FFMA R188, R59, UR14, -R38 ;  /* 0x0000000e3bbc7c23 */ /* 0x008fe20008000826 */
[----:B------:R-:W-:Y:S01]  /*c720*/  FFMA R59, R35, R170, R36 ;  /* 0x000000aa233b7223 */ /* 0x000fe20000000024 */
[----:B------:R-:W-:Y:S01]  /*c730*/  @!P2 FMUL R30, R30, 0.5 ;  /* 0x3f0000001e1ea820 */ /* 0x000fe20000400000 */
[----:B------:R3:W4:Y:S01]  /*c740*/  MUFU.EX2 R178, R31 ;  /* 0x0000001f00b27308 */ /* 0x0007220000000800 */
[----:B-----5:R-:W-:Y:S01]  /*c750*/  @!P5 FMUL R177, R177, R177 ;  /* 0x000000b1b1b1d220 */ /* 0x020fe20000400000 */
[----:B------:R-:W-:Y:S01]  /*c760*/  FSETP.GEU.AND P5, PT, R184, -126, PT ;  /* 0xc2fc0000b800780b */ /* 0x000fe20003fae000 */
[----:B-1----:R-:W-:Y:S01]  /*c770*/  FFMA R183, R54, UR14, -R38 ;  /* 0x0000000e36b77c23 */ /* 0x002fe20008000826 */
[----:B------:R-:W-:Y:S01]  /*c780*/  FADD R32, R59, R32 ;  /* 0x000000203b207221 */ /* 0x000fe20000000000 */
[--C-:B------:R-:W-:Y:S01]  /*c790*/  FFMA R67, R67, UR14, -R38.reuse ;  /* 0x0000000e43437c23 */ /* 0x100fe20008000826 */
[----:B------:R-:W-:Y:S01]  /*c7a0*/  FFMA R74, R74, UR14, -R38 ;  /* 0x0000000e4a4a7c23 */ /* 0x000fe20008000826 */
[----:B------:R-:W-:Y:S01]  /*c7b0*/  @!P4 FMUL R191, R191, 0.5 ;  /* 0x3f000000bfbfc820 */ /* 0x000fe20000400000 */
[----:B------:R1:W5:Y:S01]  /*c7c0*/  MUFU.EX2 R43, R30 ;  /* 0x0000001e002b7308 */ /* 0x0003620000000800 */
[----:B---3--:R-:W-:Y:S01]  /*c7d0*/  MOV R31, 0x80000020 ;  /* 0x80000020001f7802 */ /* 0x008fe20000000f00 */
[----:B--2---:R-:W-:Y:S01]  /*c7e0*/  @!P6 FMUL R47, R47, R47 ;  /* 0x0000002f2f2fe220 */ /* 0x004fe20000400000 */
[----:B------:R-:W-:Y:S01]  /*c7f0*/  FSETP.GEU.AND P6, PT, R185, -126, PT ;  /* 0xc2fc0000b900780b */ /* 0x000fe20003fce000 */
[----:B------:R-:W-:Y:S01]  /*c800*/  FADD R33, R32, R33 ;  /* 0x0000002120217221 */ /* 0x000fe20000000000 */
[----:B------:R-:W-:Y:S01]  /*c810*/  R2UR UR51, R31 ;  /* 0x000000001f3372ca */ /* 0x000fe200000e0000 */
[----:B------:R-:W-:-:S02]  /*c820*/  IMAD.MOV.U32 R31, RZ, RZ, -0x7fffffe0 ;  /* 0x80000020ff1f7424 */ /* 0x000fc400078e00ff */
[----:B------:R-:W-:Y:S01]  /*c830*/  @!P5 FMUL R184, R184, 0.5 ;  /* 0x3f000000b8b8d820 */ /* 0x000fe20000400000 */
[----:B------:R2:W3:Y:S01]  /*c840*/  MUFU.EX2 R51, R191 ;  /* 0x000000bf00337308 */ /* 0x0004e20000000800 */
[----:B-1----:R-:W-:Y:S02]  /*c850*/  VIADD R30, R28, 0x640 ;  /* 0x000006401c1e7836 */ /* 0x002fe40000000000 */
[----:B----4-:R-:W-:Y:S01]  /*c860*/  @!P3 FMUL R178, R178, R178 ;  /* 0x000000b2b2b2b220 */ /* 0x010fe20000400000 */
[----:B------:R-:W-:Y:S01]  /*c870*/  R2UR UR7, R31 ;  /* 0x000000001f0772ca */ /* 0x000fe200000e0000 */
[----:B------:R-:W-:Y:S01]  /*c880*/  FADD R34, R33, R34 ;  /* 0x0000002221227221 */ /* 0x000fe20000000000 */
[----:B------:R-:W-:Y:S01]  /*c890*/  FSETP.GEU.AND P3, PT, R190, -126, PT ;  /* 0xc2fc0000be00780b */ /* 0x000fe20003f6e000 */
[--C-:B------:R-:W-:Y:S01]  /*c8a0*/  FFMA R75, R75, UR14, -R38.reuse ;  /* 0x0000000e4b4b7c23 */ /* 0x100fe20008000826 */
[----:B------:R-:W-:Y:S01]  /*c8b0*/  R2UR UR50, R30 ;  /* 0x000000001e3272ca */ /* 0x000fe200000e0000 */
[----:B------:R-:W-:Y:S01]  /*c8c0*/  @!P6 FMUL R185, R185, 0.5 ;  /* 0x3f000000b9b9e820 */ /* 0x000fe20000400000 */
[----:B------:R-:W-:Y:S01]  /*c8d0*/  IADD3 R30, R28, 0x840, RZ ;  /* 0x000008401c1e7810 */ /* 0x000fe20007ffe0ff */
[----:B-----5:R-:W-:Y:S01]  /*c8e0*/  @!P2 FMUL R43, R43, R43 ;  /* 0x0000002b2b2ba220 */ /* 0x020fe20000400000 */
[----:B------:R-:W-:Y:S01]  /*c8f0*/  FSETP.GEU.AND P2, PT, R180, -126, PT ;  /* 0xc2fc0000b400780b */ /* 0x000fe20003f4e000 */
[----:B------:R-:W1:Y:S01]  /*c900*/  MUFU.EX2 R31, R185 ;  /* 0x000000b9001f7308 */ /* 0x000e620000000800 */
[----:B------:R-:W-:Y:S01]  /*c910*/  R2UR UR6, R30 ;  /* 0x000000001e0672ca */ /* 0x000fe200000e0000 */
[--C-:B--2---:R-:W-:Y:S01]  /*c920*/  FFMA R191, R66, UR14, -R38.reuse ;  /* 0x0000000e42bf7c23 */ /* 0x104fe20008000826 */
[----:B------:R-:W-:Y:S01]  /*c930*/  FADD R66, R40, R49 ;  /* 0x0000003128427221 */ /* 0x000fe20000000000 */
[--C-:B------:R-:W-:Y:S01]  /*c940*/  FFMA R79, R79, UR14, -R38.reuse ;  /* 0x0000000e4f4f7c23 */ /* 0x100fe20008000826 */
[----:B---3--:R-:W-:Y:S01]  /*c950*/  @!P4 FMUL R51, R51, R51 ;  /* 0x000000333333c220 */ /* 0x008fe20000400000 */
[----:B------:R-:W-:Y:S01]  /*c960*/  @!P3 FMUL R190, R190, 0.5 ;  /* 0x3f000000bebeb820 */ /* 0x000fe20000400000 */
[----:B------:R-:W-:Y:S01]  /*c970*/  FSETP.GEU.AND P4, PT, R183, -126, PT ;  /* 0xc2fc0000b700780b */ /* 0x000fe20003f8e000 */
[----:B------:R-:W2:Y:S01]  /*c980*/  MUFU.EX2 R30, R184 ;  /* 0x000000b8001e7308 */ /* 0x000ea20000000800 */
[----:B------:R-:W-:Y:S01]  /*c990*/  FADD R37, R66, R37 ;  /* 0x0000002542257221 */ /* 0x000fe20000000000 */
[--C-:B------:R-:W-:Y:S01]  /*c9a0*/  FFMA R78, R78, UR14, -R38.reuse ;  /* 0x0000000e4e4e7c23 */ /* 0x100fe20008000826 */
[----:B------:R-:W-:Y:S01]  /*c9b0*/  FFMA R83, R83, UR14, -R38 ;  /* 0x0000000e53537c23 */ /* 0x000fe20008000826 */
[----:B------:R-:W-:Y:S01]  /*c9c0*/  @!P2 FMUL R180, R180, 0.5 ;  /* 0x3f000000b4b4a820 */ /* 0x000fe20000400000 */
[----:B------:R-:W-:Y:S01]  /*c9d0*/  FADD R44, R37, R44 ;  /* 0x0000002c252c7221 */ /* 0x000fe20000000000 */
[----:B------:R-:W-:Y:S01]  /*c9e0*/  FFMA R86, R86, UR14, -R38 ;  /* 0x0000000e56567c23 */ /* 0x000fe20008000826 */
[----:B------:R-:W-:Y:S01]  /*c9f0*/  IADD3 R6, R6, 0x1, RZ ;  /* 0x0000000106067810 */ /* 0x000fe20007ffe0ff */
[----:B------:R3:W4:Y:S01]  /*ca00*/  MUFU.EX2 R50, R190 ;  /* 0x000000be00327308 */ /* 0x0007220000000800 */
[----:B------:R-:W-:-:S02]  /*ca10*/  WARPGROUP.DEPBAR.LE gsb0, 0x0 ;  /* 0x00008000000079c5 */ /* 0x000fc40000010000 */
[----:B------:R-:W-:Y:S01]  /*ca20*/  WARPGROUP.ARRIVE ;  /* 0x00000000000079c5 */ /* 0x000fe20000000000 */
[----:B------:R-:W-:Y:S01]  /*ca30*/  @!P4 FMUL R183, R183, 0.5 ;  /* 0x3f000000b7b7c820 */ /* 0x000fe20000400000 */
[----:B-1----:R-:W-:Y:S01]  /*ca40*/  @!P6 FMUL R31, R31, R31 ;  /* 0x0000001f1f1fe220 */ /* 0x002fe20000400000 */
[----:B------:R-:W-:Y:S02]  /*ca50*/  FSETP.GEU.AND P6, PT, R181, -126, PT ;  /* 0xc2fc0000b500780b */ /* 0x000fe40003fce000 */
[----:B------:R-:W1:Y:S01]  /*ca60*/  MUFU.EX2 R180, R180 ;  /* 0x000000b400b47308 */ /* 0x000e620000000800 */
[----:B------:R-:W-:Y:S01]  /*ca70*/  HGMMA.64x32x16.F32.BF16 R104, R24, gdesc[UR24].tnspB, R104, gsb0 ;  /* 0x4060001818687df0 */ /* 0x000fe20008001868 */
[--C-:B---3--:R-:W-:Y:S01]  /*ca80*/  FFMA R190, R63, UR14, -R38.reuse ;  /* 0x0000000e3fbe7c23 */ /* 0x108fe20008000826 */
[----:B------:R-:W-:Y:S01]  /*ca90*/  IMAD.MOV.U32 R63, RZ, RZ, -0x7fffffe0 ;  /* 0x80000020ff3f7424 */ /* 0x000fe200078e00ff */
[----:B------:R-:W-:Y:S01]  /*caa0*/  R2UR UR26, R62 ;  /* 0x000000003e1a72ca */ /* 0x000fe200000e0000 */
[----:B--2---:R-:W-:Y:S01]  /*cab0*/  @!P5 FMUL R30, R30, R30 ;  /* 0x0000001e1e1ed220 */ /* 0x004fe20000400000 */
[----:B------:R-:W-:Y:S01]  /*cac0*/  FSETP.GEU.AND P5, PT, R186, -126, PT ;  /* 0xc2fc0000ba00780b */ /* 0x000fe20003fae000 */
[----:B------:R-:W-:Y:S01]  /*cad0*/  FFMA R38, R87, UR14, -R38 ;  /* 0x0000000e57267c23 */ /* 0x000fe20008000826 */
[----:B------:R-:W-:Y:S01]  /*cae0*/  R2UR UR27, R63 ;  /* 0x000000003f1b72ca */ /* 0x000fe200000e0000 */
[----:B----4-:R-:W-:Y:S01]  /*caf0*/  @!P3 FMUL R50, R50, R50 ;  /* 0x000000323232b220 */ /* 0x010fe20000400000 */
[----:B------:R-:W-:Y:S01]  /*cb00*/  FSETP.GEU.AND P3, PT, R192, -126, PT ;  /* 0xc2fc0000c000780b */ /* 0x000fe20003f6e000 */
[----:B------:R-:W2:Y:S01]  /*cb10*/  MUFU.EX2 R58, R183 ;  /* 0x000000b7003a7308 */ /* 0x000ea20000000800 */
[----:B------:R-:W-:Y:S01]  /*cb20*/  IADD3 R62, R28, 0x8c0, RZ ;  /* 0x000008c01c3e7810 */ /* 0x000fe20007ffe0ff */
[----:B------:R-:W-:Y:S01]  /*cb30*/  @!P6 FMUL R181, R181, 0.5 ;  /* 0x3f000000b5b5e820 */ /* 0x000fe20000400000 */
[----:B------:R-:W-:Y:S01]  /*cb40*/  MOV R63, 0x80000020 ;  /* 0x80000020003f7802 */ /* 0x000fe20000000f00 */
[----:B-1----:R-:W-:Y:S01]  /*cb50*/  @!P2 FMUL R180, R180, R180 ;  /* 0x000000b4b4b4a220 */ /* 0x002fe20000400000 */
[----:B------:R-:W-:-:S03]  /*cb60*/  FSETP.GEU.AND P2, PT, R182, -126, PT ;  /* 0xc2fc0000b600780b */ /* 0x000fc60003f4e000 */
[----:B------:R-:W-:Y:S01]  /*cb70*/  @!P5 FMUL R186, R186, 0.5 ;  /* 0x3f000000babad820 */ /* 0x000fe20000400000 */
[----:B------:R-:W1:Y:S03]  /*cb80*/  MUFU.EX2 R35, R181 ;  /* 0x000000b500237308 */ /* 0x000e660000000800 */
[----:B------:R-:W-:-:S05]  /*cb90*/  @!P3 FMUL R192, R192, 0.5 ;  /* 0x3f000000c0c0b820 */ /* 0x000fca0000400000 */
[----:B------:R-:W3:Y:S01]  /*cba0*/  MUFU.EX2 R39, R192 ;  /* 0x000000c000277308 */ /* 0x000ee20000000800 */
[----:B--2---:R-:W-:Y:S01]  /*cbb0*/  @!P4 FMUL R58, R58, R58 ;  /* 0x0000003a3a3ac220 */ /* 0x004fe20000400000 */
[----:B------:R-:W-:Y:S01]  /*cbc0*/  FSETP.GEU.AND P4, PT, R188, -126, PT ;  /* 0xc2fc0000bc00780b */ /* 0x000fe20003f8e000 */
[----:B------:R-:W-:-:S05]  /*cbd0*/  @!P2 FMUL R182, R182, 0.5 ;  /* 0x3f000000b6b6a820 */ /* 0x000fca0000400000 */
[----:B------:R-:W2:Y:S01]  /*cbe0*/  MUFU.EX2 R54, R182 ;  /* 0x000000b600367308 */ /* 0x000ea20000000800 */
[----:B-1----:R-:W-:Y:S01]  /*cbf0*/  @!P6 FMUL R35, R35, R35 ;  /* 0x000000232323e220 */ /* 0x002fe20000400000 */
[----:B------:R-:W-:-:S05]  /*cc00*/  FSETP.GEU.AND P6, PT, R85, -126, PT ;  /* 0xc2fc00005500780b */ /* 0x000fca0003fce000 */
[----:B------:R-:W-:Y:S01]  /*cc10*/  @!P4 FMUL R188, R188, 0.5 ;  /* 0x3f000000bcbcc820 */ /* 0x000fe20000400000 */
[----:B------:R-:W1:Y:S01]  /*cc20*/  MUFU.EX2 R53, R186 ;  /* 0x000000ba00357308 */ /* 0x000e620000000800 */
[----:B---3--:R-:W-:Y:S01]  /*cc30*/  @!P3 FMUL R39, R39, R39 ;  /* 0x000000272727b220 */ /* 0x008fe20000400000 */
[----:B------:R-:W-:Y:S01]  /*cc40*/  FSETP.GEU.AND P3, PT, R187, -126, PT ;  /* 0xc2fc0000bb00780b */ /* 0x000fe20003f6e000 */
[----:B------:R-:W-:Y:S02]  /*cc50*/  WARPGROUP.DEPBAR.LE gsb0, 0x0 ;  /* 0x00008000000079c5 */ /* 0x000fe40000010000 */
[----:B------:R-:W-:Y:S01]  /*cc60*/  WARPGROUP.ARRIVE ;  /* 0x00000000000079c5 */ /* 0x000fe20000000000 */
[----:B--2---:R-:W-:Y:S01]  /*cc70*/  @!P2 FMUL R54, R54, R54 ;  /* 0x000000363636a220 */ /* 0x004fe20000400000 */
[----:B------:R-:W-:Y:S01]  /*cc80*/  FSETP.GEU.AND P2, PT, R179, -126, PT ;  /* 0xc2fc0000b300780b */ /* 0x000fe20003f4e000 */
[----:B------:R-:W-:Y:S01]  /*cc90*/  @!P6 FMUL R85, R85, 0.5 ;  /* 0x3f0000005555e820 */ /* 0x000fe20000400000 */
[----:B------:R-:W2:Y:S02]  /*cca0*/  MUFU.EX2 R49, R188 ;  /* 0x000000bc00317308 */ /* 0x000ea40000000800 */
[----:B------:R-:W-:Y:S04]  /*ccb0*/  HGMMA.64x32x16.F32.BF16 R88, R24, gdesc[UR32].tnspB, R88, gsb0 ;  /* 0x4060002018587df0 */ /* 0x000fe80008001858 */
[----:B------:R-:W-:Y:S01]  /*ccc0*/  @!P3 FMUL R187, R187, 0.5 ;  /* 0x3f000000bbbbb820 */ /* 0x000fe20000400000 */
[----:B-1----:R-:W-:Y:S01]  /*ccd0*/  @!P5 FMUL R53, R53, R53 ;  /* 0x000000353535d220 */ /* 0x002fe20000400000 */
[----:B------:R-:W-:-:S02]  /*cce0*/  FSETP.GEU.AND P5, PT, R176, -126, PT ;  /* 0xc2fc0000b000780b */ /* 0x000fc40003fae000 */
[----:B------:R-:W1:Y:S01]  /*ccf0*/  MUFU.EX2 R40, R187 ;  /* 0x000000bb00287308 */ /* 0x000e620000000800 */
[----:B------:R-:W-:-:S07]  /*cd00*/  @!P2 FMUL R179, R179, 0.5 ;  /* 0x3f000000b3b3a820 */ /* 0x000fce0000400000 */
[----:B------:R-:W3:Y:S01]  /*cd10*/  MUFU.EX2 R36, R179 ;  /* 0x000000b300247308 */ /* 0x000ee20000000800 */
[----:B--2---:R-:W-:Y:S02]  /*cd20*/  @!P4 FMUL R49, R49, R49 ;  /* 0x000000313131c220 */ /* 0x004fe40000400000 */
[----:B------:R-:W-:Y:S01]  /*cd30*/  @!P5 FMUL R176, R176, 0.5 ;  /* 0x3f000000b0b0d820 */ /* 0x000fe20000400000 */
[----:B------:R-:W-:-:S05]  /*cd40*/  FSETP.GEU.AND P4, PT, R80, -126, PT ;  /* 0xc2fc00005000780b */ /* 0x000fca0003f8e000 */
[----:B------:R-:W2:Y:S01]  /*cd50*/  MUFU.EX2 R176, R176 ;  /* 0x000000b000b07308 */ /* 0x000ea20000000800 */
[----:B-1----:R-:W-:Y:S01]  /*cd60*/  @!P3 FMUL R40, R40, R40 ;  /* 0x000000282828b220 */ /* 0x002fe20000400000 */
[----:B------:R-:W-:-:S06]  /*cd70*/  FSETP.GEU.AND P3, PT, R190, -126, PT ;  /* 0xc2fc0000be00780b */ /* 0x000fcc0003f6e000 */
[----:B------:R-:W1:Y:S01]  /*cd80*/  MUFU.EX2 R85, R85 ;  /* 0x0000005500557308 */ /* 0x000e620000000800 */
[----:B---3--:R-:W-:Y:S01]  /*cd90*/  @!P2 FMUL R36, R36, R36 ;  /* 0x000000242424a220 */ /* 0x008fe20000400000 */
[----:B------:R-:W-:Y:S01]  /*cda0*/  FSETP.GEU.AND P2, PT, R189, -126, PT ;  /* 0xc2fc0000bd00780b */ /* 0x000fe20003f4e000 */
[----:B------:R-:W-:-:S04]  /*cdb0*/  @!P4 FMUL R80, R80, 0.5 ;  /* 0x3f0000005050c820 */ /* 0x000fc80000400000 */
[----:B------:R-:W-:Y:S01]  /*cdc0*/  @!P3 FMUL R190, R190, 0.5 ;  /* 0x3f000000bebeb820 */ /* 0x000fe20000400000 */
[----:B--2---:R-:W-:Y:S01]  /*cdd0*/  @!P5 FMUL R176, R176, R176 ;  /* 0x000000b0b0b0d220 */ /* 0x004fe20000400000 */
[----:B------:R-:W-:Y:S02]  /*cde0*/  FSETP.GEU.AND P5, PT, R84, -126, PT ;  /* 0xc2fc00005400780b */ /* 0x000fe40003fae000 */
[----:B------:R-:W2:Y:S04]  /*cdf0*/  MUFU.EX2 R32, R190 ;  /* 0x000000be00207308 */ /* 0x000ea80000000800 */
[----:B------:R-:W-:Y:S01]  /*ce00*/  @!P2 FMUL R189, R189, 0.5 ;  /* 0x3f000000bdbda820 */ /* 0x000fe20000400000 */
[----:B-1----:R-:W-:Y:S01]  /*ce10*/  @!P6 FMUL R85, R85, R85 ;  /* 0x000000555555e220 */ /* 0x002fe20000400000 */
[----:B------:R-:W-:-:S02]  /*ce20*/  FSETP.GEU.AND P6, PT, R191, -126, PT ;  /* 0xc2fc0000bf00780b */ /* 0x000fc40003fce000 */
[----:B------:R-:W1:Y:S01]  /*ce30*/  MUFU.EX2 R33, R189 ;  /* 0x000000bd00217308 */ /* 0x000e620000000800 */
[----:B------:R-:W-:Y:S02]  /*ce40*/  WARPGROUP.DEPBAR.LE gsb0, 0x0 ;  /* 0x00008000000079c5 */ /* 0x000fe40000010000 */
[----:B------:R-:W-:Y:S01]  /*ce50*/  F2FP.BF16.F32.PACK_AB R24, R48, R41 ;  /* 0x000000293018723e */ /* 0x000fe200000010ff */
[----:B------:R-:W-:Y:S01]  /*ce60*/  FADD R41, R44, R41 ;  /* 0x000000292c297221 */ /* 0x000fe20000000000 */
[----:B------:R-:W-:Y:S01]  /*ce70*/  F2FP.BF16.F32.PACK_AB R25, R52, R45 ;  /* 0x0000002d3419723e */ /* 0x000fe200000010ff */
[----:B------:R-:W-:Y:S01]  /*ce80*/  FADD R45, R34, R45 ;  /* 0x0000002d222d7221 */ /* 0x000fe20000000000 */
[----:B------:R-:W-:Y:S01]  /*ce90*/  F2FP.BF16.F32.PACK_AB R26, R73, R56 ;  /* 0x00000038491a723e */ /* 0x000fe200000010ff */
[----:B------:R-:W-:Y:S01]  /*cea0*/  VIADD R44, R28, 0x900 ;  /* 0x000009001c2c7836 */ /* 0x000fe20000000000 */
[----:B------:R-:W-:Y:S01]  /*ceb0*/  F2FP.BF16.F32.PACK_AB R27, R81, R82 ;  /* 0x00000052511b723e */ /* 0x000fe200000010ff */
[----:B--2---:R-:W-:Y:S01]  /*cec0*/  @!P3 FMUL R32, R32, R32 ;  /* 0x000000202020b220 */ /* 0x004fe20000400000 */
[----:B------:R-:W-:Y:S01]  /*ced0*/  FADD R45, R45, R52 ;  /* 0x000000342d2d7221 */ /* 0x000fe20000000000 */
[----:B------:R-:W-:Y:S01]  /*cee0*/  @!P5 FMUL R84, R84, 0.5 ;  /* 0x3f0000005454d820 */ /* 0x000fe20000400000 */
[----:B------:R-:W-:Y:S01]  /*cef0*/  WARPGROUP.ARRIVE ;  /* 0x00000000000079c5 */ /* 0x000fe20000000000 */
[----:B------:R-:W-:Y:S01]  /*cf00*/  @!P6 FMUL R191, R191, 0.5 ;  /* 0x3f000000bfbfe820 */ /* 0x000fe20000400000 */
[----:B------:R-:W-:Y:S01]  /*cf10*/  FADD R82, R45, R82 ;  /* 0x000000522d527221 */ /* 0x000fe20000000000 */
[----:B------:R-:W-:-:S02]  /*cf20*/  IMAD.MOV.U32 R45, RZ, RZ, -0x7fffffe0 ;  /* 0x80000020ff2d7424 */ /* 0x000fc400078e00ff */
[----:B-1----:R-:W-:Y:S01]  /*cf30*/  @!P2 FMUL R33, R33, R33 ;  /* 0x000000212121a220 */ /* 0x002fe20000400000 */
[----:B------:R-:W1:Y:S01]  /*cf40*/  MUFU.EX2 R80, R80 ;  /* 0x0000005000507308 */ /* 0x000e620000000800 */
[----:B------:R-:W-:Y:S01]  /*cf50*/  HGMMA.64x32x16.F32.BF16 R152, R24, gdesc[UR36].tnspB, R152, gsb0 ;  /* 0x4060002418987df0 */ /* 0x000fe20008001898 */
[----:B------:R-:W-:Y:S01]  /*cf60*/  FSETP.GEU.AND P3, PT, R72, -126, PT ;  /* 0xc2fc00004800780b */ /* 0x000fe20003f6e000 */
[----:B------:R-:W-:Y:S01]  /*cf70*/  FADD R41, R41, R48 ;  /* 0x0000003029297221 */ /* 0x000fe20000000000 */
[----:B------:R-:W-:Y:S01]  /*cf80*/  FSETP.GEU.AND P2, PT, R67, -126, PT ;  /* 0xc2fc00004300780b */ /* 0x000fe20003f4e000 */
[----:B------:R-:W-:Y:S02]  /*cf90*/  FADD R82, R82, R81 ;  /* 0x0000005152527221 */ /* 0x000fe40000000000 */
[----:B------:R-:W-:Y:S01]  /*cfa0*/  FADD R56, R41, R56 ;  /* 0x0000003829387221 */ /* 0x000fe20000000000 */
[----:B------:R-:W2:Y:S03]  /*cfb0*/  MUFU.EX2 R37, R84 ;  /* 0x0000005400257308 */ /* 0x000ea60000000800 */
[----:B------:R-:W-:-:S04]  /*cfc0*/  FADD R73, R56, R73 ;  /* 0x0000004938497221 */ /* 0x000fc80000000000 */
[----:B------:R-:W-:Y:S01]  /*cfd0*/  @!P3 FMUL R72, R72, 0.5 ;  /* 0x3f0000004848b820 */ /* 0x000fe20000400000 */
[----:B------:R-:W3:Y:S01]  /*cfe0*/  MUFU.EX2 R34, R191 ;  /* 0x000000bf00227308 */ /* 0x000ee20000000800 */
[----:B-1----:R-:W-:Y:S01]  /*cff0*/  @!P4 FMUL R80, R80, R80 ;  /* 0x000000505050c220 */ /* 0x002fe20000400000 */
[----:B------:R-:W-:Y:S01]  /*d000*/  FSETP.GEU.AND P4, PT, R77, -126, PT ;  /* 0xc2fc00004d00780b */ /* 0x000fe20003f8e000 */
[----:B------:R-:W-:-:S05]  /*d010*/  @!P2 FMUL R67, R67, 0.5 ;  /* 0x3f0000004343a820 */ /* 0x000fca0000400000 */
[----:B------:R-:W1:Y:S01]  /*d020*/  MUFU.EX2 R41, R67 ;  /* 0x0000004300297308 */ /* 0x000e620000000800 */
[----:B--2---:R-:W-:Y:S01]  /*d030*/  @!P5 FMUL R37, R37, R37 ;  /* 0x000000252525d220 */ /* 0x004fe20000400000 */
[----:B------:R-:W-:-:S05]  /*d040*/  FSETP.GEU.AND P5, PT, R70, -126, PT ;  /* 0xc2fc00004600780b */ /* 0x000fca0003fae000 */
[----:B------:R-:W-:Y:S01]  /*d050*/  @!P4 FMUL R77, R77, 0.5 ;  /* 0x3f0000004d4dc820 */ /* 0x000fe20000400000 */
[----:B------:R-:W2:Y:S01]  /*d060*/  MUFU.EX2 R72, R72 ;  /* 0x0000004800487308 */ /* 0x000ea20000000800 */
[----:B---3--:R-:W-:Y:S01]  /*d070*/  @!P6 FMUL R34, R34, R34 ;  /* 0x000000222222e220 */ /* 0x008fe20000400000 */
[----:B------:R-:W-:-:S05]  /*d080*/  FSETP.GEU.AND P6, PT, R71, -126, PT ;  /* 0xc2fc00004700780b */ /* 0x000fca0003fce000 */
[----:B------:R-:W-:Y:S01]  /*d090*/  @!P5 FMUL R70, R70, 0.5 ;  /* 0x3f0000004646d820 */ /* 0x000fe20000400000 */
[----:B------:R-:W3:Y:S01]  /*d0a0*/  MUFU.EX2 R77, R77 ;  /* 0x0000004d004d7308 */ /* 0x000ee20000000800 */
[----:B-1----:R-:W-:Y:S01]  /*d0b0*/  @!P2 FMUL R41, R41, R41 ;  /* 0x000000292929a220 */ /* 0x002fe20000400000 */
[----:B------:R-:W-:-:S05]  /*d0c0*/  FSETP.GEU.AND P2, PT, R64, -126, PT ;  /* 0xc2fc00004000780b */ /* 0x000fca0003f4e000 */
[----:B------:R-:W-:Y:S01]  /*d0d0*/  @!P6 FMUL R71, R71, 0.5 ;  /* 0x3f0000004747e820 */ /* 0x000fe20000400000 */
[----:B------:R-:W1:Y:S01]  /*d0e0*/  MUFU.EX2 R70, R70 ;  /* 0x0000004600467308 */ /* 0x000e620000000800 */
[----:B--2---:R-:W-:Y:S01]  /*d0f0*/  @!P3 FMUL R72, R72, R72 ;  /* 0x000000484848b220 */ /* 0x004fe20000400000 */
[----:B------:R-:W-:Y:S01]  /*d100*/  FSETP.GEU.AND P3, PT, R68, -126, PT ;  /* 0xc2fc00004400780b */ /* 0x000fe20003f6e000 */
[----:B------:R-:W-:Y:S02]  /*d110*/  WARPGROUP.DEPBAR.LE gsb0, 0x0 ;  /* 0x00008000000079c5 */ /* 0x000fe40000010000 */
[----:B------:R-:W-:Y:S02]  /*d120*/  WARPGROUP.ARRIVE ;  /* 0x00000000000079c5 */ /* 0x000fe40000000000 */
[----:B------:R-:W-:Y:S01]  /*d130*/  @!P2 FMUL R64, R64, 0.5 ;  /* 0x3f0000004040a820 */ /* 0x000fe20000400000 */
[----:B------:R-:W2:Y:S01]  /*d140*/  MUFU.EX2 R71, R71 ;  /* 0x0000004700477308 */ /* 0x000ea20000000800 */
[----:B---3--:R-:W-:Y:S01]  /*d150*/  @!P4 FMUL R77, R77, R77 ;  /* 0x0000004d4d4dc220 */ /* 0x008fe20000400000 */
[----:B------:R-:W-:Y:S01]  /*d160*/  FSETP.GEU.AND P4, PT, R74, -126, PT ;  /* 0xc2fc00004a00780b */ /* 0x000fe20003f8e000 */
[----:B------:R-:W-:Y:S04]  /*d170*/  HGMMA.64x32x16.F32.BF16 R136, R24, gdesc[UR40].tnspB, R136, gsb0 ;  /* 0x4060002818887df0 */ /* 0x000fe80008001888 */
[----:B------:R-:W-:Y:S01]  /*d180*/  @!P3 FMUL R68, R68, 0.5 ;  /* 0x3f0000004444b820 */ /* 0x000fe20000400000 */
[----:B------:R-:W3:Y:S01]  /*d190*/  MUFU.EX2 R64, R64 ;  /* 0x0000004000407308 */ /* 0x000ee20000000800 */
[----:B-1----:R-:W-:Y:S01]  /*d1a0*/  @!P5 FMUL R70, R70, R70 ;  /* 0x000000464646d220 */ /* 0x002fe20000400000 */
[----:B------:R-:W-:-:S05]  /*d1b0*/  FSETP.GEU.AND P5, PT, R75, -126, PT ;  /* 0xc2fc00004b00780b */ /* 0x000fca0003fae000 */
[----:B------:R-:W-:Y:S01]  /*d1c0*/  @!P4 FMUL R74, R74, 0.5 ;  /* 0x3f0000004a4ac820 */ /* 0x000fe20000400000 */
[----:B------:R-:W1:Y:S01]  /*d1d0*/  MUFU.EX2 R68, R68 ;  /* 0x0000004400447308 */ /* 0x000e620000000800 */
[----:B--2---:R-:W-:Y:S01]  /*d1e0*/  @!P6 FMUL R71, R71, R71 ;  /* 0x000000474747e220 */ /* 0x004fe20000400000 */
[----:B------:R-:W-:-:S05]  /*d1f0*/  FSETP.GEU.AND P6, PT, R69, -126, PT ;  /* 0xc2fc00004500780b */ /* 0x000fca0003fce000 */
[----:B------:R-:W-:Y:S01]  /*d200*/  @!P5 FMUL R75, R75, 0.5 ;  /* 0x3f0000004b4bd820 */ /* 0x000fe20000400000 */
[----:B---3--:R-:W-:Y:S01]  /*d210*/  @!P2 FMUL R64, R64, R64 ;  /* 0x000000404040a220 */ /* 0x008fe20000400000 */
[----:B------:R-:W-:-:S04]  /*d220*/  FSETP.GEU.AND P2, PT, R76, -126, PT ;  /* 0xc2fc00004c00780b */ /* 0x000fc80003f4e000 */
[----:B------:R-:W2:Y:S02]  /*d230*/  MUFU.EX2 R75, R75 ;  /* 0x0000004b004b7308 */ /* 0x000ea40000000800 */
[----:B------:R-:W-:Y:S01]  /*d240*/  @!P6 FMUL R69, R69, 0.5 ;  /* 0x3f0000004545e820 */ /* 0x000fe20000400000 */
[----:B-1----:R-:W-:Y:S01]  /*d250*/  @!P3 FMUL R68, R68, R68 ;  /* 0x000000444444b220 */ /* 0x002fe20000400000 */
[----:B------:R-:W-:-:S05]  /*d260*/  FSETP.GEU.AND P3, PT, R78, -126, PT ;  /* 0xc2fc00004e00780b */ /* 0x000fca0003f6e000 */
[----:B------:R-:W-:-:S06]  /*d270*/  @!P2 FMUL R76, R76, 0.5 ;  /* 0x3f0000004c4ca820 */ /* 0x000fcc0000400000 */
[----:B------:R-:W1:Y:S01]  /*d280*/  MUFU.EX2 R76, R76 ;  /* 0x0000004c004c7308 */ /* 0x000e620000000800 */
[----:B--2---:R-:W-:Y:S01]  /*d290*/  @!P5 FMUL R75, R75, R75 ;  /* 0x0000004b4b4bd220 */ /* 0x004fe20000400000 */
[----:B------:R-:W-:Y:S01]  /*d2a0*/  @!P3 FMUL R78, R78, 0.5 ;  /* 0x3f0000004e4eb820 */ /* 0x000fe20000400000 */
[----:B------:R-:W-:Y:S01]  /*d2b0*/  FSETP.GEU.AND P5, PT, R61, -126, PT ;  /* 0xc2fc00003d00780b */ /* 0x000fe20003fae000 */
[----:B------:R-:W-:Y:S02]  /*d2c0*/  WARPGROUP.DEPBAR.LE gsb0, 0x0 ;  /* 0x00008000000079c5 */ /* 0x000fe40000010000 */
[----:B------:R-:W-:-:S06]  /*d2d0*/  WARPGROUP.ARRIVE ;  /* 0x00000000000079c5 */ /* 0x000fcc0000000000 */
[----:B------:R-:W-:Y:S01]  /*d2e0*/  HGMMA.64x32x16.F32.BF16 R120, R24, gdesc[UR44].tnspB, R120, gsb0 ;  /* 0x4060002c18787df0 */ /* 0x000fe20008001878 */
[----:B-1----:R-:W-:Y:S01]  /*d2f0*/  @!P2 FMUL R76, R76, R76 ;  /* 0x0000004c4c4ca220 */ /* 0x002fe20000400000 */
[----:B------:R-:W-:Y:S02]  /*d300*/  FSETP.GEU.AND P2, PT, R55, -126, PT ;  /* 0xc2fc00003700780b */ /* 0x000fe40003f4e000 */
[----:B------:R-:W-:-:S11]  /*d310*/  @!P5 FMUL R61, R61, 0.5 ;  /* 0x3f0000003d3dd820 */ /* 0x000fd60000400000 */
[----:B------:R-:W-:-:S06]  /*d320*/  @!P2 FMUL R55, R55, 0.5 ;  /* 0x3f0000003737a820 */ /* 0x000fcc0000400000 */
[----:B------:R-:W1:Y:S02]  /*d330*/  MUFU.EX2 R55, R55 ;  /* 0x0000003700377308 */ /* 0x000e640000000800 */
[----:B-1----:R-:W-:Y:S01]  /*d340*/  @!P2 FMUL R55, R55, R55 ;  /* 0x000000373737a220 */ /* 0x002fe20000400000 */
[----:B------:R-:W-:Y:S01]  /*d350*/  FSETP.GEU.AND P2, PT, R38, -126, PT ;  /* 0xc2fc00002600780b */ /* 0x000fe20003f4e000 */
[----:B------:R-:W-:Y:S02]  /*d360*/  WARPGROUP.DEPBAR.LE gsb0, 0x0 ;  /* 0x00008000000079c5 */ /* 0x000fe40000010000 */
[----:B------:R-:W-:-:S10]  /*d370*/  WARPGROUP.ARRIVE ;  /* 0x00000000000079c5 */ /* 0x000fd40000000000 */
[----:B------:R-:W-:Y:S01]  /*d380*/  @!P2 FMUL R38, R38, 0.5 ;  /* 0x3f0000002626a820 */ /* 0x000fe20000400000 */
[----:B------:R-:W-:Y:S05]  /*d390*/  HGMMA.64x32x16.F32.BF16 R104, R24, gdesc[UR48].tnspB, R104, gsb0 ;  /* 0x4060003018687df0 */ /* 0x000fea0008001868 */
[----:B------:R-:W1:Y:S02]  /*d3a0*/  MUFU.EX2 R38, R38 ;  /* 0x0000002600267308 */ /* 0x000e640000000800 */
[----:B-1----:R-:W-:Y:S01]  /*d3b0*/  @!P2 FMUL R38, R38, R38 ;  /* 0x000000262626a220 */ /* 0x002fe20000400000 */
[----:B------:R-:W-:Y:S01]  /*d3c0*/  ISETP.NE.AND P2, PT, R6, 0x4, PT ;  /* 0x000000040600780c */ /* 0x000fe20003f45270 */
[----:B------:R-:W-:-:S02]  /*d3d0*/  WARPGROUP.DEPBAR.LE gsb0, 0x0 ;  /* 0x00008000000079c5 */ /* 0x000fc40000010000 */
[----:B------:R-:W-:-:S06]  /*d3e0*/  WARPGROUP.ARRIVE ;  /* 0x00000000000079c5 */ /* 0x000fcc0000000000 */
[----:B------:R-:W-:Y:S03]  /*d3f0*/  HGMMA.64x32x16.F32.BF16 R88, R24, gdesc[UR4].tnspB, R88, gsb0 ;  /* 0x4060000418587df0 */ /* 0x000fe60008001858 */
[----:B------:R-:W-:Y:S02]  /*d400*/  WARPGROUP.DEPBAR.LE gsb0, 0x0 ;  /* 0x00008000000079c5 */ /* 0x000fe40000010000 */
[----:B------:R-:W-:Y:S01]  /*d410*/  IMAD.MOV.U32 R25, RZ, RZ, -0x7fffffe0 ;  /* 0x80000020ff197424 */ /* 0x000fe200078e00ff */
[C---:B------:R-:W-:Y:S02]  /*d420*/  IADD3 R24, R28.reuse, 0x80, RZ ;  /* 0x000000801c187810 */ /* 0x040fe40007ffe0ff */
[----:B------:R-:W-:Y:S02]  /*d430*/  IADD3 R26, R28, 0x280, RZ ;  /* 0x000002801c1a7810 */ /* 0x000fe40007ffe0ff */
[----:B------:R-:W-:-:S02]  /*d440*/  MOV R27, 0x80000020 ;  /* 0x80000020001b7802 */ /* 0x000fc40000000f00 */
[----:B------:R-:W-:Y:S02]  /*d450*/  R2UR UR6, R24 ;  /* 0x00000000180672ca */ /* 0x000fe400000e0000 */
[----:B------:R-:W-:Y:S02]  /*d460*/  R2UR UR7, R25 ;  /* 0x00000000190772ca */ /* 0x000fe400000e0000 */
[----:B------:R-:W-:Y:S02]  /*d470*/  R2UR UR10, R26 ;  /* 0x000000001a0a72ca */ /* 0x000fe400000e0000 */
[----:B------:R-:W-:Y:S02]  /*d480*/  R2UR UR11, R27 ;  /* 0x000000001b0b72ca */ /* 0x000fe400000e0000 */
[C---:B------:R-:W-:Y:S02]  /*d490*/  IADD3 R24, R28.reuse, 0x480, RZ ;  /* 0x000004801c187810 */ /* 0x040fe40007ffe0ff */
[----:B------:R-:W-:-:S02]  /*d4a0*/  IADD3 R26, R28, 0x880, RZ ;  /* 0x000008801c1a7810 */ /* 0x000fc40007ffe0ff */
[----:B------:R-:W-:Y:S02]  /*d4b0*/  MOV R25, 0x80000020 ;  /* 0x8000002000197802 */ /* 0x000fe40000000f00 */
[----:B------:R-:W-:Y:S02]  /*d4c0*/  MOV R27, 0x80000020 ;  /* 0x80000020001b7802 */ /* 0x000fe40000000f00 */
[----:B------:R-:W-:Y:S02]  /*d4d0*/  R2UR UR18, R24 ;  /* 0x00000000181272ca */ /* 0x000fe400000e0000 */
[----:B------:R-:W-:Y:S02]  /*d4e0*/  R2UR UR19, R25 ;  /* 0x00000000191372ca */ /* 0x000fe400000e0000 */
[----:B------:R-:W-:Y:S02]  /*d4f0*/  R2UR UR34, R26 ;  /* 0x000000001a2272ca */ /* 0x000fe400000e0000 */
[----:B------:R-:W-:-:S02]  /*d500*/  R2UR UR35, R27 ;  /* 0x000000001b2372ca */ /* 0x000fc400000e0000 */
        /* <DEDUP_REMOVED lines=8> */
[----:B------:R-:W-:Y:S01]  /*d590*/  IADD3 R42, R28, 0x940, RZ ;  /* 0x000009401c2a7810 */ /* 0x000fe20007ffe0ff */
[----:B------:R-:W-:Y:S01]  /*d5a0*/  FADD R46, R29, R46 ;  /* 0x0000002e1d2e7221 */ /* 0x000fe20000000000 */
[----:B------:R-:W-:Y:S01]  /*d5b0*/  WARPGROUP.ARRIVE ;  /* 0x00000000000079c5 */ /* 0x000fe20000000000 */
[----:B------:R-:W-:Y:S01]  /*d5c0*/  MOV R43, 0x80000020 ;  /* 0x80000020002b7802 */ /* 0x000fe20000000f00 */
[----:B------:R-:W-:Y:S01]  /*d5d0*/  FADD R47, R178, R47 ;  /* 0x0000002fb22f7221 */ /* 0x000fe20000000000 */
[----:B------:R-:W-:Y:S01]  /*d5e0*/  FADD R177, R46, R177 ;  /* 0x000000b12eb17221 */ /* 0x000fe20000000000 */
[----:B------:R-:W-:-:S02]  /*d5f0*/  IMAD.MOV.U32 R29, RZ, RZ, -0x7fffffe0 ;  /* 0x80000020ff1d7424 */ /* 0x000fc400078e00ff */
[----:B------:R-:W-:Y:S01]  /*d600*/  HGMMA.64x32x16.F32.BF16 R152, R24, gdesc[UR4].tnspB, R152, gsb0 ;  /* 0x4060000418987df0 */ /* 0x000fe20008001898 */
[----:B------:R-:W-:Y:S02]  /*d610*/  FADD R47, R47, R180 ;  /* 0x000000b42f2f7221 */ /* 0x000fe40000000000 */
[----:B------:R-:W-:Y:S02]  /*d620*/  WARPGROUP.DEPBAR.LE gsb0, 0x0 ;  /* 0x00008000000079c5 */ /* 0x000fe40000010000 */
[----:B------:R-:W-:-:S06]  /*d630*/  WARPGROUP.ARRIVE ;  /* 0x00000000000079c5 */ /* 0x000fcc0000000000 */
[----:B------:R-:W-:Y:S03]  /*d640*/  HGMMA.64x32x16.F32.BF16 R136, R24, gdesc[UR8].tnspB, R136, gsb0 ;  /* 0x4060000818887df0 */ /* 0x000fe60008001888 */
        /* <DEDUP_REMOVED lines=8> */
[----:B------:R-:W-:Y:S01]  /*d6d0*/  HGMMA.64x32x16.F32.BF16 R88, R24, gdesc[UR32].tnspB, R88, gsb0 ;  /* 0x4060002018587df0 */ /* 0x000fe20008001858 */
[----:B------:R-:W-:Y:S02]  /*d6e0*/  R2UR UR34, R62 ;  /* 0x000000003e2272ca */ /* 0x000fe400000e0000 */
[----:B------:R-:W-:Y:S01]  /*d6f0*/  R2UR UR35, R63 ;  /* 0x000000003f2372ca */ /* 0x000fe200000e0000 */
[----:B------:R-:W-:Y:S02]  /*d700*/  WARPGROUP.DEPBAR.LE gsb0, 0x0 ;  /* 0x00008000000079c5 */ /* 0x000fe40000010000 */
[C---:B------:R-:W-:Y:S01]  /*d710*/  IADD3 R24, R28.reuse, 0xc0, RZ ;  /* 0x000000c01c187810 */ /* 0x040fe20007ffe0ff */
[----:B------:R-:W-:Y:S01]  /*d720*/  VIADD R26, R28, 0x2c0 ;  /* 0x000002c01c1a7836 */ /* 0x000fe20000000000 */
[----:B------:R-:W-:Y:S02]  /*d730*/  MOV R25, 0x80000020 ;  /* 0x8000002000197802 */ /* 0x000fe40000000f00 */
[----:B------:R-:W-:-:S02]  /*d740*/  MOV R27, 0x80000020 ;  /* 0x80000020001b7802 */ /* 0x000fc40000000f00 */
[----:B------:R-:W-:Y:S01]  /*d750*/  R2UR UR6, R24 ;  /* 0x00000000180672ca */ /* 0x000fe200000e0000 */
[----:B------:R-:W-:Y:S01]  /*d760*/  VIADD R24, R28, 0x4c0 ;  /* 0x000004c01c187836 */ /* 0x000fe20000000000 */
[----:B------:R-:W-:Y:S01]  /*d770*/  R2UR UR7, R25 ;  /* 0x00000000190772ca */ /* 0x000fe200000e0000 */
[----:B------:R-:W-:Y:S01]  /*d780*/  IMAD.MOV.U32 R25, RZ, RZ, -0x7fffffe0 ;  /* 0x80000020ff197424 */ /* 0x000fe200078e00ff */
[----:B------:R-:W-:Y:S02]  /*d790*/  R2UR UR10, R26 ;  /* 0x000000001a0a72ca */ /* 0x000fe400000e0000 */
[----:B------:R-:W-:Y:S02]  /*d7a0*/  R2UR UR11, R27 ;  /* 0x000000001b0b72ca */ /* 0x000fe400000e0000 */
[----:B------:R-:W-:Y:S02]  /*d7b0*/  IADD3 R26, R28, 0x6c0, RZ ;  /* 0x000006c01c1a7810 */ /* 0x000fe40007ffe0ff */
[----:B------:R-:W-:-:S02]  /*d7c0*/  MOV R27, 0x80000020 ;  /* 0x80000020001b7802 */ /* 0x000fc40000000f00 */
[----:B------:R-:W-:Y:S02]  /*d7d0*/  R2UR UR18, R24 ;  /* 0x00000000181272ca */ /* 0x000fe400000e0000 */
[----:B------:R-:W-:Y:S02]  /*d7e0*/  R2UR UR19, R25 ;  /* 0x00000000191372ca */ /* 0x000fe400000e0000 */
[----:B------:R-:W-:Y:S02]  /*d7f0*/  R2UR UR26, R26 ;  /* 0x000000001a1a72ca */ /* 0x000fe400000e0000 */
[----:B------:R-:W-:Y:S02]  /*d800*/  R2UR UR27, R27 ;  /* 0x000000001b1b72ca */ /* 0x000fe400000e0000 */
        /* <DEDUP_REMOVED lines=11> */
[----:B------:R-:W-:Y:S01]  /*d8c0*/  FADD R58, R31, R58 ;  /* 0x0000003a1f3a7221 */ /* 0x000fe20000000000 */
[----:B------:R-:W-:Y:S01]  /*d8d0*/  MOV R31, 0x80000020 ;  /* 0x80000020001f7802 */ /* 0x000fe20000000f00 */
[----:B------:R-:W-:-:S02]  /*d8e0*/  FADD R54, R54, R39 ;  /* 0x0000002736367221 */ /* 0x000fc40000000000 */
[----:B------:R-:W-:Y:S01]  /*d8f0*/  FADD R53, R58, R53 ;  /* 0x000000353a357221 */ /* 0x000fe20000000000 */
        /* <DEDUP_REMOVED lines=15> */
[----:B------:R-:W1:Y:S08]  /*d9f0*/  MUFU.EX2 R44, R69 ;  /* 0x00000045002c7308 */ /* 0x000e700000000800 */
[----:B------:R-:W2:Y:S01]  /*da00*/  MUFU.EX2 R45, R74 ;  /* 0x0000004a002d7308 */ /* 0x000ea20000000800 */
[----:B-1----:R-:W-:Y:S01]  /*da10*/  @!P6 FMUL R44, R44, R44 ;  /* 0x0000002c2c2ce220 */ /* 0x002fe20000400000 */
[----:B------:R-:W-:Y:S01]  /*da20*/  FSETP.GEU.AND P6, PT, R65, -126, PT ;  /* 0xc2fc00004100780b */ /* 0x000fe20003fce000 */
[----:B--2---:R-:W-:Y:S01]  /*da30*/  @!P4 FMUL R45, R45, R45 ;  /* 0x0000002d2d2dc220 */ /* 0x004fe20000400000 */
[----:B------:R-:W-:-:S11]  /*da40*/  FSETP.GEU.AND P4, PT, R79, -126, PT ;  /* 0xc2fc00004f00780b */ /* 0x000fd60003f8e000 */
[----:B------:R-:W-:-:S06]  /*da50*/  @!P6 FMUL R65, R65, 0.5 ;  /* 0x3f0000004141e820 */ /* 0x000fcc0000400000 */
[----:B------:R-:W1:Y:S01]  /*da60*/  MUFU.EX2 R65, R65 ;  /* 0x0000004100417308 */ /* 0x000e620000000800 */
[----:B------:R-:W-:-:S07]  /*da70*/  @!P4 FMUL R79, R79, 0.5 ;  /* 0x3f0000004f4fc820 */ /* 0x000fce0000400000 */
[----:B------:R-:W2:Y:S01]  /*da80*/  MUFU.EX2 R79, R79 ;  /* 0x0000004f004f7308 */ /* 0x000ea20000000800 */
[----:B------:R-:W-:Y:S02]  /*da90*/  WARPGROUP.DEPBAR.LE gsb0, 0x0 ;  /* 0x00008000000079c5 */ /* 0x000fe40000010000 */
[C---:B------:R-:W-:Y:S01]  /*daa0*/  VIADD R24, R28.reuse, 0x100 ;  /* 0x000001001c187836 */ /* 0x040fe20000000000 */
[----:B------:R-:W-:Y:S01]  /*dab0*/  IADD3 R26, R28, 0x300, RZ ;  /* 0x000003001c1a7810 */ /* 0x000fe20007ffe0ff */
[----:B------:R-:W-:Y:S01]  /*dac0*/  IMAD.MOV.U32 R27, RZ, RZ, -0x7fffffe0 ;  /* 0x80000020ff1b7424 */ /* 0x000fe200078e00ff */
[----:B------:R-:W-:Y:S02]  /*dad0*/  MOV R25, 0x80000020 ;  /* 0x8000002000197802 */ /* 0x000fe40000000f00 */
[----:B------:R-:W-:Y:S01]  /*dae0*/  R2UR UR6, R24 ;  /* 0x00000000180672ca */ /* 0x000fe200000e0000 */
[----:B-1----:R-:W-:Y:S01]  /*daf0*/  @!P6 FMUL R65, R65, R65 ;  /* 0x000000414141e220 */ /* 0x002fe20000400000 */
[----:B------:R-:W-:-:S02]  /*db00*/  R2UR UR7, R25 ;  /* 0x00000000190772ca */ /* 0x000fc400000e0000 */
[----:B------:R-:W-:Y:S02]  /*db10*/  R2UR UR10, R26 ;  /* 0x000000001a0a72ca */ /* 0x000fe400000e0000 */
[----:B------:R-:W-:Y:S02]  /*db20*/  R2UR UR11, R27 ;  /* 0x000000001b0b72ca */ /* 0x000fe400000e0000 */
[C---:B------:R-:W-:Y:S01]  /*db30*/  IADD3 R24, R28.reuse, 0x500, RZ ;  /* 0x000005001c187810 */ /* 0x040fe20007ffe0ff */
[----:B--2---:R-:W-:Y:S01]  /*db40*/  @!P4 FMUL R79, R79, R79 ;  /* 0x0000004f4f4fc220 */ /* 0x004fe20000400000 */
[----:B------:R-:W-:Y:S02]  /*db50*/  IADD3 R26, R28, 0x700, RZ ;  /* 0x000007001c1a7810 */ /* 0x000fe40007ffe0ff */
[----:B------:R-:W-:Y:S02]  /*db60*/  MOV R25, 0x80000020 ;  /* 0x8000002000197802 */ /* 0x000fe40000000f00 */
        /* <DEDUP_REMOVED lines=13> */
[----:B------:R-:W-:Y:S01]  /*dc40*/  FSETP.GEU.AND P4, PT, R57, -126, PT ;  /* 0xc2fc00003900780b */ /* 0x000fe20003f8e000 */
[----:B------:R-:W-:Y:S01]  /*dc50*/  FADD R176, R35, R176 ;  /* 0x000000b023b07221 */ /* 0x000fe20000000000 */
[----:B------:R-:W-:Y:S01]  /*dc60*/  WARPGROUP.ARRIVE ;  /* 0x00000000000079c5 */ /* 0x000fe20000000000 */
[----:B------:R-:W-:Y:S01]  /*dc70*/  FSETP.GEU.AND P6, PT, R86, -126, PT ;  /* 0xc2fc00005600780b */ /* 0x000fe20003fce000 */
[----:B------:R-:W-:Y:S01]  /*dc80*/  FADD R33, R40, R33 ;  /* 0x0000002128217221 */ /* 0x000fe20000000000 */
[----:B------:R-:W-:-:S03]  /*dc90*/  FADD R85, R176, R85 ;  /* 0x00000055b0557221 */ /* 0x000fc60000000000 */
[----:B------:R-:W-:Y:S01]  /*dca0*/  HGMMA.64x32x16.F32.BF16 R152, R24, gdesc[UR4].tnspB, R152, gsb0 ;  /* 0x4060000418987df0 */ /* 0x000fe20008001898 */
[----:B------:R-:W-:-:S04]  /*dcb0*/  FADD R33, R33, R32 ;  /* 0x0000002021217221 */ /* 0x000fc80000000000 */
[----:B------:R-:W-:-:S03]  /*dcc0*/  @!P4 FMUL R57, R57, 0.5 ;  /* 0x3f0000003939c820 */ /* 0x000fc60000400000 */
[----:B------:R-:W-:Y:S01]  /*dcd0*/  @!P6 FMUL R86, R86, 0.5 ;  /* 0x3f0000005656e820 */ /* 0x000fe20000400000 */
[----:B------:R-:W1:Y:S08]  /*dce0*/  MUFU.EX2 R46, R57 ;  /* 0x00000039002e7308 */ /* 0x000e700000000800 */
[----:B------:R-:W2:Y:S01]  /*dcf0*/  MUFU.EX2 R39, R86 ;  /* 0x0000005600277308 */ /* 0x000ea20000000800 */
[----:B-1----:R-:W-:Y:S01]  /*dd00*/  @!P4 FMUL R46, R46, R46 ;  /* 0x0000002e2e2ec220 */ /* 0x002fe20000400000 */
[----:B--2---:R-:W-:Y:S01]  /*dd10*/  @!P6 FMUL R39, R39, R39 ;  /* 0x000000272727e220 */ /* 0x004fe20000400000 */
[----:B------:R-:W-:-:S02]  /*dd20*/  WARPGROUP.DEPBAR.LE gsb0, 0x0 ;  /* 0x00008000000079c5 */ /* 0x000fc40000010000 */
        /* <DEDUP_REMOVED lines=24> */
[C---:B------:R-:W-:Y:S01]  /*deb0*/  IADD3 R26, R28.reuse, 0x340, RZ ;  /* 0x000003401c1a7810 */ /* 0x040fe20007ffe0ff */
[----:B------:R-:W-:Y:S01]  /*dec0*/  IMAD.MOV.U32 R25, RZ, RZ, -0x7fffffe0 ;  /* 0x80000020ff197424 */ /* 0x000fe200078e00ff */
[----:B------:R-:W-:Y:S02]  /*ded0*/  MOV R27, 0x80000020 ;  /* 0x80000020001b7802 */ /* 0x000fe40000000f00 */
[----:B------:R-:W-:Y:S02]  /*dee0*/  IADD3 R24, R28, 0x140, RZ ;  /* 0x000001401c187810 */ /* 0x000fe40007ffe0ff */
[----:B------:R-:W-:Y:S01]  /*def0*/  R2UR UR10, R26 ;  /* 0x000000001a0a72ca */ /* 0x000fe200000e0000 */
[----:B------:R-:W-:Y:S01]  /*df00*/  VIADD R26, R28, 0x740 ;  /* 0x000007401c1a7836 */ /* 0x000fe20000000000 */
[----:B------:R-:W-:Y:S01]  /*df10*/  R2UR UR11, R27 ;  /* 0x000000001b0b72ca */ /* 0x000fe200000e0000 */
[----:B------:R-:W-:Y:S01]  /*df20*/  IMAD.MOV.U32 R27, RZ, RZ, -0x7fffffe0 ;  /* 0x80000020ff1b7424 */ /* 0x000fe200078e00ff */
[----:B------:R-:W-:Y:S01]  /*df30*/  R2UR UR6, R24 ;  /* 0x00000000180672ca */ /* 0x000fe200000e0000 */
[----:B-1----:R-:W-:Y:S01]  /*df40*/  @!P5 FMUL R60, R60, R60 ;  /* 0x0000003c3c3cd220 */ /* 0x002fe20000400000 */
[----:B------:R-:W-:-:S02]  /*df50*/  R2UR UR7, R25 ;  /* 0x00000000190772ca */ /* 0x000fc400000e0000 */
[----:B------:R-:W-:Y:S01]  /*df60*/  IADD3 R24, R28, 0x540, RZ ;  /* 0x000005401c187810 */ /* 0x000fe20007ffe0ff */
[----:B--2---:R-:W-:Y:S01]  /*df70*/  @!P3 FMUL R83, R83, R83 ;  /* 0x000000535353b220 */ /* 0x004fe20000400000 */
        /* <DEDUP_REMOVED lines=12> */
[----:B------:R-:W-:Y:S02]  /*e040*/  FADD R41, R34, R41 ;  /* 0x0000002922297221 */ /* 0x000fe40000000000 */
[----:B------:R-:W-:Y:S01]  /*e050*/  FADD R72, R37, R72 ;  /* 0x0000004825487221 */ /* 0x000fe20000000000 */
[----:B------:R-:W-:Y:S01]  /*e060*/  WARPGROUP.ARRIVE ;  /* 0x00000000000079c5 */ /* 0x000fe20000000000 */
[----:B------:R-:W-:-:S02]  /*e070*/  FADD R70, R41, R70 ;  /* 0x0000004629467221 */ /* 0x000fc40000000000 */
[----:B------:R-:W-:Y:S02]  /*e080*/  FADD R77, R72, R77 ;  /* 0x0000004d484d7221 */ /* 0x000fe40000000000 */
[----:B------:R-:W-:Y:S01]  /*e090*/  FADD R70, R70, R71 ;  /* 0x0000004746467221 */ /* 0x000fe20000000000 */
[----:B------:R-:W-:Y:S01]  /*e0a0*/  HGMMA.64x32x16.F32.BF16 R152, R24, gdesc[UR4].tnspB, R152, gsb0 ;  /* 0x4060000418987df0 */ /* 0x000fe20008001898 */
[----:B------:R-:W-:Y:S02]  /*e0b0*/  FADD R77, R77, R64 ;  /* 0x000000404d4d7221 */ /* 0x000fe40000000000 */
[----:B------:R-:W-:Y:S02]  /*e0c0*/  FADD R70, R70, R45 ;  /* 0x0000002d46467221 */ /* 0x000fe40000000000 */
[----:B------:R-:W-:Y:S02]  /*e0d0*/  FADD R77, R77, R68 ;  /* 0x000000444d4d7221 */ /* 0x000fe40000000000 */
[----:B------:R-:W-:-:S02]  /*e0e0*/  FADD R70, R70, R75 ;  /* 0x0000004b46467221 */ /* 0x000fc40000000000 */
[----:B------:R-:W-:Y:S02]  /*e0f0*/  FADD R77, R77, R44 ;  /* 0x0000002c4d4d7221 */ /* 0x000fe40000000000 */
[----:B------:R-:W-:Y:S02]  /*e100*/  FADD R70, R70, R43 ;  /* 0x0000002b46467221 */ /* 0x000fe40000000000 */
        /* <DEDUP_REMOVED lines=9> */
[----:B------:R-:W-:Y:S01]  /*e1a0*/  FADD R170, R70, R38 ;  /* 0x0000002646aa7221 */ /* 0x000fe20000000000 */
        /* <DEDUP_REMOVED lines=13> */
[C---:B------:R-:W-:Y:S01]  /*e280*/  IADD3 R24, R28.reuse, 0x180, RZ ;  /* 0x000001801c187810 */ /* 0x040fe20007ffe0ff */
[----:B------:R-:W-:Y:S01]  /*e290*/  VIADD R26, R28, 0x380 ;  /* 0x000003801c1a7836 */ /* 0x000fe20000000000 */
[----:B------:R-:W-:Y:S02]  /*e2a0*/  MOV R25, 0x80000020 ;  /* 0x8000002000197802 */ /* 0x000fe40000000f00 */
[----:B------:R-:W-:Y:S01]  /*e2b0*/  R2UR UR6, R24 ;  /* 0x00000000180672ca */ /* 0x000fe200000e0000 */
[----:B------:R-:W-:Y:S01]  /*e2c0*/  VIADD R24, R28, 0x580 ;  /* 0x000005801c187836 */ /* 0x000fe20000000000 */
[----:B------:R-:W-:-:S02]  /*e2d0*/  R2UR UR7, R25 ;  /* 0x00000000190772ca */ /* 0x000fc400000e0000 */
[----:B------:R-:W-:Y:S02]  /*e2e0*/  MOV R27, 0x80000020 ;  /* 0x80000020001b7802 */ /* 0x000fe40000000f00 */
[----:B------:R-:W-:Y:S02]  /*e2f0*/  MOV R25, 0x80000020 ;  /* 0x8000002000197802 */ /* 0x000fe40000000f00 */
[----:B------:R-:W-:Y:S01]  /*e300*/  R2UR UR18, R24 ;  /* 0x00000000181272ca */ /* 0x000fe200000e0000 */
[----:B------:R-:W-:Y:S01]  /*e310*/  VIADD R24, R28, 0x980 ;  /* 0x000009801c187836 */ /* 0x000fe20000000000 */
[----:B------:R-:W-:Y:S02]  /*e320*/  R2UR UR10, R26 ;  /* 0x000000001a0a72ca */ /* 0x000fe400000e0000 */
[----:B------:R-:W-:Y:S02]  /*e330*/  R2UR UR11, R27 ;  /* 0x000000001b0b72ca */ /* 0x000fe400000e0000 */
[----:B------:R-:W-:-:S02]  /*e340*/  R2UR UR19, R25 ;  /* 0x00000000191372ca */ /* 0x000fc400000e0000 */
[----:B------:R-:W-:Y:S02]  /*e350*/  IADD3 R26, R28, 0x780, RZ ;  /* 0x000007801c1a7810 */ /* 0x000fe40007ffe0ff */
[----:B------:R-:W-:Y:S02]  /*e360*/  MOV R27, 0x80000020 ;  /* 0x80000020001b7802 */ /* 0x000fe40000000f00 */
[----:B------:R-:W-:Y:S02]  /*e370*/  MOV R25, 0x80000020 ;  /* 0x8000002000197802 */ /* 0x000fe40000000f00 */
[----:B------:R-:W-:Y:S02]  /*e380*/  R2UR UR26, R26 ;  /* 0x000000001a1a72ca */ /* 0x000fe400000e0000 */
[----:B------:R-:W-:Y:S02]  /*e390*/  R2UR UR27, R27 ;  /* 0x000000001b1b72ca */ /* 0x000fe400000e0000 */
[----:B------:R-:W-:-:S02]  /*e3a0*/  R2UR UR34, R24 ;  /* 0x00000000182272ca */ /* 0x000fc400000e0000 */
[----:B------:R-:W-:Y:S02]  /*e3b0*/  R2UR UR35, R25 ;  /* 0x00000000192372ca */ /* 0x000fe400000e0000 */
        /* <DEDUP_REMOVED lines=18> */
[----:B------:R-:W-:-:S06]  /*e4e0*/  WARPGROUP.ARRIVE ;  /* 0x00000000000079c5 */ /* 0x000fcc0000000000 */
[----:B------:R-:W-:Y:S01]  /*e4f0*/  HGMMA.64x32x16.F32.BF16 R88, R24, gdesc[UR32].tnspB, R88, gsb0 ;  /* 0x4060002018587df0 */ /* 0x000fe20008001858 */
[----:B------:R-:W-:Y:S02]  /*e500*/  R2UR UR35, R29 ;  /* 0x000000001d2372ca */ /* 0x000fe400000e0000 */
[----:B------:R-:W-:Y:S02]  /*e510*/  WARPGROUP.DEPBAR.LE gsb0, 0x0 ;  /* 0x00008000000079c5 */ /* 0x000fe40000010000 */
[C---:B------:R-:W-:Y:S01]  /*e520*/  VIADD R24, R28.reuse, 0x1c0 ;  /* 0x000001c01c187836 */ /* 0x040fe20000000000 */
[----:B------:R-:W-:Y:S02]  /*e530*/  MOV R25, 0x80000020 ;  /* 0x8000002000197802 */ /* 0x000fe40000000f00 */
[----:B------:R-:W-:Y:S02]  /*e540*/  IADD3 R26, R28, 0x3c0, RZ ;  /* 0x000003c01c1a7810 */ /* 0x000fe40007ffe0ff */
[----:B------:R-:W-:Y:S01]  /*e550*/  R2UR UR6, R24 ;  /* 0x00000000180672ca */ /* 0x000fe200000e0000 */
[C---:B------:R-:W-:Y:S01]  /*e560*/  VIADD R24, R28.reuse, 0x5c0 ;  /* 0x000005c01c187836 */ /* 0x040fe20000000000 */
[----:B------:R-:W-:Y:S01]  /*e570*/  R2UR UR7, R25 ;  /* 0x00000000190772ca */ /* 0x000fe200000e0000 */
[----:B------:R-:W-:Y:S01]  /*e580*/  VIADD R28, R28, 0x9c0 ;  /* 0x000009c01c1c7836 */ /* 0x000fe20000000000 */
[----:B------:R-:W-:-:S02]  /*e590*/  MOV R27, 0x80000020 ;  /* 0x80000020001b7802 */ /* 0x000fc40000000f00 */
[----:B------:R-:W-:Y:S02]  /*e5a0*/  MOV R25, 0x80000020 ;  /* 0x8000002000197802 */ /* 0x000fe40000000f00 */
[----:B------:R-:W-:Y:S02]  /*e5b0*/  R2UR UR10, R26 ;  /* 0x000000001a0a72ca */ /* 0x000fe400000e0000 */
[----:B------:R-:W-:Y:S02]  /*e5c0*/  R2UR UR11, R27 ;  /* 0x000000001b0b72ca */ /* 0x000fe400000e0000 */
[----:B------:R-:W-:Y:S02]  /*e5d0*/  R2UR UR18, R24 ;  /* 0x00000000181272ca */ /* 0x000fe400000e0000 */
[----:B------:R-:W-:Y:S02]  /*e5e0*/  R2UR UR19, R25 ;  /* 0x00000000191372ca */ /* 0x000fe400000e0000 */
[----:B------:R-:W-:-:S02]  /*e5f0*/  F2FP.BF16.F32.PACK_AB R24, R65, R42 ;  /* 0x0000002a4118723e */ /* 0x000fc400000010ff */
[----:B------:R-:W-:Y:S02]  /*e600*/  F2FP.BF16.F32.PACK_AB R25, R83, R55 ;  /* 0x000000375319723e */ /* 0x000fe400000010ff */
[----:B------:R-:W-:Y:S02]  /*e610*/  F2FP.BF16.F32.PACK_AB R26, R60, R46 ;  /* 0x0000002e3c1a723e */ /* 0x000fe400000010ff */
[----:B------:R-:W-:Y:S02]  /*e620*/  F2FP.BF16.F32.PACK_AB R27, R38, R39 ;  /* 0x00000027261b723e */ /* 0x000fe400000010ff */
[----:B------:R-:W-:Y:S02]  /*e630*/  R2UR UR34, R28 ;  /* 0x000000001c2272ca */ /* 0x000fe400000e0000 */
        /* <DEDUP_REMOVED lines=15> */
[----:B------:R-:W-:-:S04]  /*e730*/  SEL R26, R6, RZ, P2 ;  /* 0x000000ff061a7207 */ /* 0x000fc80001000000 */
[----:B------:R-:W-:-:S04]  /*e740*/  LEA R6, R26, R17, 0x3 ;  /* 0x000000111a067211 */ /* 0x000fc800078e18ff */
[----:B------:R-:W-:-:S04]  /*e750*/  PRMT R6, RZ, 0x654, R6 ;  /* 0x00000654ff067816 */ /* 0x000fc80000000006 */
[----:B------:R1:W-:Y:S01]  /*e760*/  SYNCS.ARRIVE.TRANS64.RED.A1T0 RZ, [R6+URZ], RZ ;  /* 0x000000ff06ff79a7 */ /* 0x0003e2000810043f */
[----:B------:R-:W-:Y:S05]  /*e770*/  @P1 BRA `(.L_x_45) ;  /* 0x0000000400041947 */ /* 0x000fea0003800000 */
[----:B------:R-:W-:Y:S01]  /*e780*/  ISETP.LT.OR P1, PT, R7, 0x1, !P0 ;  /* 0x000000010700780c */ /* 0x000fe20004721670 */
[----:B------:R-:W-:-:S12]  /*e790*/  BSSY B0, `(.L_x_46) ;  /* 0x000003e000007945 */ /* 0x000fd80003800000 */
[----:B------:R-:W-:Y:S05]  /*e7a0*/  @P1 BRA `(.L_x_47) ;  /* 0x0000000000f01947 */ /* 0x000fea0003800000 */
[----:B-1----:R-:W-:Y:S01]  /*e7b0*/  IMAD R6, R5, 0x8, R2 ;  /* 0x0000000805067824 */ /* 0x002fe200078e0202 */
[----:B------:R-:W-:Y:S02]  /*e7c0*/  SHF.L.U32 R25, R4, 0x1f, RZ ;  /* 0x0000001f04197819 */ /* 0x000fe400000006ff */
[----:B------:R-:W-:Y:S02]  /*e7d0*/  ISETP.NE.AND P2, PT, R0, RZ, PT ;  /* 0x000000ff0000720c */ /* 0x000fe40003f45270 */
[----:B------:R-:W1:Y:S02]  /*e7e0*/  SYNCS.PHASECHK.TRANS64.TRYWAIT P1, [R6+URZ+0x2d020], R25 ;  /* 0x02d02019060075a7 */ /* 0x000e64000802017f */
[----:B-1----:R-:W-:Y:S09]  /*e7f0*/  @!P1 BRA `(.L_x_48) ;  /* 0x0000002800189947 */ /* 0x002ff20003800000 */
.L_x_93:
[----:B------:R-:W-:Y:S05]  /*e800*/  @P2 BRA `(.L_x_49) ;  /* 0x0000000000142947 */ /* 0x000fea0003800000 */
[----:B------:R-:W-:Y:S02]  /*e810*/  ISETP.NE.AND P1, PT, R174, RZ, PT ;  /* 0x000000ffae00720c */ /* 0x000fe40003f25270 */
[----:B-1----:R-:W-:-:S04]  /*e820*/  MOV R25, 0xa000 ;  /* 0x0000a00000197802 */ /* 0x002fc80000000f00 */
[----:B------:R2:W-:Y:S07]  /*e830*/  SYNCS.ARRIVE.TRANS64 RZ, [R6+URZ+0x2d000], R25 ;  /* 0x02d0001906ff79a7 */ /* 0x0005ee000800003f */
[----:B------:R-:W-:Y:S05]  /*e840*/  @!P1 BRA `(.L_x_49) ;  /* 0x0000000000049947 */ /* 0x000fea0003800000 */
[----:B------:R-:W-:Y:S01]  /*e850*/  BPT.TRAP 0x1 ;  /* 0x000000040000795c */ /* 0x000fe20000300000 */
.L_x_49:
[C---:B------:R-:W-:Y:S01]  /*e860*/  IMAD R24, R5.reuse, 0xa000, R2 ;  /* 0x0000a00005187824 */ /* 0x040fe200078e0202 */
        /* <DEDUP_REMOVED lines=10> */
[----:B------:R-:W-:Y:S01]  /*e910*/  UMOV UR34, 0x20 ;  /* 0x0000002000227882 */ /* 0x000fe20000000000 */
[----:B------:R-:W-:Y:S01]  /*e920*/  UMOV UR36, UR44 ;  /* 0x0000002c00247c82 */ /* 0x000fe20008000000 */
[----:B------:R-:W-:Y:S01]  /*e930*/  UMOV UR37, UR45 ;  /* 0x0000002d00257c82 */ /* 0x000fe20008000000 */
        /* <DEDUP_REMOVED lines=34> */
[----:B--2---:R-:W-:Y:S01]  /*eb60*/  NOP ;  /* 0x0000000000007918 */ /* 0x004fe20000000000 */
.L_x_47:
[----:B------:R-:W-:Y:S05]  /*eb70*/  BSYNC B0 ;  /* 0x0000000000007941 */ /* 0x000fea0003800000 */
.L_x_46:
[----:B------:R-:W-:-:S07]  /*eb80*/  IADD3 R7, R7, -0x1, RZ ;  /* 0xffffffff07077810 */ /* 0x000fce0007ffe0ff */
.L_x_45:
[----:B------:R-:W-:Y:S01]  /*eb90*/  ISETP.GT.AND P3, PT, R173, 0x1, PT ;  /* 0x00000001ad00780c */ /* 0x000fe20003f64270 */
[----:B-1----:R-:W-:Y:S01]  /*eba0*/  VIADD R6, R26, 0x1 ;  /* 0x000000011a067836 */ /* 0x002fe20000000000 */
[----:B------:R-:W-:Y:S01]  /*ebb0*/  IADD3 R175, R175, 0x1, RZ ;  /* 0x00000001afaf7810 */ /* 0x000fe20007ffe0ff */
[----:B------:R-:W-:Y:S01]  /*ebc0*/  IMAD.MOV.U32 R177, RZ, RZ, R172 ;  /* 0x000000ffffb17224 */ /* 0x000fe200078e00ac */
[----:B------:R-:W-:Y:S02]  /*ebd0*/  IADD3 R173, R173, -0x1, RZ ;  /* 0xffffffffadad7810 */ /* 0x000fe40007ffe0ff */
[----:B------:R-:W-:Y:S02]  /*ebe0*/  ISETP.NE.AND P1, PT, R175, 0x4, PT ;  /* 0x00000004af00780c */ /* 0x000fe40003f25270 */
[----:B------:R-:W-:Y:S02]  /*ebf0*/  ISETP.NE.AND P2, PT, R6, 0x4, PT ;  /* 0x000000040600780c */ /* 0x000fe40003f45270 */
[----:B------:R-:W-:-:S02]  /*ec00*/  SEL R24, RZ, 0x1, P1 ;  /* 0x00000001ff187807 */ /* 0x000fc40000800000 */
[----:B------:R-:W-:Y:S02]  /*ec10*/  IADD3 R168, R168, 0x80, RZ ;  /* 0x00000080a8a87810 */ /* 0x000fe40007ffe0ff */
[----:B------:R-:W-:Y:S02]  /*ec20*/  LOP3.LUT R3, R3, R24, RZ, 0x3c, !PT ;  /* 0x0000001803037212 */ /* 0x000fe400078e3cff */
[----:B------:R-:W-:Y:S02]  /*ec30*/  MOV R176, R171 ;  /* 0x000000ab00b07202 */ /* 0x000fe40000000f00 */
[----:B------:R-:W-:Y:S02]  /*ec40*/  SEL R179, R175, RZ, P1 ;  /* 0x000000ffafb37207 */ /* 0x000fe40000800000 */
[----:B------:R-:W-:Y:S01]  /*ec50*/  SEL R6, R6, RZ, P2 ;  /* 0x000000ff06067207 */ /* 0x000fe20001000000 */
[----:B------:R-:W-:Y:S06]  /*ec60*/  @P3 BRA `(.L_x_50) ;  /* 0xffffffb000903947 */ /* 0x000fec000383ffff */
.L_x_37:
[----:B------:R-:W-:Y:S05]  /*ec70*/  WARPSYNC.ALL ;  /* 0x0000000000007948 */ /* 0x000fea0003800000 */
[----:B------:R-:W2:Y:S01]  /*ec80*/  SHFL.BFLY PT, R0, R169, 0x1, 0x1f ;  /* 0x0c201f00a9007f89 */ /* 0x000ea200000e0000 */
[----:B------:R-:W-:Y:S01]  /*ec90*/  BSSY B0, `(.L_x_51) ;  /* 0x0000023000007945 */ /* 0x000fe20003800000 */
[----:B------:R-:W-:Y:S01]  /*eca0*/  MOV R7, 0x7f800000 ;  /* 0x7f80000000077802 */ /* 0x000fe20000000f00 */
[----:B------:R-:W-:Y:S01]  /*ecb0*/  IMAD.MOV.U32 R8, RZ, RZ, 0x3f800000 ;  /* 0x3f800000ff087424 */ /* 0x000fe200078e00ff */
[----:B------:R-:W3:Y:S01]  /*ecc0*/  SHFL.BFLY PT, R3, R170, 0x1, 0x1f ;  /* 0x0c201f00aa037f89 */ /* 0x000ee200000e0000 */
[----:B------:R-:W-:-:S02]  /*ecd0*/  MOV R4, 0x3f800000 ;  /* 0x3f80000000047802 */ /* 0x000fc40000000f00 */
[----:B------:R-:W-:Y:S01]  /*ece0*/  MOV R9, 0x7f800000 ;  /* 0x7f80000000097802 */ /* 0x000fe20000000f00 */
[----:B--2---:R-:W-:Y:S01]  /*ecf0*/  FADD R0, R0, R169 ;  /* 0x000000a900007221 */ /* 0x004fe20000000000 */
[----:B---3--:R-:W-:-:S04]  /*ed00*/  FADD R27, R3, R170 ;  /* 0x000000aa031b7221 */ /* 0x008fc80000000000 */
[----:B------:R-:W2:Y:S04]  /*ed10*/  SHFL.BFLY PT, R5, R0, 0x2, 0x1f ;  /* 0x0c401f0000057f89 */ /* 0x000ea800000e0000 */
[----:B------:R-:W3:Y:S01]  /*ed20*/  SHFL.BFLY PT, R28, R27, 0x2, 0x1f ;  /* 0x0c401f001b1c7f89 */ /* 0x000ee200000e0000 */
[C---:B--2---:R-:W-:Y:S01]  /*ed30*/  FSETP.NE.AND P0, PT, R0.reuse, -R5, PT ;  /* 0x800000050000720b */ /* 0x044fe20003f05000 */
[----:B------:R-:W-:Y:S01]  /*ed40*/  FADD R3, R0, R5 ;  /* 0x0000000500037221 */ /* 0x000fe20000000000 */
[----:B---3--:R-:W-:-:S11]  /*ed50*/  FADD R6, R27, R28 ;  /* 0x0000001c1b067221 */ /* 0x008fd60000000000 */
[----:B------:R-:W-:Y:S05]  /*ed60*/  @!P0 BRA `(.L_x_52) ;  /* 0x0000000000548947 */ /* 0x000fea0003800000 */
[----:B------:R-:W-:Y:S01]  /*ed70*/  VIADD R0, R3, 0x1800000 ;  /* 0x0180000003007836 */ /* 0x000fe20000000000 */
[----:B------:R-:W-:Y:S04]  /*ed80*/  BSSY B1, `(.L_x_53) ;  /* 0x000000c000017945 */ /* 0x000fe80003800000 */
[----:B------:R-:W-:-:S04]  /*ed90*/  LOP3.LUT R0, R0, 0x7f800000, RZ, 0xc0, !PT ;  /* 0x7f80000000007812 */ /* 0x000fc800078ec0ff */
[----:B------:R-:W-:-:S13]  /*eda0*/  ISETP.GT.U32.AND P0, PT, R0, 0x1ffffff, PT ;  /* 0x01ffffff0000780c */ /* 0x000fda0003f04070 */
[----:B------:R-:W-:Y:S05]  /*edb0*/  @P0 BRA `(.L_x_54) ;  /* 0x0000000000100947 */ /* 0x000fea0003800000 */
[----:B------:R-:W-:-:S07]  /*edc0*/  MOV R26, 0xede0 ;  /* 0x0000ede0001a7802 */ /* 0x000fce0000000f00 */
[----:B-1----:R-:W-:Y:S05]  /*edd0*/  CALL.REL.NOINC `($__internal_0_$__cuda_sm20_rcp_rn_f32_slowpath) ;  /* 0x0000002000b47944 */ /* 0x002fea0003c00000 */
[----:B------:R-:W-:Y:S01]  /*ede0*/  MOV R4, R0 ;  /* 0x0000000000047202 */ /* 0x000fe20000000f00 */
[----:B------:R-:W-:Y:S06]  /*edf0*/  BRA `(.L_x_55) ;  /* 0x0000000000107947 */ /* 0x000fec0003800000 */
.L_x_54:
[----:B------:R-:W2:Y:S02]  /*ee00*/  MUFU.RCP R4, R3 ;  /* 0x0000000300047308 */ /* 0x000ea40000001000 */
[----:B--2---:R-:W-:-:S04]  /*ee10*/  FFMA R0, R3, R4, -1 ;  /* 0xbf80000003007423 */ /* 0x004fc80000000004 */
[----:B------:R-:W-:-:S04]  /*ee20*/  FADD.FTZ R5, -R0, -RZ ;  /* 0x800000ff00057221 */ /* 0x000fc80000010100 */
[----:B------:R-:W-:-:S07]  /*ee30*/  FFMA R4, R4, R5, R4 ;  /* 0x0000000504047223 */ /* 0x000fce0000000004 */
.L_x_55:
[----:B------:R-:W-:Y:S05]  /*ee40*/  BSYNC B1 ;  /* 0x0000000000017941 */ /* 0x000fea0003800000 */
.L_x_53:
[----:B------:R-:W-:Y:S01]  /*ee50*/  FSETP.GEU.AND P0, PT, |R3|, 1.175494350822287508e-38, PT ;  /* 0x008000000300780b */ /* 0x000fe20003f0e200 */
[----:B------:R-:W-:-:S12]  /*ee60*/  ULDC UR6, c[0x0][0x600] ;  /* 0x0001800000067ab9 */ /* 0x000fd80000000800 */
[----:B------:R-:W-:-:S04]  /*ee70*/  @!P0 FMUL R3, R3, 16777216 ;  /* 0x4b80000003038820 */ /* 0x000fc80000400000 */
[----:B------:R-:W2:Y:S02]  /*ee80*/  MUFU.LG2 R0, R3 ;  /* 0x0000000300007308 */ /* 0x000ea40000000c00 */
[----:B--2---:R-:W-:-:S04]  /*ee90*/  @!P0 FADD R0, R0, -24 ;  /* 0xc1c0000000008421 */ /* 0x004fc80000000000 */
[----:B------:R-:W-:-:S04]  /*eea0*/  FMUL R9, R0, 0.69314718246459960938 ;  /* 0x3f31721800097820 */ /* 0x000fc80000400000 */
[----:B------:R-:W-:-:S07]  /*eeb0*/  FFMA R9, R172, UR6, R9 ;  /* 0x00000006ac097c23 */ /* 0x000fce0008000009 */
.L_x_52:
[----:B------:R-:W-:Y:S05]  /*eec0*/  BSYNC B0 ;  /* 0x0000000000007941 */ /* 0x000fea0003800000 */
.L_x_51:
[----:B------:R-:W-:Y:S01]  /*eed0*/  FSETP.NE.AND P0, PT, R27, -R28, PT ;  /* 0x8000001c1b00720b */ /* 0x000fe20003f05000 */
[----:B------:R-:W-:Y:S01]  /*eee0*/  ULDC UR4, c[0x0][0x608] ;  /* 0x0001820000047ab9 */ /* 0x000fe20000000800 */
[----:B------:R-:W-:Y:S01]  /*eef0*/  BSSY B0, `(.L_x_56) ;  /* 0x0000041000007945 */ /* 0x000fe20003800000 */
[----:B------:R-:W-:-:S04]  /*ef00*/  FMUL R4, R4, UR4 ;  /* 0x0000000404047c20 */ /* 0x000fc80008400000 */
        /* <DEDUP_REMOVED lines=39> */
[----:B------:R-:W-:Y:S01]  /*f180*/  FMUL R101, R101, R4 ;  /* 0x0000000465657220 */ /* 0x000fe20000400000 */
[----:B------:R-:W-:Y:S06]  /*f190*/  @!P0 BRA `(.L_x_57) ;  /* 0x0000000000588947 */ /* 0x000fec0003800000 */
[----:B------:R-:W-:Y:S01]  /*f1a0*/  IADD3 R0, R6, 0x1800000, RZ ;  /* 0x0180000006007810 */ /* 0x000fe20007ffe0ff */
[----:B------:R-:W-:Y:S03]  /*f1b0*/  BSSY B1, `(.L_x_58) ;  /* 0x000000d000017945 */ /* 0x000fe60003800000 */
[----:B------:R-:W-:-:S04]  /*f1c0*/  LOP3.LUT R0, R0, 0x7f800000, RZ, 0xc0, !PT ;  /* 0x7f80000000007812 */ /* 0x000fc800078ec0ff */
[----:B------:R-:W-:-:S13]  /*f1d0*/  ISETP.GT.U32.AND P0, PT, R0, 0x1ffffff, PT ;  /* 0x01ffffff0000780c */ /* 0x000fda0003f04070 */
[----:B------:R-:W-:Y:S05]  /*f1e0*/  @P0 BRA `(.L_x_59) ;  /* 0x0000000000140947 */ /* 0x000fea0003800000 */
[----:B------:R-:W-:Y:S01]  /*f1f0*/  IMAD.MOV.U32 R3, RZ, RZ, R6 ;  /* 0x000000ffff037224 */ /* 0x000fe200078e0006 */
[----:B------:R-:W-:-:S07]  /*f200*/  MOV R26, 0xf220 ;  /* 0x0000f220001a7802 */ /* 0x000fce0000000f00 */
[----:B-1----:R-:W-:Y:S05]  /*f210*/  CALL.REL.NOINC `($__internal_0_$__cuda_sm20_rcp_rn_f32_slowpath) ;  /* 0x0000001c00a47944 */ /* 0x002fea0003c00000 */
[----:B------:R-:W-:Y:S01]  /*f220*/  MOV R8, R0 ;  /* 0x0000000000087202 */ /* 0x000fe20000000f00 */
[----:B------:R-:W-:Y:S06]  /*f230*/  BRA `(.L_x_60) ;  /* 0x0000000000107947 */ /* 0x000fec0003800000 */
.L_x_59:
[----:B------:R-:W2:Y:S02]  /*f240*/  MUFU.RCP R3, R6 ;  /* 0x0000000600037308 */ /* 0x000ea40000001000 */
[----:B--2---:R-:W-:-:S04]  /*f250*/  FFMA R0, R6, R3, -1 ;  /* 0xbf80000006007423 */ /* 0x004fc80000000003 */
[----:B------:R-:W-:-:S04]  /*f260*/  FADD.FTZ R0, -R0, -RZ ;  /* 0x800000ff00007221 */ /* 0x000fc80000010100 */
[----:B------:R-:W-:-:S07]  /*f270*/  FFMA R8, R3, R0, R3 ;  /* 0x0000000003087223 */ /* 0x000fce0000000003 */
.L_x_60:
[----:B------:R-:W-:Y:S05]  /*f280*/  BSYNC B1 ;  /* 0x0000000000017941 */ /* 0x000fea0003800000 */
.L_x_58:
[----:B------:R-:W-:Y:S01]  /*f290*/  FSETP.GEU.AND P0, PT, |R6|, 1.175494350822287508e-38, PT ;  /* 0x008000000600780b */ /* 0x000fe20003f0e200 */
[----:B------:R-:W-:-:S12]  /*f2a0*/  ULDC UR4, c[0x0][0x600] ;  /* 0x0001800000047ab9 */ /* 0x000fd80000000800 */
[----:B------:R-:W-:-:S04]  /*f2b0*/  @!P0 FMUL R6, R6, 16777216 ;  /* 0x4b80000006068820 */ /* 0x000fc80000400000 */
[----:B------:R-:W2:Y:S02]  /*f2c0*/  MUFU.LG2 R0, R6 ;  /* 0x0000000600007308 */ /* 0x000ea40000000c00 */
[----:B--2---:R-:W-:-:S04]  /*f2d0*/  @!P0 FADD R0, R0, -24 ;  /* 0xc1c0000000008421 */ /* 0x004fc80000000000 */
[----:B------:R-:W-:-:S04]  /*f2e0*/  FMUL R0, R0, 0.69314718246459960938 ;  /* 0x3f31721800007820 */ /* 0x000fc80000400000 */
[----:B------:R-:W-:-:S07]  /*f2f0*/  FFMA R7, R171, UR4, R0 ;  /* 0x00000004ab077c23 */ /* 0x000fce0008000000 */
.L_x_57:
[----:B------:R-:W-:Y:S05]  /*f300*/  BSYNC B0 ;  /* 0x0000000000007941 */ /* 0x000fea0003800000 */
.L_x_56:
[C---:B------:R-:W-:Y:S01]  /*f310*/  LOP3.LUT P0, RZ, R16.reuse, 0x3, RZ, 0xc0, !PT ;  /* 0x0000000310ff7812 */ /* 0x040fe2000780c0ff */
[----:B------:R-:W-:Y:S01]  /*f320*/  ULDC UR4, c[0x0][0x608] ;  /* 0x0001820000047ab9 */ /* 0x000fe20000000800 */
[----:B------:R-:W-:Y:S01]  /*f330*/  LOP3.LUT R17, R16, 0x7f, RZ, 0xc0, !PT ;  /* 0x0000007f10117812 */ /* 0x000fe200078ec0ff */
[----:B------:R-:W-:Y:S01]  /*f340*/  FMUL R8, R8, UR4 ;  /* 0x0000000408087c20 */ /* 0x000fe20008400000 */
[----:B------:R-:W-:Y:S01]  /*f350*/  ULDC.64 UR8, c[0x0][0x208] ;  /* 0x0000820000087ab9 */ /* 0x000fe20000000a00 */
[----:B------:R-:W-:Y:S01]  /*f360*/  BSSY B0, `(.L_x_61) ;  /* 0x0000030000007945 */ /* 0x000fe20003800000 */
[----:B------:R-:W-:Y:S01]  /*f370*/  SHF.R.U32.HI R18, RZ, 0x5, R17 ;  /* 0x00000005ff127819 */ /* 0x000fe20000011611 */
[-C--:B------:R-:W-:Y:S01]  /*f380*/  FMUL R154, R154, R8.reuse ;  /* 0x000000089a9a7220 */ /* 0x080fe20000400000 */
[-C--:B------:R-:W-:Y:S01]  /*f390*/  FMUL R22, R155, R8.reuse ;  /* 0x000000089b167220 */ /* 0x080fe20000400000 */
[-C--:B------:R-:W-:Y:S01]  /*f3a0*/  FMUL R158, R158, R8.reuse ;  /* 0x000000089e9e7220 */ /* 0x080fe20000400000 */
[-C--:B-1----:R-:W-:Y:S01]  /*f3b0*/  FMUL R24, R159, R8.reuse ;  /* 0x000000089f187220 */ /* 0x082fe20000400000 */
        /* <DEDUP_REMOVED lines=20> */
[----:B------:R-:W-:Y:S06]  /*f500*/  @P0 BRA `(.L_x_62) ;  /* 0x0000000000540947 */ /* 0x000fec0003800000 */
[----:B------:R-:W1:Y:S01]  /*f510*/  S2UR UR4, SR_CTAID.X ;  /* 0x00000000000479c3 */ /* 0x000e620000002500 */
[----:B------:R-:W-:Y:S02]  /*f520*/  SHF.R.U32.HI R0, RZ, 0x2, R16 ;  /* 0x00000002ff007819 */ /* 0x000fe40000011610 */
[----:B------:R-:W-:Y:S02]  /*f530*/  SHF.L.U32 R3, R18, 0x4, RZ ;  /* 0x0000000412037819 */ /* 0x000fe400000006ff */
[----:B------:R-:W-:-:S04]  /*f540*/  LOP3.LUT R0, R0, 0x7, RZ, 0xc0, !PT ;  /* 0x0000000700007812 */ /* 0x000fc800078ec0ff */
[----:B------:R-:W-:Y:S01]  /*f550*/  LOP3.LUT R0, R3, 0xfffffff0, R0, 0xe2, !PT ;  /* 0xfffffff003007812 */ /* 0x000fe200078ee200 */
[----:B-1----:R-:W-:-:S03]  /*f560*/  USHF.L.U32 UR6, UR4, 0x6, URZ ;  /* 0x0000000604067899 */ /* 0x002fc6000800063f */
[----:B------:R-:W-:Y:S02]  /*f570*/  ULDC.64 UR4, c[0x0][0x688] ;  /* 0x0001a20000047ab9 */ /* 0x000fe40000000a00 */
[----:B------:R-:W-:Y:S02]  /*f580*/  UIMAD UR4, UR44, UR4, UR6 ;  /* 0x000000042c0472a4 */ /* 0x000fe4000f8e0206 */
[----:B------:R-:W-:Y:S02]  /*f590*/  LOP3.LUT R3, R0, UR6, RZ, 0xfc, !PT ;  /* 0x0000000600037c12 */ /* 0x000fe4000f8efcff */
[----:B------:R-:W-:-:S03]  /*f5a0*/  UIMAD UR4, UR45, UR5, UR4 ;  /* 0x000000052d0472a4 */ /* 0x000fc6000f8e0204 */
[C---:B------:R-:W-:Y:S01]  /*f5b0*/  VIADD R4, R3.reuse, 0x8 ;  /* 0x0000000803047836 */ /* 0x040fe20000000000 */
[----:B------:R-:W-:Y:S02]  /*f5c0*/  ULDC UR5, c[0x0][0x288] ;  /* 0x0000a20000057ab9 */ /* 0x000fe40000000800 */
[----:B------:R-:W-:Y:S02]  /*f5d0*/  ISETP.GE.U32.AND P0, PT, R3, UR5, PT ;  /* 0x0000000503007c0c */ /* 0x000fe4000bf06070 */
[----:B------:R-:W-:Y:S02]  /*f5e0*/  IADD3 R0, P2, R0, UR4, RZ ;  /* 0x0000000400007c10 */ /* 0x000fe4000ff5e0ff */
[----:B------:R-:W-:Y:S01]  /*f5f0*/  ISETP.GE.U32.AND P1, PT, R4, UR5, PT ;  /* 0x0000000504007c0c */ /* 0x000fe2000bf26070 */
[----:B------:R-:W-:Y:S01]  /*f600*/  ULDC.64 UR4, c[0x0][0x680] ;  /* 0x0001a00000047ab9 */ /* 0x000fe20000000a00 */
[----:B------:R-:W-:Y:S02]  /*f610*/  IADD3.X R3, RZ, RZ, RZ, P2, !PT ;  /* 0x000000ffff037210 */ /* 0x000fe400017fe4ff */
[----:B------:R-:W-:-:S04]  /*f620*/  LEA R4, P2, R0, UR4, 0x2 ;  /* 0x0000000400047c11 */ /* 0x000fc8000f8410ff */
[----:B------:R-:W-:-:S05]  /*f630*/  LEA.HI.X R5, R0, UR5, R3, 0x2, P2 ;  /* 0x0000000500057c11 */ /* 0x000fca00090f1403 */
[----:B------:R1:W-:Y:S04]  /*f640*/  @!P0 STG.E desc[UR8][R4.64], R9 ;  /* 0x0000000904008986 */ /* 0x0003e8000c101908 */
[----:B------:R1:W-:Y:S02]  /*f650*/  @!P1 STG.E desc[UR8][R4.64+0x20], R7 ;  /* 0x0000200704009986 */ /* 0x0003e4000c101908 */
.L_x_62:
[----:B------:R-:W-:Y:S05]  /*f660*/  BSYNC B0 ;  /* 0x0000000000007941 */ /* 0x000fea0003800000 */
.L_x_61:
[----:B------:R-:W-:Y:S01]  /*f670*/  ULDC.64 UR4, c[0x0][0x730] ;  /* 0x0001cc0000047ab9 */ /* 0x000fe20000000a00 */
[-C--:B------:R-:W-:Y:S01]  /*f680*/  FMUL R106, R106, R8.reuse ;  /* 0x000000086a6a7220 */ /* 0x080fe20000400000 */
[----:B------:R-:W-:Y:S01]  /*f690*/  ISETP.NE.U32.AND P0, PT, RZ, UR4, PT ;  /* 0x00000004ff007c0c */ /* 0x000fe2000bf05070 */
[-C--:B------:R-:W-:Y:S01]  /*f6a0*/  FMUL R46, R107, R8.reuse ;  /* 0x000000086b2e7220 */ /* 0x080fe20000400000 */
[-C--:B------:R-:W-:Y:S01]  /*f6b0*/  FMUL R110, R110, R8.reuse ;  /* 0x000000086e6e7220 */ /* 0x080fe20000400000 */
[-C--:B------:R-:W-:Y:S01]  /*f6c0*/  FMUL R48, R111, R8.reuse ;  /* 0x000000086f307220 */ /* 0x080fe20000400000 */
[----:B------:R-:W-:Y:S01]  /*f6d0*/  ISETP.NE.AND.EX P0, PT, RZ, UR5, PT, P0 ;  /* 0x00000005ff007c0c */ /* 0x000fe2000bf05300 */
        /* <DEDUP_REMOVED lines=13> */
[----:B------:R-:W-:Y:S02]  /*f7b0*/  ULDC.64 UR4, c[0x0][0x728] ;  /* 0x0001ca0000047ab9 */ /* 0x000fe40000000a00 */
[----:B------:R-:W-:-:S04]  /*f7c0*/  ISETP.NE.U32.AND P0, PT, RZ, UR4, PT ;  /* 0x00000004ff007c0c */ /* 0x000fc8000bf05070 */
[----:B------:R-:W-:-:S13]  /*f7d0*/  ISETP.NE.AND.EX P0, PT, RZ, UR5, PT, P0 ;  /* 0x00000005ff007c0c */ /* 0x000fda000bf05300 */
[----:B------:R-:W-:Y:S05]  /*f7e0*/  @!P0 BRA `(.L_x_64) ;  /* 0x00000000000c8947 */ /* 0x000fea0003800000 */
[----:B-1----:R-:W1:Y:S02]  /*f7f0*/  LDC.64 R4, c[0x0][0x728] ;  /* 0x0001ca00ff047b82 */ /* 0x002e640000000a00 */
[----:B-1----:R3:W5:Y:S01]  /*f800*/  LDG.E R4, desc[UR8][R4.64] ;  /* 0x0000000804047981 */ /* 0x002762000c1e1900 */
[----:B------:R-:W-:Y:S05]  /*f810*/  BRA `(.L_x_63) ;  /* 0x0000000000047947 */ /* 0x000fea0003800000 */
.L_x_64:
[----:B-1----:R-:W2:Y:S02]  /*f820*/  LDC R4, c[0x0][0x720] ;  /* 0x0001c800ff047b82 */ /* 0x002ea40000000800 */
.L_x_63:
[----:B------:R-:W-:Y:S02]  /*f830*/  MOV R0, RZ ;  /* 0x000000ff00007202 */ /* 0x000fe40000000f00 */
[----:B--2--5:R-:W-:Y:S02]  /*f840*/  MOV R45, R4 ;  /* 0x00000004002d7202 */ /* 0x024fe40000000f00 */
[----:B------:R-:W-:-:S13]  /*f850*/  LOP3.LUT P0, RZ, R0, 0x1bf, RZ, 0xc0, !PT ;  /* 0x000001bf00ff7812 */ /* 0x000fda000780c0ff */
[----:B------:R-:W-:Y:S05]  /*f860*/  @!P0 BRA `(.L_x_65) ;  /* 0x0000000000408947 */ /* 0x000fea0003800000 */
[----:B------:R-:W-:Y:S01]  /*f870*/  MOV R0, 0x0 ;  /* 0x0000000000007802 */ /* 0x000fe20000000f00 */
[----:B------:R-:W-:Y:S01]  /*f880*/  ULDC.64 UR4, c[0x4][0x70] ;  /* 0x01001c0000047ab9 */ /* 0x000fe20000000a00 */
[----:B------:R-:W-:Y:S01]  /*f890*/  ULDC.64 UR6, c[0x4][0x8] ;  /* 0x0100020000067ab9 */ /* 0x000fe20000000a00 */
[----:B-1----:R-:W-:Y:S01]  /*f8a0*/  IMAD.U32 R4, RZ, RZ, UR4 ;  /* 0x00000004ff047e24 */ /* 0x002fe2000f8e00ff */
[----:B------:R1:W2:Y:S01]  /*f8b0*/  LDC.64 R14, c[0x4][R0] ;  /* 0x01000000000e7b82 */ /* 0x0002a20000000a00 */
[----:B---3--:R-:W-:Y:S01]  /*f8c0*/  MOV R5, UR5 ;  /* 0x0000000500057c02 */ /* 0x008fe20008000f00 */
[----:B------:R-:W-:Y:S01]  /*f8d0*/  ULDC.64 UR4, c[0x4][0x78] ;  /* 0x01001e0000047ab9 */ /* 0x000fe20000000a00 */
[----:B------:R-:W-:Y:S01]  /*f8e0*/  MOV R10, UR6 ;  /* 0x00000006000a7c02 */ /* 0x000fe20008000f00 */
[----:B------:R-:W-:Y:S01]  /*f8f0*/  IMAD.U32 R7, RZ, RZ, UR5 ;  /* 0x00000005ff077e24 */ /* 0x000fe2000f8e00ff */
[----:B------:R-:W-:Y:S01]  /*f900*/  MOV R6, UR4 ;  /* 0x0000000400067c02 */ /* 0x000fe20008000f00 */
[----:B------:R-:W-:Y:S01]  /*f910*/  IMAD.MOV.U32 R8, RZ, RZ, 0x70 ;  /* 0x00000070ff087424 */ /* 0x000fe200078e00ff */
[----:B------:R-:W-:-:S02]  /*f920*/  MOV R11, UR7 ;  /* 0x00000007000b7c02 */ /* 0x000fc40008000f00 */
[----:B------:R-:W-:Y:S02]  /*f930*/  MOV R12, 0x1 ;  /* 0x00000001000c7802 */ /* 0x000fe40000000f00 */
[----:B-1----:R-:W-:-:S07]  /*f940*/  MOV R13, RZ ;  /* 0x000000ff000d7202 */ /* 0x002fce0000000f00 */
[----:B------:R-:W-:-:S07]  /*f950*/  LEPC R20, `(.L_x_65) ;  /* 0x000000001014794e */ /* 0x000fce0000000000 */
[----:B--2---:R-:W-:Y:S05]  /*f960*/  CALL.ABS.NOINC R14 ;  /* 0x000000000e007343 */ /* 0x004fea0003c00000 */
.L_x_65:
        /* <DEDUP_REMOVED lines=18> */
.L_x_66:
[----:B------:R-:W-:Y:S01]  /*fa90*/  ULDC.64 UR4, c[0x0][0x730] ;  /* 0x0001cc0000047ab9 */ /* 0x000fe20000000a00 */
[----:B------:R-:W-:Y:S01]  /*faa0*/  IMAD.SHL.U32 R0, R16, 0x20, RZ ;  /* 0x0000002010007824 */ /* 0x000fe200078e00ff */
[----:B------:R-:W-:Y:S01]  /*fab0*/  ISETP.NE.U32.AND P0, PT, RZ, UR4, PT ;  /* 0x00000004ff007c0c */ /* 0x000fe2000bf05070 */
[----:B------:R-:W-:Y:S01]  /*fac0*/  VIADD R17, R17, 0x1f ;  /* 0x0000001f11117836 */ /* 0x000fe20000000000 */
[----:B-1----:R-:W-:Y:S02]  /*fad0*/  SHF.R.U32.HI R4, RZ, 0x1, R16 ;  /* 0x00000001ff047819 */ /* 0x002fe40000011610 */
[----:B------:R-:W-:Y:S02]  /*fae0*/  ISETP.NE.AND.EX P0, PT, RZ, UR5, PT, P0 ;  /* 0x00000005ff007c0c */ /* 0x000fe4000bf05300 */
[C---:B------:R-:W-:Y:S02]  /*faf0*/  LOP3.LUT R3, R0.reuse, 0xc0, RZ, 0xc0, !PT ;  /* 0x000000c000037812 */ /* 0x040fe400078ec0ff */
[----:B---3--:R-:W-:-:S02]  /*fb00*/  LOP3.LUT R5, R0, 0x20, RZ, 0xc0, !PT ;  /* 0x0000002000057812 */ /* 0x008fc400078ec0ff */
[----:B------:R-:W-:Y:S02]  /*fb10*/  LOP3.LUT R3, R3, 0x8, R4, 0xf8, !PT ;  /* 0x0000000803037812 */ /* 0x000fe400078ef804 */
[----:B------:R-:W-:Y:S02]  /*fb20*/  SHF.L.U32 R4, R16, 0x2, RZ ;  /* 0x0000000210047819 */ /* 0x000fe400000006ff */
[----:B------:R-:W-:Y:S02]  /*fb30*/  LEA R5, R18, R5, 0x9 ;  /* 0x0000000512057211 */ /* 0x000fe400078e48ff */
[----:B------:R-:W-:Y:S01]  /*fb40*/  LOP3.LUT R3, R3, 0x18, R4, 0x78, !PT ;  /* 0x0000001803037812 */ /* 0x000fe200078e7804 */
[----:B------:R-:W1:Y:S01]  /*fb50*/  @P0 LDC R45, c[0x0][0x720] ;  /* 0x0001c800ff2d0b82 */ /* 0x000e620000000800 */
[----:B------:R-:W-:Y:S02]  /*fb60*/  LOP3.LUT R0, R0, 0x100, RZ, 0xc0, !PT ;  /* 0x0000010000007812 */ /* 0x000fe400078ec0ff */
[----:B------:R-:W-:-:S02]  /*fb70*/  ISETP.GT.U32.AND P1, PT, R17, 0x3e, PT ;  /* 0x0000003e1100780c */ /* 0x000fc40003f24070 */
[----:B------:R-:W-:Y:S02]  /*fb80*/  IADD3 R3, R3, R5, R0 ;  /* 0x0000000503037210 */ /* 0x000fe40007ffe000 */
[----:B------:R-:W-:Y:S02]  /*fb90*/  LOP3.LUT P0, RZ, R16, 0x4, RZ, 0xc0, !PT ;  /* 0x0000000410ff7812 */ /* 0x000fe4000780c0ff */
[----:B------:R-:W-:-:S05]  /*fba0*/  LEA R3, R3, R2, 0x1 ;  /* 0x0000000203037211 */ /* 0x000fca00078e08ff */
[----:B------:R-:W-:Y:S02]  /*fbb0*/  VIADD R21, R3, 0x1000 ;  /* 0x0000100003157836 */ /* 0x000fe40000000000 */
        /* <DEDUP_REMOVED lines=16> */
[----:B------:R-:W-:Y:S01]  /*fcc0*/  F2FP.BF16.F32.PACK_AB R5, R0, R5 ;  /* 0x000000050005723e */ /* 0x000fe200000010ff */
[-C--:B------:R-:W-:Y:S01]  /*fcd0*/  FMUL R13, R30, R45.reuse ;  /* 0x0000002d1e0d7220 */ /* 0x080fe20000400000 */
[----:B------:R-:W-:Y:S01]  /*fce0*/  MOV R0, 0x10 ;  /* 0x0000001000007802 */ /* 0x000fe20000000f00 */
        /* <DEDUP_REMOVED lines=63> */
[----:B------:R-:W-:Y:S01]  /*100e0*/  FMUL R45, R102, R45 ;  /* 0x0000002d662d7220 */ /* 0x000fe20000400000 */
[----:B------:R-:W-:-:S02]  /*100f0*/  F2FP.BF16.F32.PACK_AB R9, R10, R9 ;  /* 0x000000090a09723e */ /* 0x000fc400000010ff */
[----:B------:R-:W-:Y:S02]  /*10100*/  F2FP.BF16.F32.PACK_AB R4, R153, R4 ;  /* 0x000000049904723e */ /* 0x000fe400000010ff */
[----:B------:R-:W-:Y:S02]  /*10110*/  F2FP.BF16.F32.PACK_AB R6, R157, R6 ;  /* 0x000000069d06723e */ /* 0x000fe400000010ff */
[----:B------:R-:W-:Y:S02]  /*10120*/  F2FP.BF16.F32.PACK_AB R8, R161, R160 ;  /* 0x000000a0a108723e */ /* 0x000fe400000010ff */
[----:B------:R-:W-:Y:S02]  /*10130*/  F2FP.BF16.F32.PACK_AB R10, R165, R164 ;  /* 0x000000a4a50a723e */ /* 0x000fe400000010ff */
[----:B------:R-:W-:Y:S02]  /*10140*/  F2FP.BF16.F32.PACK_AB R11, R12, R11 ;  /* 0x0000000b0c0b723e */ /* 0x000fe400000010ff */
[----:B------:R-:W-:Y:S01]  /*10150*/  SEL R0, R0, 0xfffffff0, !P0 ;  /* 0xfffffff000007807 */ /* 0x000fe20004000000 */
[----:B------:R-:W-:Y:S06]  /*10160*/  @P1 BRA `(.L_x_67) ;  /* 0x0000000000041947 */ /* 0x000fec0003800000 */
[----:B------:R-:W-:-:S04]  /*10170*/  DEPBAR.LE SB0, 0x1 ;  /* 0x000080400000791a */ /* 0x000fc80000000000 */
.L_x_67:
[----:B------:R-:W-:Y:S05]  /*10180*/  WARPSYNC.ALL ;  /* 0x0000000000007948 */ /* 0x000fea0003800000 */
[----:B------:R-:W-:Y:S01]  /*10190*/  BAR.SYNC.DEFER_BLOCKING 0x1, 0x80 ;  /* 0x0042000000007b1d */ /* 0x000fe20000010000 */
[C---:B------:R-:W-:Y:S02]  /*101a0*/  LEA R21, R0.reuse, R21, 0x1 ;  /* 0x0000001500157211 */ /* 0x040fe400078e08ff */
[----:B------:R-:W-:Y:S02]  /*101b0*/  LEA R0, R0, R3, 0x1 ;  /* 0x0000000300007211 */ /* 0x000fe400078e08ff */
[----:B------:R-:W-:Y:S01]  /*101c0*/  F2FP.BF16.F32.PACK_AB R13, R13, R14 ;  /* 0x0000000e0d0d723e */ /* 0x000fe200000010ff */
[----:B------:R-:W-:Y:S01]  /*101d0*/  BSSY B0, `(.L_x_68) ;  /* 0x000001e000007945 */ /* 0x000fe20003800000 */
[----:B------:R-:W-:-:S02]  /*101e0*/  F2FP.BF16.F32.PACK_AB R15, R15, R16 ;  /* 0x000000100f0f723e */ /* 0x000fc400000010ff */
[----:B------:R-:W-:Y:S02]  /*101f0*/  F2FP.BF16.F32.PACK_AB R17, R17, R18 ;  /* 0x000000121111723e */ /* 0x000fe400000010ff */
[----:B------:R-:W-:Y:S02]  /*10200*/  F2FP.BF16.F32.PACK_AB R12, R137, R136 ;  /* 0x00000088890c723e */ /* 0x000fe400000010ff */
[----:B------:R-:W-:Y:S02]  /*10210*/  F2FP.BF16.F32.PACK_AB R14, R141, R140 ;  /* 0x0000008c8d0e723e */ /* 0x000fe400000010ff */
[----:B------:R-:W-:Y:S02]  /*10220*/  F2FP.BF16.F32.PACK_AB R16, R145, R144 ;  /* 0x000000909110723e */ /* 0x000fe400000010ff */
[----:B------:R-:W-:Y:S02]  /*10230*/  F2FP.BF16.F32.PACK_AB R18, R149, R148 ;  /* 0x000000949512723e */ /* 0x000fe400000010ff */
[----:B------:R-:W-:Y:S01]  /*10240*/  F2FP.BF16.F32.PACK_AB R19, R19, R20 ;  /* 0x000000141313723e */ /* 0x000fe200000010ff */
[----:B------:R1:W-:Y:S04]  /*10250*/  STSM.16.M88.4 [R3], R4 ;  /* 0x0000000403007844 */ /* 0x0003e80000000200 */
[----:B------:R1:W-:Y:S01]  /*10260*/  STSM.16.M88.4 [R0], R8 ;  /* 0x0000000800007844 */ /* 0x0003e20000000200 */
[----:B------:R-:W-:Y:S01]  /*10270*/  @!PT LDS RZ, [RZ] ;  /* 0x00000000fffff984 */ /* 0x000fe20000000800 */
[----:B------:R-:W-:Y:S01]  /*10280*/  @!PT LDS RZ, [RZ] ;  /* 0x00000000fffff984 */ /* 0x000fe20000000800 */
[----:B------:R-:W-:Y:S01]  /*10290*/  @!PT LDS RZ, [RZ] ;  /* 0x00000000fffff984 */ /* 0x000fe20000000800 */
[----:B------:R-:W-:Y:S01]  /*102a0*/  @!PT LDS RZ, [RZ] ;  /* 0x00000000fffff984 */ /* 0x000fe20000000800 */
[----:B------:R2:W-:Y:S06]  /*102b0*/  MEMBAR.ALL.CTA ;  /* 0x0000000000007992 */ /* 0x0005ec0000008000 */
[----:B--2---:R-:W2:Y:S02]  /*102c0*/  FENCE.VIEW.ASYNC.S ;  /* 0x00000000000073c6 */ /* 0x004ea40000000000 */
[----:B--2---:R-:W-:Y:S06]  /*102d0*/  BAR.SYNC.DEFER_BLOCKING 0x1, 0x80 ;  /* 0x0042000000007b1d */ /* 0x004fec0000010000 */
[----:B------:R-:W-:Y:S05]  /*102e0*/  @P1 BRA `(.L_x_69) ;  /* 0x0000000000301947 */ /* 0x000fea0003800000 */
[----:B------:R-:W2:Y:S01]  /*102f0*/  S2UR UR10, SR_CTAID.X ;  /* 0x00000000000a79c3 */ /* 0x000ea20000002500 */
[----:B------:R-:W-:Y:S01]  /*10300*/  ULDC.64 UR4, c[0x0][0x198] ;  /* 0x0000660000047ab9 */ /* 0x000fe20000000a00 */
[----:B------:R-:W-:Y:S01]  /*10310*/  R2UR UR8, R2 ;  /* 0x00000000020872ca */ /* 0x000fe200000e0000 */
[----:B------:R-:W-:Y:S01]  /*10320*/  UIADD3 UR4, UP0, UR4, 0x670, URZ ;  /* 0x0000067004047890 */ /* 0x000fe2000ff1e03f */
[----:B------:R-:W-:Y:S01]  /*10330*/  UMOV UR9, URZ ;  /* 0x0000003f00097c82 */ /* 0x000fe20008000000 */
[----:B------:R-:W-:Y:S02]  /*10340*/  UMOV UR11, UR44 ;  /* 0x0000002c000b7c82 */ /* 0x000fe40008000000 */
[----:B------:R-:W-:Y:S01]  /*10350*/  UIADD3.X UR5, URZ, UR5, URZ, UP0, !UPT ;  /* 0x000000053f057290 */ /* 0x000fe200087fe43f */
[----:B------:R-:W-:Y:S01]  /*10360*/  UMOV UR12, UR45 ;  /* 0x0000002d000c7c82 */ /* 0x000fe20008000000 */
[----:B--2---:R-:W-:-:S09]  /*10370*/  USHF.L.U32 UR10, UR10, 0x6, URZ ;  /* 0x000000060a0a7899 */ /* 0x004fd2000800063f */
[----:B------:R2:W-:Y:S01]  /*10380*/  UTMASTG.4D [UR8], [UR4] ;  /* 0x00000008040073b5 */ /* 0x0005e20008018000 */
[----:B------:R0:W-:Y:S01]  /*10390*/  UTMACMDFLUSH ;  /* 0x00000000000079b7 */ /* 0x0001e20000000000 */
[----:B--2---:R-:W-:-:S04]  /*103a0*/  DEPBAR.LE SB0, 0x1 ;  /* 0x000080400000791a */ /* 0x004fc80000000000 */
.L_x_69:
[----:B------:R-:W-:Y:S05]  /*103b0*/  BSYNC B0 ;  /* 0x0000000000007941 */ /* 0x000fea0003800000 */
.L_x_68:
[----:B------:R-:W-:Y:S01]  /*103c0*/  BAR.SYNC.DEFER_BLOCKING 0x1, 0x80 ;  /* 0x0042000000007b1d */ /* 0x000fe20000010000 */
[----:B------:R-:W-:Y:S02]  /*103d0*/  F2FP.BF16.F32.PACK_AB R120, R121, R120 ;  /* 0x000000787978723e */ /* 0x000fe400000010ff */
[----:B------:R-:W-:Y:S02]  /*103e0*/  F2FP.BF16.F32.PACK_AB R128, R129, R128 ;  /* 0x000000808180723e */ /* 0x000fe400000010ff */
[----:B------:R-:W-:Y:S01]  /*103f0*/  F2FP.BF16.F32.PACK_AB R121, R22, R23 ;  /* 0x000000171679723e */ /* 0x000fe200000010ff */
[----:B------:R-:W-:Y:S01]  /*10400*/  BSSY B0, `(.L_x_70) ;  /* 0x000001d000007945 */ /* 0x000fe20003800000 */
[----:B------:R-:W-:Y:S02]  /*10410*/  F2FP.BF16.F32.PACK_AB R122, R125, R124 ;  /* 0x0000007c7d7a723e */ /* 0x000fe400000010ff */
[----:B------:R-:W-:Y:S02]  /*10420*/  F2FP.BF16.F32.PACK_AB R123, R24, R25 ;  /* 0x00000019187b723e */ /* 0x000fe400000010ff */
[----:B------:R-:W-:-:S02]  /*10430*/  F2FP.BF16.F32.PACK_AB R129, R26, R27 ;  /* 0x0000001b1a81723e */ /* 0x000fc400000010ff */
[----:B------:R-:W-:Y:S02]  /*10440*/  F2FP.BF16.F32.PACK_AB R130, R133, R132 ;  /* 0x000000848582723e */ /* 0x000fe400000010ff */
[----:B------:R-:W-:Y:S01]  /*10450*/  F2FP.BF16.F32.PACK_AB R131, R28, R29 ;  /* 0x0000001d1c83723e */ /* 0x000fe200000010ff */
[----:B------:R2:W-:Y:S04]  /*10460*/  STSM.16.M88.4 [R3+0x1000], R12 ;  /* 0x0010000c03007844 */ /* 0x0005e80000000200 */
[----:B------:R2:W-:Y:S01]  /*10470*/  STSM.16.M88.4 [R0+0x1000], R16 ;  /* 0x0010001000007844 */ /* 0x0005e20000000200 */
[----:B------:R-:W-:Y:S01]  /*10480*/  @!PT LDS RZ, [RZ] ;  /* 0x00000000fffff984 */ /* 0x000fe20000000800 */
[----:B------:R-:W-:Y:S01]  /*10490*/  @!PT LDS RZ, [RZ] ;  /* 0x00000000fffff984 */ /* 0x000fe20000000800 */
[----:B------:R-:W-:Y:S01]  /*104a0*/  @!PT LDS RZ, [RZ] ;  /* 0x00000000fffff984 */ /* 0x000fe20000000800 */
[----:B------:R-:W-:Y:S01]  /*104b0*/  @!PT LDS RZ, [RZ] ;  /* 0x00000000fffff984 */ /* 0x000fe20000000800 */
[----:B------:R3:W-:Y:S06]  /*104c0*/  MEMBAR.ALL.CTA ;  /* 0x0000000000007992 */ /* 0x0007ec0000008000 */
[----:B---3--:R-:W3:Y:S02]  /*104d0*/  FENCE.VIEW.ASYNC.S ;  /* 0x00000000000073c6 */ /* 0x008ee40000000000 */
[----:B---3--:R-:W-:Y:S06]  /*104e0*/  BAR.SYNC.DEFER_BLOCKING 0x1, 0x80 ;  /* 0x0042000000007b1d */ /* 0x008fec0000010000 */
[----:B------:R-:W-:Y:S05]  /*104f0*/  @P1 BRA `(.L_x_71) ;  /* 0x0000000000341947 */ /* 0x000fea0003800000 */
[----:B------:R-:W3:Y:S01]  /*10500*/  S2UR UR10, SR_CTAID.X ;  /* 0x00000000000a79c3 */ /* 0x000ee20000002500 */
[----:B------:R-:W-:Y:S01]  /*10510*/  R2UR UR8, R2 ;  /* 0x00000000020872ca */ /* 0x000fe200000e0000 */
[----:B------:R-:W-:Y:S01]  /*10520*/  ULDC.64 UR4, c[0x0][0x198] ;  /* 0x0000660000047ab9 */ /* 0x000fe20000000a00 */
[----:B------:R-:W-:Y:S01]  /*10530*/  UMOV UR9, 0x20 ;  /* 0x0000002000097882 */ /* 0x000fe20000000000 */
[----:B------:R-:W-:Y:S01]  /*10540*/  UIADD3 UR4, UP0, UR4, 0x670, URZ ;  /* 0x0000067004047890 */ /* 0x000fe2000ff1e03f */
[----:B------:R-:W-:Y:S01]  /*10550*/  UMOV UR11, UR44 ;  /* 0x0000002c000b7c82 */ /* 0x000fe20008000000 */
[----:B------:R-:W-:Y:S02]  /*10560*/  UMOV UR12, UR45 ;  /* 0x0000002d000c7c82 */ /* 0x000fe40008000000 */
[----:B------:R-:W-:-:S06]  /*10570*/  UIADD3.X UR5, URZ, UR5, URZ, UP0, !UPT ;  /* 0x000000053f057290 */ /* 0x000fcc00087fe43f */
[----:B------:R-:W-:Y:S02]  /*10580*/  UIADD3 UR8, UR8, 0x1000, URZ ;  /* 0x0000100008087890 */ /* 0x000fe4000fffe03f */
[----:B---3--:R-:W-:-:S09]  /*10590*/  USHF.L.U32 UR10, UR10, 0x6, URZ ;  /* 0x000000060a0a7899 */ /* 0x008fd2000800063f */
[----:B------:R3:W-:Y:S01]  /*105a0*/  UTMASTG.4D [UR8], [UR4] ;  /* 0x00000008040073b5 */ /* 0x0007e20008018000 */
[----:B------:R0:W-:Y:S01]  /*105b0*/  UTMACMDFLUSH ;  /* 0x00000000000079b7 */ /* 0x0001e20000000000 */
[----:B---3--:R-:W-:-:S04]  /*105c0*/  DEPBAR.LE SB0, 0x1 ;  /* 0x000080400000791a */ /* 0x008fc80000000000 */
.L_x_71:
[----:B------:R-:W-:Y:S05]  /*105d0*/  BSYNC B0 ;  /* 0x0000000000007941 */ /* 0x000fea0003800000 */
.L_x_70:
        /* <DEDUP_REMOVED lines=17> */
[----:B----4-:R-:W4:Y:S02]  /*106f0*/  FENCE.VIEW.ASYNC.S ;  /* 0x00000000000073c6 */ /* 0x010f240000000000 */
[----:B----4-:R-:W-:Y:S06]  /*10700*/  BAR.SYNC.DEFER_BLOCKING 0x1, 0x80 ;  /* 0x0042000000007b1d */ /* 0x010fec0000010000 */
[----:B------:R-:W-:Y:S05]  /*10710*/  @P1 BRA `(.L_x_73) ;  /* 0x0000000000301947 */ /* 0x000fea0003800000 */
[----:B------:R-:W4:Y:S01]  /*10720*/  S2UR UR10, SR_CTAID.X ;  /* 0x00000000000a79c3 */ /* 0x000f220000002500 */
[----:B------:R-:W-:Y:S01]  /*10730*/  ULDC.64 UR4, c[0x0][0x198] ;  /* 0x0000660000047ab9 */ /* 0x000fe20000000a00 */
[----:B------:R-:W-:Y:S01]  /*10740*/  R2UR UR8, R2 ;  /* 0x00000000020872ca */ /* 0x000fe200000e0000 */
[----:B------:R-:W-:Y:S01]  /*10750*/  UIADD3 UR4, UP0, UR4, 0x670, URZ ;  /* 0x0000067004047890 */ /* 0x000fe2000ff1e03f */
[----:B------:R-:W-:Y:S01]  /*10760*/  UMOV UR9, 0x40 ;  /* 0x0000004000097882 */ /* 0x000fe20000000000 */
[----:B------:R-:W-:Y:S02]  /*10770*/  UMOV UR11, UR44 ;  /* 0x0000002c000b7c82 */ /* 0x000fe40008000000 */
[----:B------:R-:W-:Y:S01]  /*10780*/  UIADD3.X UR5, URZ, UR5, URZ, UP0, !UPT ;  /* 0x000000053f057290 */ /* 0x000fe200087fe43f */
[----:B------:R-:W-:Y:S01]  /*10790*/  UMOV UR12, UR45 ;  /* 0x0000002d000c7c82 */ /* 0x000fe20008000000 */
[----:B----4-:R-:W-:-:S09]  /*107a0*/  USHF.L.U32 UR10, UR10, 0x6, URZ ;  /* 0x000000060a0a7899 */ /* 0x010fd2000800063f */
[----:B------:R4:W-:Y:S01]  /*107b0*/  UTMASTG.4D [UR8], [UR4] ;  /* 0x00000008040073b5 */ /* 0x0009e20008018000 */
[----:B------:R0:W-:Y:S01]  /*107c0*/  UTMACMDFLUSH ;  /* 0x00000000000079b7 */ /* 0x0001e20000000000 */
[----:B----4-:R-:W-:-:S04]  /*107d0*/  DEPBAR.LE SB0, 0x1 ;  /* 0x000080400000791a */ /* 0x010fc80000000000 */
.L_x_73:
[----:B------:R-:W-:Y:S05]  /*107e0*/  BSYNC B0 ;  /* 0x0000000000007941 */ /* 0x000fea0003800000 */
.L_x_72:
        /* <DEDUP_REMOVED lines=11> */
[----:B------:R4:W-:Y:S01]  /*108a0*/  STSM.16.M88.4 [R21], R112 ;  /* 0x0000007015007844 */ /* 0x0009e20000000200 */
[----:B------:R-:W-:Y:S01]  /*108b0*/  @!PT LDS RZ, [RZ] ;  /* 0x00000000fffff984 */ /* 0x000fe20000000800 */
[----:B------:R-:W-:Y:S01]  /*108c0*/  @!PT LDS RZ, [RZ] ;  /* 0x00000000fffff984 */ /* 0x000fe20000000800 */
[----:B------:R-:W-:Y:S01]  /*108d0*/  @!PT LDS RZ, [RZ] ;  /* 0x00000000fffff984 */ /* 0x000fe20000000800 */
[----:B------:R-:W-:Y:S01]  /*108e0*/  @!PT LDS RZ, [RZ] ;  /* 0x00000000fffff984 */ /* 0x000fe20000000800 */
[----:B------:R5:W-:Y:S06]  /*108f0*/  MEMBAR.ALL.CTA ;  /* 0x0000000000007992 */ /* 0x000bec0000008000 */
[----:B-----5:R-:W5:Y:S02]  /*10900*/  FENCE.VIEW.ASYNC.S ;  /* 0x00000000000073c6 */ /* 0x020f640000000000 */
[----:B-----5:R-:W-:Y:S06]  /*10910*/  BAR.SYNC.DEFER_BLOCKING 0x1, 0x80 ;  /* 0x0042000000007b1d */ /* 0x020fec0000010000 */
[----:B------:R-:W-:Y:S05]  /*10920*/  @P1 BRA `(.L_x_75) ;  /* 0x0000000000341947 */ /* 0x000fea0003800000 */
[----:B------:R-:W5:Y:S01]  /*10930*/  S2UR UR10, SR_CTAID.X ;  /* 0x00000000000a79c3 */ /* 0x000f620000002500 */
        /* <DEDUP_REMOVED lines=8> */
[----:B-----5:R-:W-:-:S09]  /*109c0*/  USHF.L.U32 UR10, UR10, 0x6, URZ ;  /* 0x000000060a0a7899 */ /* 0x020fd2000800063f */
[----:B------:R1:W-:Y:S01]  /*109d0*/  UTMASTG.4D [UR8], [UR4] ;  /* 0x00000008040073b5 */ /* 0x0003e20008018000 */
[----:B------:R0:W-:Y:S01]  /*109e0*/  UTMACMDFLUSH ;  /* 0x00000000000079b7 */ /* 0x0001e20000000000 */
[----:B-1----:R-:W-:-:S04]  /*109f0*/  DEPBAR.LE SB0, 0x1 ;  /* 0x000080400000791a */ /* 0x002fc80000000000 */
.L_x_75:
[----:B------:R-:W-:Y:S05]  /*10a00*/  BSYNC B0 ;  /* 0x0000000000007941 */ /* 0x000fea0003800000 */
.L_x_74:
[----:B------:R-:W-:Y:S06]  /*10a10*/  BAR.SYNC.DEFER_BLOCKING 0x1, 0x80 ;  /* 0x0042000000007b1d */ /* 0x000fec0000010000 */
[----:B------:R-:W-:Y:S01]  /*10a20*/  BSSY B0, `(.L_x_76) ;  /* 0x0000016000007945 */ /* 0x000fe20003800000 */
[----:B------:R1:W-:Y:S04]  /*10a30*/  STSM.16.M88.4 [R3], R88 ;  /* 0x0000005803007844 */ /* 0x0003e80000000200 */
        /* <DEDUP_REMOVED lines=10> */
[----:B------:R-:W-:Y:S01]  /*10ae0*/  ULDC.64 UR4, c[0x0][0x198] ;  /* 0x0000660000047ab9 */ /* 0x000fe20000000a00 */
[----:B------:R-:W-:Y:S01]  /*10af0*/  R2UR UR8, R2 ;  /* 0x00000000020872ca */ /* 0x000fe200000e0000 */
[----:B------:R-:W-:Y:S01]  /*10b00*/  UIADD3 UR4, UP0, UR4, 0x670, URZ ;  /* 0x0000067004047890 */ /* 0x000fe2000ff1e03f */
[----:B------:R-:W-:Y:S01]  /*10b10*/  UMOV UR9, 0x80 ;  /* 0x0000008000097882 */ /* 0x000fe20000000000 */
[----:B------:R-:W-:Y:S02]  /*10b20*/  UMOV UR11, UR44 ;  /* 0x0000002c000b7c82 */ /* 0x000fe40008000000 */
[----:B------:R-:W-:Y:S01]  /*10b30*/  UIADD3.X UR5, URZ, UR5, URZ, UP0, !UPT ;  /* 0x000000053f057290 */ /* 0x000fe200087fe43f */
[----:B------:R-:W-:Y:S01]  /*10b40*/  UMOV UR12, UR45 ;  /* 0x0000002d000c7c82 */ /* 0x000fe20008000000 */
[----:B-----5:R-:W-:-:S09]  /*10b50*/  USHF.L.U32 UR10, UR10, 0x6, URZ ;  /* 0x000000060a0a7899 */ /* 0x020fd2000800063f */
[----:B------:R1:W-:Y:S02]  /*10b60*/  UTMASTG.4D [UR8], [UR4] ;  /* 0x00000008040073b5 */ /* 0x0003e40008018000 */
[----:B-1----:R0:W-:Y:S02]  /*10b70*/  UTMACMDFLUSH ;  /* 0x00000000000079b7 */ /* 0x0021e40000000000 */
.L_x_77:
[----:B------:R-:W-:Y:S05]  /*10b80*/  BSYNC B0 ;  /* 0x0000000000007941 */ /* 0x000fea0003800000 */
.L_x_76:
[----:B------:R-:W-:-:S04]  /*10b90*/  DEPBAR.LE SB0, 0x0 ;  /* 0x000080000000791a */ /* 0x000fc80000000000 */
[----:B------:R-:W-:Y:S05]  /*10ba0*/  EXIT ;  /* 0x000000000000794d */ /* 0x000fea0003800000 */
.L_x_7:
[----:B-1----:R1:W2:Y:S02]  /*10bb0*/  SYNCS.PHASECHK.TRANS64.TRYWAIT P2, [R3+URZ+0x2d048], R2 ;  /* 0x02d04802030075a7 */ /* 0x0022a4000804017f */
[----:B--2---:R-:W-:Y:S05]  /*10bc0*/  @!P2 NANOSLEEP.SYNCS 0x989680 ;  /* 0x009896800000a95d */ /* 0x004fea0003900000 */
[----:B------:R-:W2:Y:S02]  /*10bd0*/  @!P2 SYNCS.PHASECHK.TRANS64 P2, [R3+URZ+0x2d048], R2 ;  /* 0x02d048020300a5a7 */ /* 0x000ea4000804007f */
[----:B--2---:R-:W-:Y:S05]  /*10be0*/  @!P2 BRA `(.L_x_7) ;  /* 0xfffffffc00f0a947 */ /* 0x004fea000383ffff */
[----:B------:R-:W-:Y:S05]  /*10bf0*/  BRA `(.L_x_78) ;  /* 0xfffffef800c47947 */ /* 0x000fea000383ffff */
.L_x_12:
[----:B-1----:R1:W2:Y:S02]  /*10c00*/  SYNCS.PHASECHK.TRANS64.TRYWAIT P1, [R3+URZ+0x2d020], R2 ;  /* 0x02d02002030075a7 */ /* 0x0022a4000802017f */
[----:B--2---:R-:W-:Y:S05]  /*10c10*/  @!P1 NANOSLEEP.SYNCS 0x989680 ;  /* 0x009896800000995d */ /* 0x004fea0003900000 */
[----:B------:R-:W2:Y:S02]  /*10c20*/  @!P1 SYNCS.PHASECHK.TRANS64 P1, [R3+URZ+0x2d020], R2 ;  /* 0x02d02002030095a7 */ /* 0x000ea4000802007f */
[----:B--2---:R-:W-:Y:S05]  /*10c30*/  @!P1 BRA `(.L_x_12) ;  /* 0xfffffffc00f09947 */ /* 0x004fea000383ffff */
[----:B------:R-:W-:Y:S05]  /*10c40*/  BRA `(.L_x_79) ;  /* 0xfffffefc00cc7947 */ /* 0x000fea000383ffff */
.L_x_14:
[----:B-1----:R1:W2:Y:S02]  /*10c50*/  SYNCS.PHASECHK.TRANS64.TRYWAIT P1, [R2+URZ+0x2d020], R3 ;  /* 0x02d02003020075a7 */ /* 0x0022a4000802017f */
[----:B--2---:R-:W-:Y:S05]  /*10c60*/  @!P1 NANOSLEEP.SYNCS 0x989680 ;  /* 0x009896800000995d */ /* 0x004fea0003900000 */
[----:B------:R-:W2:Y:S02]  /*10c70*/  @!P1 SYNCS.PHASECHK.TRANS64 P1, [R2+URZ+0x2d020], R3 ;  /* 0x02d02003020095a7 */ /* 0x000ea4000802007f */
[----:B--2---:R-:W-:Y:S05]  /*10c80*/  @!P1 BRA `(.L_x_14) ;  /* 0xfffffffc00f09947 */ /* 0x004fea000383ffff */
[----:B------:R-:W-:Y:S05]  /*10c90*/  BRA `(.L_x_80) ;  /* 0xffffff0000847947 */ /* 0x000fea000383ffff */
.L_x_17:
[----:B-1----:R1:W2:Y:S02]  /*10ca0*/  SYNCS.PHASECHK.TRANS64.TRYWAIT P1, [R3+URZ+0x2d020], R4 ;  /* 0x02d02004030075a7 */ /* 0x0022a4000802017f */
[----:B--2---:R-:W-:Y:S05]  /*10cb0*/  @!P1 NANOSLEEP.SYNCS 0x989680 ;  /* 0x009896800000995d */ /* 0x004fea0003900000 */
[----:B------:R-:W2:Y:S02]  /*10cc0*/  @!P1 SYNCS.PHASECHK.TRANS64 P1, [R3+URZ+0x2d020], R4 ;  /* 0x02d02004030095a7 */ /* 0x000ea4000802007f */
[----:B--2---:R-:W-:Y:S05]  /*10cd0*/  @!P1 BRA `(.L_x_17) ;  /* 0xfffffffc00f09947 */ /* 0x004fea000383ffff */
[----:B------:R-:W-:Y:S05]  /*10ce0*/  BRA `(.L_x_81) ;  /* 0xffffff0400687947 */ /* 0x000fea000383ffff */
.L_x_19:
[----:B-1----:R1:W2:Y:S02]  /*10cf0*/  SYNCS.PHASECHK.TRANS64.TRYWAIT P1, [R3+URZ+0x2d020], R2 ;  /* 0x02d02002030075a7 */ /* 0x0022a4000802017f */
[----:B--2---:R-:W-:Y:S05]  /*10d00*/  @!P1 NANOSLEEP.SYNCS 0x989680 ;  /* 0x009896800000995d */ /* 0x004fea0003900000 */
[----:B------:R-:W2:Y:S02]  /*10d10*/  @!P1 SYNCS.PHASECHK.TRANS64 P1, [R3+URZ+0x2d020], R2 ;  /* 0x02d02002030095a7 */ /* 0x000ea4000802007f */
[----:B--2---:R-:W-:Y:S05]  /*10d20*/  @!P1 BRA `(.L_x_19) ;  /* 0xfffffffc00f09947 */ /* 0x004fea000383ffff */
[----:B------:R-:W-:Y:S05]  /*10d30*/  BRA `(.L_x_82) ;  /* 0xffffff0800387947 */ /* 0x000fea000383ffff */
.L_x_21:
[----:B-1----:R1:W2:Y:S02]  /*10d40*/  SYNCS.PHASECHK.TRANS64.TRYWAIT P1, [R2+URZ+0x2d040], R17 ;  /* 0x02d04011020075a7 */ /* 0x0022a4000802017f */
[----:B--2---:R-:W-:Y:S05]  /*10d50*/  @!P1 NANOSLEEP.SYNCS 0x989680 ;  /* 0x009896800000995d */ /* 0x004fea0003900000 */
[----:B------:R-:W2:Y:S02]  /*10d60*/  @!P1 SYNCS.PHASECHK.TRANS64 P1, [R2+URZ+0x2d040], R17 ;  /* 0x02d04011020095a7 */ /* 0x000ea4000802007f */
[----:B--2---:R-:W-:Y:S05]  /*10d70*/  @!P1 BRA `(.L_x_21) ;  /* 0xfffffffc00f09947 */ /* 0x004fea000383ffff */
[----:B------:R-:W-:Y:S05]  /*10d80*/  BRA `(.L_x_83) ;  /* 0xffffff0c00207947 */ /* 0x000fea000383ffff */
.L_x_22:
[----:B--2---:R2:W3:Y:S02]  /*10d90*/  SYNCS.PHASECHK.TRANS64.TRYWAIT P1, [R2+URZ+0x2d000], R17 ;  /* 0x02d00011020075a7 */ /* 0x0044e4000802017f */
[----:B---3--:R-:W-:Y:S05]  /*10da0*/  @!P1 NANOSLEEP.SYNCS 0x989680 ;  /* 0x009896800000995d */ /* 0x008fea0003900000 */
[----:B------:R-:W3:Y:S02]  /*10db0*/  @!P1 SYNCS.PHASECHK.TRANS64 P1, [R2+URZ+0x2d000], R17 ;  /* 0x02d00011020095a7 */ /* 0x000ee4000802007f */
[----:B---3--:R-:W-:Y:S05]  /*10dc0*/  @!P1 BRA `(.L_x_22) ;  /* 0xfffffffc00f09947 */ /* 0x008fea000383ffff */
[----:B------:R-:W-:Y:S05]  /*10dd0*/  BRA `(.L_x_84) ;  /* 0xffffff0c002c7947 */ /* 0x000fea000383ffff */
.L_x_23:
[----:B-1----:R1:W3:Y:S02]  /*10de0*/  SYNCS.PHASECHK.TRANS64.TRYWAIT P6, [R2+URZ+0x2d008], R17 ;  /* 0x02d00811020075a7 */ /* 0x0022e400080c017f */
[----:B---3--:R-:W-:Y:S05]  /*10df0*/  @!P6 NANOSLEEP.SYNCS 0x989680 ;  /* 0x009896800000e95d */ /* 0x008fea0003900000 */
[----:B------:R-:W3:Y:S02]  /*10e00*/  @!P6 SYNCS.PHASECHK.TRANS64 P6, [R2+URZ+0x2d008], R17 ;  /* 0x02d008110200e5a7 */ /* 0x000ee400080c007f */
[----:B---3--:R-:W-:Y:S05]  /*10e10*/  @!P6 BRA `(.L_x_23) ;  /* 0xfffffffc00f0e947 */ /* 0x008fea000383ffff */
[----:B------:R-:W-:Y:S05]  /*10e20*/  BRA `(.L_x_85) ;  /* 0xffffff3000347947 */ /* 0x000fea000383ffff */
.L_x_25:
[----:B-1----:R1:W2:Y:S02]  /*10e30*/  SYNCS.PHASECHK.TRANS64.TRYWAIT P2, [R25+URZ+0x2d000], R24 ;  /* 0x02d00018190075a7 */ /* 0x0022a4000804017f */
[----:B--2---:R-:W-:Y:S05]  /*10e40*/  @!P2 NANOSLEEP.SYNCS 0x989680 ;  /* 0x009896800000a95d */ /* 0x004fea0003900000 */
[----:B------:R-:W2:Y:S02]  /*10e50*/  @!P2 SYNCS.PHASECHK.TRANS64 P2, [R25+URZ+0x2d000], R24 ;  /* 0x02d000181900a5a7 */ /* 0x000ea4000804007f */
[----:B--2---:R-:W-:Y:S05]  /*10e60*/  @!P2 BRA `(.L_x_25) ;  /* 0xfffffffc00f0a947 */ /* 0x004fea000383ffff */
[----:B------:R-:W-:Y:S05]  /*10e70*/  BRA `(.L_x_86) ;  /* 0xffffff4c00b47947 */ /* 0x000fea000383ffff */
.L_x_28:
[----:B-1----:R1:W2:Y:S02]  /*10e80*/  SYNCS.PHASECHK.TRANS64.TRYWAIT P3, [R171+URZ+0x2d020], R172 ;  /* 0x02d020acab0075a7 */ /* 0x0022a4000806017f */
[----:B--2---:R-:W-:Y:S05]  /*10e90*/  @!P3 NANOSLEEP.SYNCS 0x989680 ;  /* 0x009896800000b95d */ /* 0x004fea0003900000 */
[----:B------:R-:W2:Y:S02]  /*10ea0*/  @!P3 SYNCS.PHASECHK.TRANS64 P3, [R171+URZ+0x2d020], R172 ;  /* 0x02d020acab00b5a7 */ /* 0x000ea4000806007f */
[----:B--2---:R-:W-:Y:S05]  /*10eb0*/  @!P3 BRA `(.L_x_28) ;  /* 0xfffffffc00f0b947 */ /* 0x004fea000383ffff */
[----:B------:R-:W-:Y:S05]  /*10ec0*/  BRA `(.L_x_87) ;  /* 0xffffff5000dc7947 */ /* 0x000fea000383ffff */
.L_x_30:
[----:B-1----:R1:W3:Y:S02]  /*10ed0*/  SYNCS.PHASECHK.TRANS64.TRYWAIT P4, [R183+URZ+0x2d000], R182 ;  /* 0x02d000b6b70075a7 */ /* 0x0022e4000808017f */
[----:B---3--:R-:W-:Y:S05]  /*10ee0*/  @!P4 NANOSLEEP.SYNCS 0x989680 ;  /* 0x009896800000c95d */ /* 0x008fea0003900000 */
[----:B------:R-:W3:Y:S02]  /*10ef0*/  @!P4 SYNCS.PHASECHK.TRANS64 P4, [R183+URZ+0x2d000], R182 ;  /* 0x02d000b6b700c5a7 */ /* 0x000ee4000808007f */
[----:B---3--:R-:W-:Y:S05]  /*10f00*/  @!P4 BRA `(.L_x_30) ;  /* 0xfffffffc00f0c947 */ /* 0x008fea000383ffff */
[----:B------:R-:W-:Y:S05]  /*10f10*/  BRA `(.L_x_88) ;  /* 0xffffff5c00347947 */ /* 0x000fea000383ffff */
.L_x_34:
[----:B-1----:R1:W2:Y:S02]  /*10f20*/  SYNCS.PHASECHK.TRANS64.TRYWAIT P2, [R24+URZ+0x2d020], R25 ;  /* 0x02d02019180075a7 */ /* 0x0022a4000804017f */
[----:B--2---:R-:W-:Y:S05]  /*10f30*/  @!P2 NANOSLEEP.SYNCS 0x989680 ;  /* 0x009896800000a95d */ /* 0x004fea0003900000 */
[----:B------:R-:W2:Y:S02]  /*10f40*/  @!P2 SYNCS.PHASECHK.TRANS64 P2, [R24+URZ+0x2d020], R25 ;  /* 0x02d020191800a5a7 */ /* 0x000ea4000804007f */
[----:B--2---:R-:W-:Y:S05]  /*10f50*/  @!P2 BRA `(.L_x_34) ;  /* 0xfffffffc00f0a947 */ /* 0x004fea000383ffff */
[----:B------:R-:W-:Y:S05]  /*10f60*/  BRA `(.L_x_89) ;  /* 0xffffff8800c87947 */ /* 0x000fea000383ffff */
.L_x_38:
[----:B-1----:R1:W2:Y:S02]  /*10f70*/  SYNCS.PHASECHK.TRANS64.TRYWAIT P1, [R25+URZ+0x2d000], R24 ;  /* 0x02d00018190075a7 */ /* 0x0022a4000802017f */
[----:B--2---:R-:W-:Y:S05]  /*10f80*/  @!P1 NANOSLEEP.SYNCS 0x989680 ;  /* 0x009896800000995d */ /* 0x004fea0003900000 */
[----:B------:R-:W2:Y:S02]  /*10f90*/  @!P1 SYNCS.PHASECHK.TRANS64 P1, [R25+URZ+0x2d000], R24 ;  /* 0x02d00018190095a7 */ /* 0x000ea4000802007f */
[----:B--2---:R-:W-:Y:S05]  /*10fa0*/  @!P1 BRA `(.L_x_38) ;  /* 0xfffffffc00f09947 */ /* 0x004fea000383ffff */
[----:B------:R-:W-:Y:S05]  /*10fb0*/  BRA `(.L_x_90) ;  /* 0xffffff8c00d07947 */ /* 0x000fea000383ffff */
.L_x_41:
[----:B-1----:R1:W2:Y:S02]  /*10fc0*/  SYNCS.PHASECHK.TRANS64.TRYWAIT P2, [R171+URZ+0x2d020], R172 ;  /* 0x02d020acab0075a7 */ /* 0x0022a4000804017f */
[----:B--2---:R-:W-:Y:S05]  /*10fd0*/  @!P2 NANOSLEEP.SYNCS 0x989680 ;  /* 0x009896800000a95d */ /* 0x004fea0003900000 */
[----:B------:R-:W2:Y:S02]  /*10fe0*/  @!P2 SYNCS.PHASECHK.TRANS64 P2, [R171+URZ+0x2d020], R172 ;  /* 0x02d020acab00a5a7 */ /* 0x000ea4000804007f */
[----:B--2---:R-:W-:Y:S05]  /*10ff0*/  @!P2 BRA `(.L_x_41) ;  /* 0xfffffffc00f0a947 */ /* 0x004fea000383ffff */
[----:B------:R-:W-:Y:S05]  /*11000*/  BRA `(.L_x_91) ;  /* 0xffffff9400307947 */ /* 0x000fea000383ffff */
.L_x_44:
[----:B--2---:R2:W1:Y:S02]  /*11010*/  SYNCS.PHASECHK.TRANS64.TRYWAIT P6, [R48+URZ+0x2d000], R37 ;  /* 0x02d00025300075a7 */ /* 0x00446400080c017f */
[----:B-1----:R-:W-:Y:S05]  /*11020*/  @!P6 NANOSLEEP.SYNCS 0x989680 ;  /* 0x009896800000e95d */ /* 0x002fea0003900000 */
[----:B------:R-:W1:Y:S02]  /*11030*/  @!P6 SYNCS.PHASECHK.TRANS64 P6, [R48+URZ+0x2d000], R37 ;  /* 0x02d000253000e5a7 */ /* 0x000e6400080c007f */
[----:B-1----:R-:W-:Y:S05]  /*11040*/  @!P6 BRA `(.L_x_44) ;  /* 0xfffffffc00f0e947 */ /* 0x002fea000383ffff */
[----:B------:R-:W-:Y:S05]  /*11050*/  BRA `(.L_x_92) ;  /* 0xffffffa400a07947 */ /* 0x000fea000383ffff */
.L_x_48:
[----:B-1----:R1:W2:Y:S02]  /*11060*/  SYNCS.PHASECHK.TRANS64.TRYWAIT P1, [R6+URZ+0x2d020], R25 ;  /* 0x02d02019060075a7 */ /* 0x0022a4000802017f */
[----:B--2---:R-:W-:Y:S05]  /*11070*/  @!P1 NANOSLEEP.SYNCS 0x989680 ;  /* 0x009896800000995d */ /* 0x004fea0003900000 */
[----:B------:R-:W2:Y:S02]  /*11080*/  @!P1 SYNCS.PHASECHK.TRANS64 P1, [R6+URZ+0x2d020], R25 ;  /* 0x02d02019060095a7 */ /* 0x000ea4000802007f */
[----:B--2---:R-:W-:Y:S05]  /*11090*/  @!P1 BRA `(.L_x_48) ;  /* 0xfffffffc00f09947 */ /* 0x004fea000383ffff */
[----:B------:R-:W-:Y:S05]  /*110a0*/  BRA `(.L_x_93) ;  /* 0xffffffd400d47947 */ /* 0x000fea000383ffff */
        .weak           $__internal_0_$__cuda_sm20_rcp_rn_f32_slowpath
        .type           $__internal_0_$__cuda_sm20_rcp_rn_f32_slowpath,@function
        .size           $__internal_0_$__cuda_sm20_rcp_rn_f32_slowpath,(.L_x_99 - $__internal_0_$__cuda_sm20_rcp_rn_f32_slowpath)
$__internal_0_$__cuda_sm20_rcp_rn_f32_slowpath:
[----:B------:R-:W-:Y:S01]  /*110b0*/  IMAD.SHL.U32 R0, R3, 0x2, RZ ;  /* 0x0000000203007824 */ /* 0x000fe200078e00ff */
[----:B------:R-:W-:Y:S04]  /*110c0*/  BSSY B2, `(.L_x_94) ;  /* 0x0000030000027945 */ /* 0x000fe80003800000 */
[----:B------:R-:W-:-:S04]  /*110d0*/  SHF.R.U32.HI R29, RZ, 0x18, R0 ;  /* 0x00000018ff1d7819 */ /* 0x000fc80000011600 */
[----:B------:R-:W-:-:S13]  /*110e0*/  ISETP.NE.U32.AND P0, PT, R29, RZ, PT ;  /* 0x000000ff1d00720c */ /* 0x000fda0003f05070 */
[----:B------:R-:W-:Y:S05]  /*110f0*/  @P0 BRA `(.L_x_95) ;  /* 0x0000000000280947 */ /* 0x000fea0003800000 */
[----:B------:R-:W-:-:S04]  /*11100*/  SHF.L.U32 R0, R3, 0x1, RZ ;  /* 0x0000000103007819 */ /* 0x000fc800000006ff */
[----:B------:R-:W-:-:S13]  /*11110*/  ISETP.NE.AND P0, PT, R0, RZ, PT ;  /* 0x000000ff0000720c */ /* 0x000fda0003f05270 */
[----:B------:R-:W-:Y:S01]  /*11120*/  @P0 FFMA R5, R3, 1.84467440737095516160e+19, RZ ;  /* 0x5f80000003050823 */ /* 0x000fe200000000ff */
[----:B------:R-:W-:Y:S08]  /*11130*/  @!P0 MUFU.RCP R4, R3 ;  /* 0x0000000300048308 */ /* 0x000ff00000001000 */
[----:B------:R-:W1:Y:S02]  /*11140*/  @P0 MUFU.RCP R0, R5 ;  /* 0x0000000500000308 */ /* 0x000e640000001000 */
[----:B-1----:R-:W-:-:S04]  /*11150*/  @P0 FFMA R17, R5, R0, -1 ;  /* 0xbf80000005110423 */ /* 0x002fc80000000000 */
[----:B------:R-:W-:-:S04]  /*11160*/  @P0 FADD.FTZ R17, -R17, -RZ ;  /* 0x800000ff11110221 */ /* 0x000fc80000010100 */
[----:B------:R-:W-:-:S04]  /*11170*/  @P0 FFMA R0, R0, R17, R0 ;  /* 0x0000001100000223 */ /* 0x000fc80000000000 */
[----:B------:R-:W-:Y:S01]  /*11180*/  @P0 FFMA R4, R0, 1.84467440737095516160e+19, RZ ;  /* 0x5f80000000040823 */ /* 0x000fe200000000ff */
[----:B------:R-:W-:Y:S06]  /*11190*/  BRA `(.L_x_96) ;  /* 0x0000000000887947 */ /* 0x000fec0003800000 */
.L_x_95:
[----:B------:R-:W-:-:S04]  /*111a0*/  IADD3 R30, R29, -0xfd, RZ ;  /* 0xffffff031d1e7810 */ /* 0x000fc80007ffe0ff */
[----:B------:R-:W-:-:S13]  /*111b0*/  ISETP.GT.U32.AND P0, PT, R30, 0x1, PT ;  /* 0x000000011e00780c */ /* 0x000fda0003f04070 */
[----:B------:R-:W-:Y:S05]  /*111c0*/  @P0 BRA `(.L_x_97) ;  /* 0x0000000000780947 */ /* 0x000fea0003800000 */
[----:B------:R-:W-:Y:S01]  /*111d0*/  LOP3.LUT R0, R3, 0x7fffff, RZ, 0xc0, !PT ;  /* 0x007fffff03007812 */ /* 0x000fe200078ec0ff */
[----:B------:R-:W-:-:S03]  /*111e0*/  IMAD.MOV.U32 R25, RZ, RZ, 0x3 ;  /* 0x00000003ff197424 */ /* 0x000fc600078e00ff */
[----:B------:R-:W-:Y:S02]  /*111f0*/  LOP3.LUT R0, R0, 0x3f800000, RZ, 0xfc, !PT ;  /* 0x3f80000000007812 */ /* 0x000fe400078efcff */
[----:B------:R-:W-:Y:S02]  /*11200*/  SHF.L.U32 R25, R25, R30, RZ ;  /* 0x0000001e19197219 */ /* 0x000fe400000006ff */
[----:B------:R-:W1:Y:S02]  /*11210*/  MUFU.RCP R5, R0 ;  /* 0x0000000000057308 */ /* 0x000e640000001000 */
[----:B-1----:R-:W-:-:S04]  /*11220*/  FFMA R4, R0, R5, -1 ;  /* 0xbf80000000047423 */ /* 0x002fc80000000005 */
[----:B------:R-:W-:-:S04]  /*11230*/  FADD.FTZ R4, -R4, -RZ ;  /* 0x800000ff04047221 */ /* 0x000fc80000010100 */
[CCC-:B------:R-:W-:Y:S01]  /*11240*/  FFMA.RM R17, R5.reuse, R4.reuse, R5.reuse ;  /* 0x0000000405117223 */ /* 0x1c0fe20000004005 */
[----:B------:R-:W-:-:S04]  /*11250*/  FFMA.RP R24, R5, R4, R5 ;  /* 0x0000000405187223 */ /* 0x000fc80000008005 */
[C---:B------:R-:W-:Y:S02]  /*11260*/  LOP3.LUT R4, R17.reuse, 0x7fffff, RZ, 0xc0, !PT ;  /* 0x007fffff11047812 */ /* 0x040fe400078ec0ff */
[----:B------:R-:W-:Y:S02]  /*11270*/  FSETP.NEU.FTZ.AND P0, PT, R17, R24, PT ;  /* 0x000000181100720b */ /* 0x000fe40003f1d000 */
[----:B------:R-:W-:Y:S02]  /*11280*/  LOP3.LUT R4, R4, 0x800000, RZ, 0xfc, !PT ;  /* 0x0080000004047812 */ /* 0x000fe400078efcff */
[----:B------:R-:W-:Y:S02]  /*11290*/  SEL R5, RZ, 0xffffffff, !P0 ;  /* 0xffffffffff057807 */ /* 0x000fe40004000000 */
[----:B------:R-:W-:Y:S02]  /*112a0*/  LOP3.LUT R25, R25, R4, RZ, 0xc0, !PT ;  /* 0x0000000419197212 */ /* 0x000fe400078ec0ff */
[----:B------:R-:W-:-:S02]  /*112b0*/  IADD3 R5, -R5, RZ, RZ ;  /* 0x000000ff05057210 */ /* 0x000fc40007ffe1ff */
[-C--:B------:R-:W-:Y:S02]  /*112c0*/  SHF.R.U32.HI R25, RZ, R30.reuse, R25 ;  /* 0x0000001eff197219 */ /* 0x080fe40000011619 */
[--C-:B------:R-:W-:Y:S01]  /*112d0*/  LOP3.LUT P1, RZ, R5, R30, R4.reuse, 0xf8, !PT ;  /* 0x0000001e05ff7212 */ /* 0x100fe2000782f804 */
[----:B------:R-:W-:Y:S01]  /*112e0*/  VIADD R5, R29, 0xffffff04 ;  /* 0xffffff041d057836 */ /* 0x000fe20000000000 */
[C---:B------:R-:W-:Y:S02]  /*112f0*/  LOP3.LUT P0, RZ, R25.reuse, 0x1, RZ, 0xc0, !PT ;  /* 0x0000000119ff7812 */ /* 0x040fe4000780c0ff */
[----:B------:R-:W-:Y:S02]  /*11300*/  LOP3.LUT P2, RZ, R25, 0x2, RZ, 0xc0, !PT ;  /* 0x0000000219ff7812 */ /* 0x000fe4000784c0ff */
[----:B------:R-:W-:Y:S02]  /*11310*/  SHF.R.U32.HI R4, RZ, R5, R4 ;  /* 0x00000005ff047219 */ /* 0x000fe40000011604 */
[----:B------:R-:W-:-:S02]  /*11320*/  PLOP3.LUT P0, PT, P0, P1, P2, 0xe0, 0x0 ;  /* 0x000000000000781c */ /* 0x000fc40000703c20 */
[----:B------:R-:W-:Y:S02]  /*11330*/  LOP3.LUT P1, RZ, R3, 0x7fffff, RZ, 0xc0, !PT ;  /* 0x007fffff03ff7812 */ /* 0x000fe4000782c0ff */
[----:B------:R-:W-:-:S04]  /*11340*/  SEL R0, RZ, 0x1, !P0 ;  /* 0x00000001ff007807 */ /* 0x000fc80004000000 */
[----:B------:R-:W-:-:S04]  /*11350*/  IADD3 R0, -R0, RZ, RZ ;  /* 0x000000ff00007210 */ /* 0x000fc80007ffe1ff */
[----:B------:R-:W-:-:S13]  /*11360*/  ISETP.GE.AND P0, PT, R0, RZ, PT ;  /* 0x000000ff0000720c */ /* 0x000fda0003f06270 */
[----:B------:R-:W-:-:S04]  /*11370*/  @!P0 IADD3 R4, R4, 0x1, RZ ;  /* 0x0000000104048810 */ /* 0x000fc80007ffe0ff */
[----:B------:R-:W-:-:S04]  /*11380*/  @!P1 SHF.L.U32 R4, R4, 0x1, RZ ;  /* 0x0000000104049819 */ /* 0x000fc800000006ff */
[----:B------:R-:W-:Y:S01]  /*11390*/  LOP3.LUT R4, R4, 0x80000000, R3, 0xf8, !PT ;  /* 0x8000000004047812 */ /* 0x000fe200078ef803 */
[----:B------:R-:W-:Y:S06]  /*113a0*/  BRA `(.L_x_96) ;  /* 0x0000000000047947 */ /* 0x000fec0003800000 */
.L_x_97:
[----:B------:R1:W2:Y:S02]  /*113b0*/  MUFU.RCP R4, R3 ;  /* 0x0000000300047308 */ /* 0x0002a40000001000 */
.L_x_96:
[----:B------:R-:W-:Y:S05]  /*113c0*/  BSYNC B2 ;  /* 0x0000000000027941 */ /* 0x000fea0003800000 */
.L_x_94:
[----:B--2---:R-:W-:Y:S01]  /*113d0*/  IMAD.MOV.U32 R0, RZ, RZ, R4 ;  /* 0x000000ffff007224 */ /* 0x004fe200078e0004 */
[----:B------:R-:W-:Y:S02]  /*113e0*/  MOV R4, R26 ;  /* 0x0000001a00047202 */ /* 0x000fe40000000f00 */
[----:B------:R-:W-:-:S04]  /*113f0*/  MOV R5, 0x0 ;  /* 0x0000000000057802 */ /* 0x000fc80000000f00 */
[----:B-1----:R-:W-:Y:S05]  /*11400*/  RET.REL.NODEC R4 `(_ZN7cutlass13device_kernelINS_4fmha6kernel13FmhaKernelTmaINS1_10collective15FmhaMainloopTmaINS_10bfloat16_tEfN4cute5tupleIJNS7_1CILi64EEENS9_ILi128EEENS9_ILi160EEEEEENS4_14ResidualFusionEJEEENS4_15FmhaFwdEpilogueIS6_fNS8_IJSA_SC_SB_EEEEEJEEEEEvNT_6ParamsE) ;  /* 0xfffffee804fc7950 */ /* 0x002fea0003c3ffff */
.L_x_98:
[----:B------:R-:W-:-:S00]  /*11410*/  BRA `(.L_x_98) ;  /* 0xfffffffc00fc7947 */ /* 0x000fc0000383ffff */
[----:B------:R-:W-:-:S00]  /*11420*/  NOP ;  /* 0x0000000000007918 */ /* 0x000fc00000000000 */
        /* <DEDUP_REMOVED lines=13> */
.L_x_99:


//--------------------- .nv.global.init           --------------------------
	.section	.nv.global.init,"aw",@progbits
.nv.global.init:
	.type		$str$23,@object
	.size		$str$23,($str$24 - $str$23)
$str$23:
        /*0000*/ 	.byte	0x28, 0x61, 0x64, 0x64, 0x72, 0x65, 0x73, 0x73, 0x20, 0x26, 0x20, 0x6d, 0x61, 0x73, 0x6b, 0x29
        /*0010*/ 	.byte	0x20, 0x3d, 0x3d, 0x20, 0x30, 0x00
	.type		$str$24,@object
	.size		$str$24,(__unnamed_1 - $str$24)
$str$24:
        /*0016*/ 	.byte	0x2f, 0x74, 0x6d, 0x70, 0x2f, 0x63, 0x75, 0x74, 0x6c, 0x61, 0x73, 0x73, 0x5f, 0x73, 0x77, 0x65
        /*0026*/ 	.byte	0x65, 0x70, 0x5f, 0x73, 0x72, 0x63, 0x2f, 0x69, 0x6e, 0x63, 0x6c, 0x75, 0x64, 0x65, 0x2f, 0x63
        /*0036*/ 	.byte	0x75, 0x74, 0x65, 0x2f, 0x70, 0x6f, 0x69, 0x6e, 0x74, 0x65, 0x72, 0x5f, 0x66, 0x6c, 0x61, 0x67
        /*0046*/ 	.byte	0x67, 0x65, 0x64, 0x2e, 0x68, 0x70, 0x70, 0x00
	.type		__unnamed_1,@object
	.size		__unnamed_1,(__unnamed_2 - __unnamed_1)
__unnamed_1:
        /*004e*/ 	.byte	0x61, 0x75, 0x74, 0x6f, 0x20, 0x63, 0x75, 0x74, 0x65, 0x3a, 0x3a, 0x61, 0x73, 0x5f, 0x70, 0x6f
        /* <DEDUP_REMOVED lines=27> */
        /*020e*/ 	.byte	0x32, 0x30, 0x34, 0x38, 0x3e, 0x3e, 0x3e, 0x3e, 0x3e, 0x5d, 0x00
	.type		__unnamed_2,@object
	.size		__unnamed_2,(.L_1 - __unnamed_2)
__unnamed_2:
        /* <DEDUP_REMOVED lines=29> */
.L_1:


//--------------------- .nv.shared._ZN7cutlass13device_kernelINS_4fmha6kernel13FmhaKernelTmaINS1_10collective15FmhaMainloopTmaINS_10bfloat16_tEfN4cute5tupleIJNS7_1CILi64EEENS9_ILi128EEENS9_ILi160EEEEEENS4_14ResidualFusionEJEEENS4_15FmhaFwdEpilogueIS6_fNS8_IJSA_SC_SB_EEEEEJEEEEEvNT_6ParamsE --------------------------
	.section	.nv.shared._ZN7cutlass13device_kernelINS_4fmha6kernel13FmhaKernelTmaINS1_10collective15FmhaMainloopTmaINS_10bfloat16_tEfN4cute5tupleIJNS7_1CILi64EEENS9_ILi128EEENS9_ILi160EEEEEENS4_14ResidualFusionEJEEENS4_15FmhaFwdEpilogueIS6_fNS8_IJSA_SC_SB_EEEEEJEEEEEvNT_6ParamsE,"aw",@nobits
	.sectionflags	@""
	.align	16
	.zero		1024


//--------------------- .nv.shared.reserved.0     --------------------------
	.section	.nv.shared.reserved.0,"aw",@nobits
	.weak		__nv_reservedSMEM_offset_0_alias
	.size		__nv_reservedSMEM_offset_0_alias, 0, 0
	.other		__nv_reservedSMEM_offset_0_alias,@"STO_CUDA_RESERVED_SHARED STV_DEFAULT"
__nv_reservedSMEM_offset_0_alias:
	.zero		0


//--------------------- .nv.global                --------------------------
	.section	.nv.global,"aw",@nobits
.nv.global:
	.type		_ZN39_INTERNAL_b647103d_4_k_cu_fda68e0f_29354cute1_E,@object
	.size		_ZN39_INTERNAL_b647103d_4_k_cu_fda68e0f_29354cute1_E,(_ZN39_INTERNAL_b647103d_4_k_cu_fda68e0f_29354cuda3std3__45__cpo6cbeginE - _ZN39_INTERNAL_b647103d_4_k_cu_fda68e0f_29354cute1_E)
_ZN39_INTERNAL_b647103d_4_k_cu_fda68e0f_29354cute1_E:
	.zero		1
	.type		_ZN39_INTERNAL_b647103d_4_k_cu_fda68e0f_29354cuda3std3__45__cpo6cbeginE,@object
	.size		_ZN39_INTERNAL_b647103d_4_k_cu_fda68e0f_29354cuda3std3__45__cpo6cbeginE,(_ZN39_INTERNAL_b647103d_4_k_cu_fda68e0f_29354cuda3std3__48in_placeE - _ZN39_INTERNAL_b647103d_4_k_cu_fda68e0f_29354cuda3std3__45__cpo6cbeginE)
_ZN39_INTERNAL_b647103d_4_k_cu_fda68e0f_29354cuda3std3__45__cpo6cbeginE:
	.zero		1
	.type		_ZN39_INTERNAL_b647103d_4_k_cu_fda68e0f_29354cuda3std3__48in_placeE,@object
	.size		_ZN39_INTERNAL_b647103d_4_k_cu_fda68e0f_29354cuda3std3__48in_placeE,(_ZN39_INTERNAL_b647103d_4_k_cu_fda68e0f_29354cuda3std6ranges3__45__cpo9iter_moveE - _ZN39_INTERNAL_b647103d_4_k_cu_fda68e0f_29354cuda3std3__48in_placeE)
_ZN39_INTERNAL_b647103d_4_k_cu_fda68e0f_29354cuda3std3__48in_placeE:
	.zero		1
	.type		_ZN39_INTERNAL_b647103d_4_k_cu_fda68e0f_29354cuda3std6ranges3__45__cpo9iter_moveE,@object
	.size		_ZN39_INTERNAL_b647103d_4_k_cu_fda68e0f_29354cuda3std6ranges3__45__cpo9iter_moveE,(_ZN39_INTERNAL_b647103d_4_k_cu_fda68e0f_29354cuda3std3__45__cpo5beginE - _ZN39_INTERNAL_b647103d_4_k_cu_fda68e0f_29354cuda3std6ranges3__45__cpo9iter_moveE)
_ZN39_INTERNAL_b647103d_4_k_cu_fda68e0f_29354cuda3std6ranges3__45__cpo9iter_moveE:
	.zero		1
	.type		_ZN39_INTERNAL_b647103d_4_k_cu_fda68e0f_29354cuda3std3__45__cpo5beginE,@object
	.size		_ZN39_INTERNAL_b647103d_4_k_cu_fda68e0f_29354cuda3std3__45__cpo5beginE,(_ZN39_INTERNAL_b647103d_4_k_cu_fda68e0f_29354cuda3std3__441_GLOBAL__N__b647103d_4_k_cu_fda68e0f_29356ignoreE - _ZN39_INTERNAL_b647103d_4_k_cu_fda68e0f_29354cuda3std3__45__cpo5beginE)
_ZN39_INTERNAL_b647103d_4_k_cu_fda68e0f_29354cuda3std3__45__cpo5beginE:
	.zero		1
	.type		_ZN39_INTERNAL_b647103d_4_k_cu_fda68e0f_29354cuda3std3__441_GLOBAL__N__b647103d_4_k_cu_fda68e0f_29356ignoreE,@object
	.size		_ZN39_INTERNAL_b647103d_4_k_cu_fda68e0f_29354cuda3std3__441_GLOBAL__N__b647103d_4_k_cu_fda68e0f_29356ignoreE,(_ZN39_INTERNAL_b647103d_4_k_cu_fda68e0f_29354cute7productE - _ZN39_INTERNAL_b647103d_4_k_cu_fda68e0f_29354cuda3std3__441_GLOBAL__N__b647103d_4_k_cu_fda68e0f_29356ignoreE)
_ZN39_INTERNAL_b647103d_4_k_cu_fda68e0f_29354cuda3std3__441_GLOBAL__N__b647103d_4_k_cu_fda68e0f_29356ignoreE:
	.zero		1
	.type		_ZN39_INTERNAL_b647103d_4_k_cu_fda68e0f_29354cute7productE,@object
	.size		_ZN39_INTERNAL_b647103d_4_k_cu_fda68e0f_29354cute7productE,(_ZN39_INTERNAL_b647103d_4_k_cu_fda68e0f_29354cuda3std3__45__cpo3endE - _ZN39_INTERNAL_b647103d_4_k_cu_fda68e0f_29354cute7productE)
_ZN39_INTERNAL_b647103d_4_k_cu_fda68e0f_29354cute7productE:
	.zero		1
	.type		_ZN39_INTERNAL_b647103d_4_k_cu_fda68e0f_29354cuda3std3__45__cpo3endE,@object
	.size		_ZN39_INTERNAL_b647103d_4_k_cu_fda68e0f_29354cuda3std3__45__cpo3endE,(_ZN39_INTERNAL_b647103d_4_k_cu_fda68e0f_29354cuda3std3__419piecewise_constructE - _ZN39_INTERNAL_b647103d_4_k_cu_fda68e0f_29354cuda3std3__45__cpo3endE)
_ZN39_INTERNAL_b647103d_4_k_cu_fda68e0f_29354cuda3std3__45__cpo3endE:
	.zero		1
	.type		_ZN39_INTERNAL_b647103d_4_k_cu_fda68e0f_29354cuda3std3__419piecewise_constructE,@object
	.size		_ZN39_INTERNAL_b647103d_4_k_cu_fda68e0f_29354cuda3std3__419piecewise_constructE,(_ZN39_INTERNAL_b647103d_4_k_cu_fda68e0f_29354cuda3std3__45__cpo4cendE - _ZN39_INTERNAL_b647103d_4_k_cu_fda68e0f_29354cuda3std3__419piecewise_constructE)
_ZN39_INTERNAL_b647103d_4_k_cu_fda68e0f_29354cuda3std3__419piecewise_constructE:
	.zero		1
	.type		_ZN39_INTERNAL_b647103d_4_k_cu_fda68e0f_29354cuda3std3__45__cpo4cendE,@object
	.size		_ZN39_INTERNAL_b647103d_4_k_cu_fda68e0f_29354cuda3std3__45__cpo4cendE,(_ZN39_INTERNAL_b647103d_4_k_cu_fda68e0f_29354cuda3std6ranges3__45__cpo4swapE - _ZN39_INTERNAL_b647103d_4_k_cu_fda68e0f_29354cuda3std3__45__cpo4cendE)
_ZN39_INTERNAL_b647103d_4_k_cu_fda68e0f_29354cuda3std3__45__cpo4cendE:
	.zero		1
	.type		_ZN39_INTERNAL_b647103d_4_k_cu_fda68e0f_29354cuda3std6ranges3__45__cpo4swapE,@object
	.size		_ZN39_INTERNAL_b647103d_4_k_cu_fda68e0f_29354cuda3std6ranges3__45__cpo4swapE,(.L_9 - _ZN39_INTERNAL_b647103d_4_k_cu_fda68e0f_29354cuda3std6ranges3__45__cpo4swapE)
_ZN39_INTERNAL_b647103d_4_k_cu_fda68e0f_29354cuda3std6ranges3__45__cpo4swapE:
	.zero		1
.L_9:


//--------------------- .nv.constant0._ZN7cutlass13device_kernelINS_4fmha6kernel13FmhaKernelTmaINS1_10collective15FmhaMainloopTmaINS_10bfloat16_tEfN4cute5tupleIJNS7_1CILi64EEENS9_ILi128EEENS9_ILi160EEEEEENS4_14ResidualFusionEJEEENS4_15FmhaFwdEpilogueIS6_fNS8_IJSA_SC_SB_EEEEEJEEEEEvNT_6ParamsE --------------------------
	.section	.nv.constant0._ZN7cutlass13device_kernelINS_4fmha6kernel13FmhaKernelTmaINS1_10collective15FmhaMainloopTmaINS_10bfloat16_tEfN4cute5tupleIJNS7_1CILi64EEENS9_ILi128EEENS9_ILi160EEEEEENS4_14ResidualFusionEJEEENS4_15FmhaFwdEpilogueIS6_fNS8_IJSA_SC_SB_EEEEEJEEEEEvNT_6ParamsE,"a",@progbits
	.sectionflags	@""
	.align	4
.nv.constant0._ZN7cutlass13device_kernelINS_4fmha6kernel13FmhaKernelTmaINS1_10collective15FmhaMainloopTmaINS_10bfloat16_tEfN4cute5tupleIJNS7_1CILi64EEENS9_ILi128EEENS9_ILi160EEEEEENS4_14ResidualFusionEJEEENS4_15FmhaFwdEpilogueIS6_fNS8_IJSA_SC_SB_EEEEEJEEEEEvNT_6ParamsE:
	.zero		2688


//--------------------- SYMBOLS --------------------------

	.type		.nv.reservedSmem.offset0,@object
	.size		.nv.reservedSmem.offset0,0x4
	.type		__assertfail,@function
